def matmul_kernel(
    a_ptr,
    b_ptr,
    c_ptr,
    M,
    N,
    K,
    stride_am,
    stride_ak,
    stride_bk,
    stride_bn,
    stride_cm,
    stride_cn,
    BLOCK_M: tl.constexpr,
    BLOCK_N: tl.constexpr,
    BLOCK_K: tl.constexpr,
    GROUP_M: tl.constexpr,
):
    pid = tl.program_id(axis=0)
    num_pid_m = tl.cdiv(M, BLOCK_M)
    num_pid_n = tl.cdiv(N, BLOCK_N)
    num_pid_in_group = GROUP_M * num_pid_n
    group_id = pid // num_pid_in_group
    first_pid_m = group_id * GROUP_M
    group_size_m = min(num_pid_m - first_pid_m, GROUP_M)
    pid_m = first_pid_m + ((pid % num_pid_in_group) % group_size_m)
    pid_n = (pid % num_pid_in_group) // group_size_m

    offs_am = (pid_m * BLOCK_M + tl.arange(0, BLOCK_M)) % M
    offs_bn = (pid_n * BLOCK_N + tl.arange(0, BLOCK_N)) % N
    offs_k = tl.arange(0, BLOCK_K)
    a_ptrs = a_ptr + offs_am[:, None] * stride_am + offs_k[None, :] * stride_ak
    b_ptrs = b_ptr + offs_k[:, None] * stride_bk + offs_bn[None, :] * stride_bn

    acc = tl.zeros((BLOCK_M, BLOCK_N), dtype=tl.float32)
    for kk in range(0, tl.cdiv(K, BLOCK_K)):
        a = tl.load(a_ptrs, mask=offs_k[None, :] < K - kk * BLOCK_K, other=0.0)
        b = tl.load(b_ptrs, mask=offs_k[:, None] < K - kk * BLOCK_K, other=0.0)
        acc = tl.dot(a, b, acc)
        a_ptrs += BLOCK_K * stride_ak
        b_ptrs += BLOCK_K * stride_bk

    c = acc.to(c_ptr.dtype.element_ty)
    offs_cm = pid_m * BLOCK_M + tl.arange(0, BLOCK_M)
    offs_cn = pid_n * BLOCK_N + tl.arange(0, BLOCK_N)
    c_ptrs = c_ptr + offs_cm[:, None] * stride_cm + offs_cn[None, :] * stride_cn
    mask = (offs_cm[:, None] < M) & (offs_cn[None, :] < N)
    tl.store(c_ptrs, c, mask=mask)

# config = {"BLOCK_K": 128, "BLOCK_M": 256, "BLOCK_N": 256, "GROUP_M": 8, "arch": "sm_90", "dtype": "fp8e4m3", "num_ctas": 2, "num_stages": 3, "num_warps": 4}
# arch = sm_90


// ===== COMPILED SASS (sm_90a) =====

	.target	sm_90a

	.elftype	@"ET_EXEC"


//--------------------- .note.nv.tkinfo           --------------------------
	.section	.note.nv.tkinfo,"",@"SHT_NOTE"
	.sectionflags	@"SHF_NOTE_NV_TKINFO"
	.tkinfo
        /*0018*/ 	.word	0x00000002
        /*0030*/ 	.string	""
        /*0030*/ 	.string	"ptxas"
        /*0030*/ 	.string	"Cuda compilation tools, release 13.0, V13.0.88"
        /*0030*/ 	.string	"Build cuda_13.0.r13.0/compiler.36424714_0"
        /*0030*/ 	.string	"-v  -suppress-debug-info  -lineinfo  -arch sm_90a "



//--------------------- .note.nv.cuinfo           --------------------------
	.section	.note.nv.cuinfo,"",@"SHT_NOTE"
	.sectionflags	@"SHF_NOTE_NV_CUINFO"
        /*0018*/ 	.short	0x0002
        /*001a*/ 	.short	0x005a
        /*001c*/ 	.short	0x0082
	.zero		2


//--------------------- .nv.info                  --------------------------
	.section	.nv.info,"",@"SHT_CUDA_INFO"
	.align	4


	//----- nvinfo : EIATTR_REGCOUNT
	.align		4
        /*0000*/ 	.byte	0x04, 0x2f
        /*0002*/ 	.short	(.L_1 - .L_0)
	.align		4
.L_0:
        /*0004*/ 	.word	index@(matmul_kernel)
        /*0008*/ 	.word	0x000000ff


	//----- nvinfo : EIATTR_FRAME_SIZE
	.align		4
.L_1:
        /*000c*/ 	.byte	0x04, 0x11
        /*000e*/ 	.short	(.L_3 - .L_2)
	.align		4
.L_2:
        /*0010*/ 	.word	index@(matmul_kernel)
        /*0014*/ 	.word	0x000010b0


	//----- nvinfo : EIATTR_MIN_STACK_SIZE
	.align		4
.L_3:
        /*0018*/ 	.byte	0x04, 0x12
        /*001a*/ 	.short	(.L_5 - .L_4)
	.align		4
.L_4:
        /*001c*/ 	.word	index@(matmul_kernel)
        /*0020*/ 	.word	0x000010b0
.L_5:


//--------------------- .nv.compat                --------------------------
	.section	.nv.compat,"",@"SHT_CUDA_COMPAT_INFO"
	.align	4
        /*0000*/ 	.byte	0x02, 0x09, 0x01, 0x00, 0x02, 0x02, 0x04, 0x00, 0x02, 0x05, 0x05, 0x00, 0x03, 0x07, 0x01, 0x01
        /*0010*/ 	.byte	0x02, 0x03, 0x00, 0x00, 0x02, 0x06, 0x01, 0x00, 0x04, 0x0b, 0x08, 0x00, 0x00, 0x00, 0x00, 0x00
        /*0020*/ 	.byte	0x00, 0x00, 0x00, 0x00


//--------------------- .nv.info.matmul_kernel    --------------------------
	.section	.nv.info.matmul_kernel,"",@"SHT_CUDA_INFO"
	.sectionflags	@""
	.align	4


	//----- nvinfo : EIATTR_CUDA_API_VERSION
	.align		4
        /*0000*/ 	.byte	0x04, 0x37
        /*0002*/ 	.short	(.L_7 - .L_6)
.L_6:
        /*0004*/ 	.word	0x00000082


	//----- nvinfo : EIATTR_KPARAM_INFO
	.align		4
.L_7:
        /*0008*/ 	.byte	0x04, 0x17
        /*000a*/ 	.short	(.L_9 - .L_8)
.L_8:
        /*000c*/ 	.word	0x00000000
        /*0010*/ 	.short	0x000d
        /*0012*/ 	.short	0x0048
        /*0014*/ 	.byte	0x00, 0xf4, 0x21, 0x00


	//----- nvinfo : EIATTR_KPARAM_INFO
	.align		4
.L_9:
        /*0018*/ 	.byte	0x04, 0x17
        /*001a*/ 	.short	(.L_11 - .L_10)
.L_10:
        /*001c*/ 	.word	0x00000000
        /*0020*/ 	.short	0x000c
        /*0022*/ 	.short	0x0040
        /*0024*/ 	.byte	0x00, 0xf4, 0x21, 0x00


	//----- nvinfo : EIATTR_KPARAM_INFO
	.align		4
.L_11:
        /*0028*/ 	.byte	0x04, 0x17
        /*002a*/ 	.short	(.L_13 - .L_12)
.L_12:
        /*002c*/ 	.word	0x00000000
        /*0030*/ 	.short	0x000b
        /*0032*/ 	.short	0x0038
        /*0034*/ 	.byte	0x00, 0xf0, 0x11, 0x00


	//----- nvinfo : EIATTR_KPARAM_INFO
	.align		4
.L_13:
        /*0038*/ 	.byte	0x04, 0x17
        /*003a*/ 	.short	(.L_15 - .L_14)
.L_14:
        /*003c*/ 	.word	0x00000000
        /*0040*/ 	.short	0x000a
        /*0042*/ 	.short	0x0034
        /*0044*/ 	.byte	0x00, 0xf0, 0x11, 0x00


	//----- nvinfo : EIATTR_KPARAM_INFO
	.align		4
.L_15:
        /*0048*/ 	.byte	0x04, 0x17
        /*004a*/ 	.short	(.L_17 - .L_16)
.L_16:
        /*004c*/ 	.word	0x00000000
        /*0050*/ 	.short	0x0009
        /*0052*/ 	.short	0x0030
        /*0054*/ 	.byte	0x00, 0xf0, 0x11, 0x00


	//----- nvinfo : EIATTR_KPARAM_INFO
	.align		4
.L_17:
        /*0058*/ 	.byte	0x04, 0x17
        /*005a*/ 	.short	(.L_19 - .L_18)
.L_18:
        /*005c*/ 	.word	0x00000000
        /*0060*/ 	.short	0x0008
        /*0062*/ 	.short	0x002c
        /*0064*/ 	.byte	0x00, 0xf0, 0x11, 0x00


	//----- nvinfo : EIATTR_KPARAM_INFO
	.align		4
.L_19:
        /*0068*/ 	.byte	0x04, 0x17
        /*006a*/ 	.short	(.L_21 - .L_20)
.L_20:
        /*006c*/ 	.word	0x00000000
        /*0070*/ 	.short	0x0007
        /*0072*/ 	.short	0x0028
        /*0074*/ 	.byte	0x00, 0xf0, 0x11, 0x00


	//----- nvinfo : EIATTR_KPARAM_INFO
	.align		4
.L_21:
        /*0078*/ 	.byte	0x04, 0x17
        /*007a*/ 	.short	(.L_23 - .L_22)
.L_22:
        /*007c*/ 	.word	0x00000000
        /*0080*/ 	.short	0x0006
        /*0082*/ 	.short	0x0024
        /*0084*/ 	.byte	0x00, 0xf0, 0x11, 0x00


	//----- nvinfo : EIATTR_KPARAM_INFO
	.align		4
.L_23:
        /*0088*/ 	.byte	0x04, 0x17
        /*008a*/ 	.short	(.L_25 - .L_24)
.L_24:
        /*008c*/ 	.word	0x00000000
        /*0090*/ 	.short	0x0005
        /*0092*/ 	.short	0x0020
        /*0094*/ 	.byte	0x00, 0xf0, 0x11, 0x00


	//----- nvinfo : EIATTR_KPARAM_INFO
	.align		4
.L_25:
        /*0098*/ 	.byte	0x04, 0x17
        /*009a*/ 	.short	(.L_27 - .L_26)
.L_26:
        /*009c*/ 	.word	0x00000000
        /*00a0*/ 	.short	0x0004
        /*00a2*/ 	.short	0x001c
        /*00a4*/ 	.byte	0x00, 0xf0, 0x11, 0x00


	//----- nvinfo : EIATTR_KPARAM_INFO
	.align		4
.L_27:
        /*00a8*/ 	.byte	0x04, 0x17
        /*00aa*/ 	.short	(.L_29 - .L_28)
.L_28:
        /*00ac*/ 	.word	0x00000000
        /*00b0*/ 	.short	0x0003
        /*00b2*/ 	.short	0x0018
        /*00b4*/ 	.byte	0x00, 0xf0, 0x11, 0x00


	//----- nvinfo : EIATTR_KPARAM_INFO
	.align		4
.L_29:
        /*00b8*/ 	.byte	0x04, 0x17
        /*00ba*/ 	.short	(.L_31 - .L_30)
.L_30:
        /*00bc*/ 	.word	0x00000000
        /*00c0*/ 	.short	0x0002
        /*00c2*/ 	.short	0x0010
        /*00c4*/ 	.byte	0x00, 0xf4, 0x21, 0x00


	//----- nvinfo : EIATTR_KPARAM_INFO
	.align		4
.L_31:
        /*00c8*/ 	.byte	0x04, 0x17
        /*00ca*/ 	.short	(.L_33 - .L_32)
.L_32:
        /*00cc*/ 	.word	0x00000000
        /*00d0*/ 	.short	0x0001
        /*00d2*/ 	.short	0x0008
        /*00d4*/ 	.byte	0x00, 0xf4, 0x21, 0x00


	//----- nvinfo : EIATTR_KPARAM_INFO
	.align		4
.L_33:
        /*00d8*/ 	.byte	0x04, 0x17
        /*00da*/ 	.short	(.L_35 - .L_34)
.L_34:
        /*00dc*/ 	.word	0x00000000
        /*00e0*/ 	.short	0x0000
        /*00e2*/ 	.short	0x0000
        /*00e4*/ 	.byte	0x00, 0xf4, 0x21, 0x00


	//----- nvinfo : EIATTR_EXPLICIT_CLUSTER
	.align		4
.L_35:
        /*00e8*/ 	.byte	0x01, 0x3e
	.zero		2


	//----- nvinfo : EIATTR_CTA_PER_CLUSTER
	.align		4
        /*00ec*/ 	.byte	0x04, 0x3d
        /*00ee*/ 	.short	(.L_37 - .L_36)
.L_36:
        /*00f0*/ 	.word	0x00000002
        /*00f4*/ 	.word	0x00000001
        /*00f8*/ 	.word	0x00000001


	//----- nvinfo : EIATTR_SPARSE_MMA_MASK
	.align		4
.L_37:
        /*00fc*/ 	.byte	0x03, 0x50
        /*00fe*/ 	.short	0x0000


	//----- nvinfo : EIATTR_MAXREG_COUNT
	.align		4
        /*0100*/ 	.byte	0x03, 0x1b
        /*0102*/ 	.short	0x00ff


	//----- nvinfo : EIATTR_NUM_BARRIERS
	.align		4
        /*0104*/ 	.byte	0x02, 0x4c
        /*0106*/ 	.byte	0x01
	.zero		1


	//----- nvinfo : EIATTR_ANNOTATIONS
	.align		4
        /*0108*/ 	.byte	0x04, 0x55
        /*010a*/ 	.short	(.L_39 - .L_38)


	//   ....[0]....
.L_38:
        /*010c*/ 	.word	0x00000001
        /*0110*/ 	.byte	0x90, 0x05, 0x00, 0x00, 0x01, 0x00, 0x00, 0x00, 0xc0, 0x05, 0x00, 0x00, 0x01, 0x00, 0x00, 0x00
        /* <DEDUP_REMOVED lines=1957> */
        /*7b70*/ 	.byte	0x60, 0xe4, 0x02, 0x00


	//----- nvinfo : EIATTR_MERCURY_ISA_VERSION
	.align		4
.L_39:
        /*7b74*/ 	.byte	0x03, 0x5f
        /*7b76*/ 	.short	0x0101


	//----- nvinfo : EIATTR_EXIT_INSTR_OFFSETS
	.align		4
        /*7b78*/ 	.byte	0x04, 0x1c
        /*7b7a*/ 	.short	(.L_41 - .L_40)


	//   ....[0]....
.L_40:
        /*7b7c*/ 	.word	0x000374b0


	//   ....[1]....
        /*7b80*/ 	.word	0x000374d0


	//----- nvinfo : EIATTR_REQNTID
	.align		4
.L_41:
        /*7b84*/ 	.byte	0x04, 0x10
        /*7b86*/ 	.short	(.L_43 - .L_42)
.L_42:
        /*7b88*/ 	.word	0x00000080
        /*7b8c*/ 	.word	0x00000001
        /*7b90*/ 	.word	0x00000001


	//----- nvinfo : EIATTR_CBANK_PARAM_SIZE
	.align		4
.L_43:
        /*7b94*/ 	.byte	0x03, 0x19
        /*7b96*/ 	.short	0x0050


	//----- nvinfo : EIATTR_PARAM_CBANK
	.align		4
        /*7b98*/ 	.byte	0x04, 0x0a
        /*7b9a*/ 	.short	(.L_45 - .L_44)
	.align		4
.L_44:
        /*7b9c*/ 	.word	index@(.nv.constant0.matmul_kernel)
        /*7ba0*/ 	.short	0x0210
        /*7ba2*/ 	.short	0x0050


	//----- nvinfo : EIATTR_SW_WAR
	.align		4
.L_45:
        /*7ba4*/ 	.byte	0x04, 0x36
        /*7ba6*/ 	.short	(.L_47 - .L_46)
.L_46:
        /*7ba8*/ 	.word	0x00000008
.L_47:


//--------------------- .nv.callgraph             --------------------------
	.section	.nv.callgraph,"",@"SHT_CUDA_CALLGRAPH"
	.align	4
	.sectionentsize	8
	.align		4
        /*0000*/ 	.word	0x00000000
	.align		4
        /*0004*/ 	.word	0xffffffff
	.align		4
        /*0008*/ 	.word	0x00000000
	.align		4
        /*000c*/ 	.word	0xfffffffe
	.align		4
        /*0010*/ 	.word	0x00000000
	.align		4
        /*0014*/ 	.word	0xfffffffd
	.align		4
        /*0018*/ 	.word	0x00000000
	.align		4
        /*001c*/ 	.word	0xfffffffc


//--------------------- .text.matmul_kernel       --------------------------
	.section	.text.matmul_kernel,"ax",@progbits
	.align	128
        .global         matmul_kernel
        .type           matmul_kernel,@function
        .size           matmul_kernel,(.L_x_4 - matmul_kernel)
        .other          matmul_kernel,@"STO_CUDA_ENTRY STV_DEFAULT"
matmul_kernel:
.text.matmul_kernel:
[----:B------:R-:W0:Y:S08]  /*0000*/  LDC R1, c[0x0][0x28] ;  /* 0x00000a00ff017b82 */ /* 0x000e300000000800 */
[----:B------:R-:W1:Y:S01]  /*0010*/  LDC.64 R124, c[0x0][0x228] ;  /* 0x00008a00ff7c7b82 */ /* 0x000e620000000a00 */
[----:B------:R-:W2:Y:S01]  /*0020*/  S2R R10, SR_TID.X ;  /* 0x00000000000a7919 */ /* 0x000ea20000002100 */
[----:B0-----:R-:W-:Y:S01]  /*0030*/  VIADD R1, R1, 0xffffef50 ;  /* 0xffffef5001017836 */ /* 0x001fe20000000000 */
[----:B------:R-:W-:Y:S01]  /*0040*/  UMOV UR8, 0x400 ;  /* 0x0000040000087882 */ /* 0x000fe20000000000 */
[----:B------:R-:W-:-:S04]  /*0050*/  ULDC.64 UR16, c[0x0][0x208] ;  /* 0x0000820000107ab9 */ /* 0x000fc80000000a00 */
[----:B------:R-:W0:Y:S08]  /*0060*/  S2UR UR4, SR_CTAID.X ;  /* 0x00000000000479c3 */ /* 0x000e300000002500 */
[----:B------:R-:W3:Y:S01]  /*0070*/  S2UR UR6, SR_CgaCtaId ;  /* 0x00000000000679c3 */ /* 0x000ee20000008800 */
[----:B-1----:R-:W-:-:S05]  /*0080*/  VIADD R0, R125, 0xff ;  /* 0x000000ff7d007836 */ /* 0x002fca0000000000 */
[----:B------:R-:W-:Y:S02]  /*0090*/  SHF.R.S32.HI R3, RZ, 0x1f, R0 ;  /* 0x0000001fff037819 */ /* 0x000fe40000011400 */
[----:B0-----:R-:W-:Y:S01]  /*00a0*/  I2FP.F32.U32 R5, UR4 ;  /* 0x0000000400057c45 */ /* 0x001fe20008201000 */
[----:B------:R-:W-:Y:S01]  /*00b0*/  ULDC UR4, c[0x0][0x150] ;  /* 0x0000540000047ab9 */ /* 0x000fe20000000800 */
[----:B------:R-:W-:Y:S02]  /*00c0*/  LEA.HI R3, R3, R0, RZ, 0x8 ;  /* 0x0000000003037211 */ /* 0x000fe400078f40ff */
[----:B--2---:R-:W-:Y:S01]  /*00d0*/  LOP3.LUT R240, R10, 0x7f, RZ, 0xc0, !PT ;  /* 0x0000007f0af07812 */ /* 0x004fe200078ec0ff */
[----:B------:R-:W-:Y:S01]  /*00e0*/  FMUL R5, R5, UR4 ;  /* 0x0000000405057c20 */ /* 0x000fe20008400000 */
[----:B------:R-:W-:Y:S01]  /*00f0*/  SHF.R.S32.HI R3, RZ, 0x8, R3 ;  /* 0x00000008ff037819 */ /* 0x000fe20000011403 */
[----:B---3--:R-:W-:Y:S02]  /*0100*/  USHF.L.U32 UR5, UR6, 0x7, URZ ;  /* 0x0000000706057899 */ /* 0x008fe4000800063f */
[----:B------:R-:W-:-:S02]  /*0110*/  ULEA UR8, UR6, UR8, 0x18 ;  /* 0x0000000806087291 */ /* 0x000fc4000f8ec03f */
[----:B------:R-:W-:Y:S01]  /*0120*/  IMAD.SHL.U32 R4, R3, 0x8, RZ ;  /* 0x0000000803047824 */ /* 0x000fe200078e00ff */
[----:B------:R-:W0:Y:S01]  /*0130*/  F2I.U32.TRUNC.NTZ R5, R5 ;  /* 0x0000000500057305 */ /* 0x000e22000020f000 */
[----:B------:R-:W-:-:S03]  /*0140*/  ULOP3.LUT UR5, UR5, 0x80, URZ, 0xc0, !UPT ;  /* 0x0000008005057892 */ /* 0x000fc6000f8ec03f */
[----:B------:R-:W-:-:S04]  /*0150*/  IABS R7, R4 ;  /* 0x0000000400077213 */ /* 0x000fc80000000000 */
[----:B------:R-:W1:Y:S01]  /*0160*/  I2F.RP R0, R7 ;  /* 0x0000000700007306 */ /* 0x000e620000209400 */
[----:B0-----:R-:W-:-:S07]  /*0170*/  IABS R11, R5 ;  /* 0x00000005000b7213 */ /* 0x001fce0000000000 */
[----:B-1----:R-:W0:Y:S02]  /*0180*/  MUFU.RCP R0, R0 ;  /* 0x0000000000007308 */ /* 0x002e240000001000 */
[----:B0-----:R-:W-:Y:S01]  /*0190*/  VIADD R2, R0, 0xffffffe ;  /* 0x0ffffffe00027836 */ /* 0x001fe20000000000 */
[----:B------:R-:W-:-:S05]  /*01a0*/  IABS R0, R4 ;  /* 0x0000000400007213 */ /* 0x000fca0000000000 */
[----:B------:R0:W1:Y:S01]  /*01b0*/  F2I.FTZ.U32.TRUNC.NTZ R3, R2 ;  /* 0x0000000200037305 */ /* 0x000062000021f000 */
[----:B------:R-:W-:Y:S02]  /*01c0*/  IMAD.MOV R0, RZ, RZ, -R0 ;  /* 0x000000ffff007224 */ /* 0x000fe400078e0a00 */
[----:B0-----:R-:W-:Y:S02]  /*01d0*/  IMAD.MOV.U32 R2, RZ, RZ, RZ ;  /* 0x000000ffff027224 */ /* 0x001fe400078e00ff */
[----:B-1----:R-:W-:-:S04]  /*01e0*/  IMAD.MOV R6, RZ, RZ, -R3 ;  /* 0x000000ffff067224 */ /* 0x002fc800078e0a03 */
[----:B------:R-:W-:-:S04]  /*01f0*/  IMAD R9, R6, R7, RZ ;  /* 0x0000000706097224 */ /* 0x000fc800078e02ff */
[----:B------:R-:W-:-:S06]  /*0200*/  IMAD.HI.U32 R2, R3, R9, R2 ;  /* 0x0000000903027227 */ /* 0x000fcc00078e0002 */
[----:B------:R-:W-:-:S04]  /*0210*/  IMAD.HI.U32 R2, R2, R11, RZ ;  /* 0x0000000b02027227 */ /* 0x000fc800078e00ff */
[----:B------:R-:W-:-:S05]  /*0220*/  IMAD R0, R2, R0, R11 ;  /* 0x0000000002007224 */ /* 0x000fca00078e020b */
[----:B------:R-:W-:-:S13]  /*0230*/  ISETP.GT.U32.AND P1, PT, R7, R0, PT ;  /* 0x000000000700720c */ /* 0x000fda0003f24070 */
[----:B------:R-:W-:Y:S02]  /*0240*/  @!P1 IMAD.IADD R0, R0, 0x1, -R7 ;  /* 0x0000000100009824 */ /* 0x000fe400078e0a07 */
[----:B------:R-:W-:Y:S01]  /*0250*/  @!P1 VIADD R2, R2, 0x1 ;  /* 0x0000000102029836 */ /* 0x000fe20000000000 */
[----:B------:R-:W-:Y:S02]  /*0260*/  ISETP.NE.AND P1, PT, R4, RZ, PT ;  /* 0x000000ff0400720c */ /* 0x000fe40003f25270 */
[----:B------:R-:W-:Y:S02]  /*0270*/  ISETP.GE.U32.AND P0, PT, R0, R7, PT ;  /* 0x000000070000720c */ /* 0x000fe40003f06070 */
[----:B------:R-:W-:-:S04]  /*0280*/  LOP3.LUT R0, R5, R4, RZ, 0x3c, !PT ;  /* 0x0000000405007212 */ /* 0x000fc800078e3cff */
[----:B------:R-:W-:Y:S01]  /*0290*/  ISETP.GE.AND P2, PT, R0, RZ, PT ;  /* 0x000000ff0000720c */ /* 0x000fe20003f46270 */
[----:B------:R-:W-:-:S05]  /*02a0*/  VIADD R0, R124, 0xff ;  /* 0x000000ff7c007836 */ /* 0x000fca0000000000 */
[----:B------:R-:W-:Y:S01]  /*02b0*/  SHF.R.S32.HI R3, RZ, 0x1f, R0 ;  /* 0x0000001fff037819 */ /* 0x000fe20000011400 */
[----:B------:R-:W-:-:S03]  /*02c0*/  @P0 VIADD R2, R2, 0x1 ;  /* 0x0000000102020836 */ /* 0x000fc60000000000 */
[----:B------:R-:W-:-:S03]  /*02d0*/  LEA.HI R3, R3, R0, RZ, 0x8 ;  /* 0x0000000003037211 */ /* 0x000fc600078f40ff */
[----:B------:R-:W-:Y:S01]  /*02e0*/  @!P2 IMAD.MOV R2, RZ, RZ, -R2 ;  /* 0x000000ffff02a224 */ /* 0x000fe200078e0a02 */
[----:B------:R-:W-:-:S05]  /*02f0*/  @!P1 LOP3.LUT R2, RZ, R4, RZ, 0x33, !PT ;  /* 0x00000004ff029212 */ /* 0x000fca00078e33ff */
[----:B------:R-:W-:Y:S02]  /*0300*/  IMAD.SHL.U32 R6, R2, 0x8, RZ ;  /* 0x0000000802067824 */ /* 0x000fe400078e00ff */
[----:B------:R-:W-:-:S03]  /*0310*/  IMAD.MOV R2, RZ, RZ, -R2 ;  /* 0x000000ffff027224 */ /* 0x000fc600078e0a02 */
[----:B------:R-:W-:Y:S01]  /*0320*/  LEA.HI.SX32 R3, R3, -R6, 0x18 ;  /* 0x8000000603037211 */ /* 0x000fe200078fc2ff */
[----:B------:R-:W-:-:S03]  /*0330*/  IMAD R4, R4, R2, R5 ;  /* 0x0000000204047224 */ /* 0x000fc600078e0205 */
[----:B------:R-:W-:Y:S02]  /*0340*/  VIMNMX R11, R3, 0x8, PT ;  /* 0x00000008030b7848 */ /* 0x000fe40003fe0100 */
[----:B------:R-:W-:Y:S02]  /*0350*/  IABS R9, R4 ;  /* 0x0000000400097213 */ /* 0x000fe40000000000 */
[----:B------:R-:W-:-:S04]  /*0360*/  IABS R7, R11 ;  /* 0x0000000b00077213 */ /* 0x000fc80000000000 */
[----:B------:R-:W0:Y:S08]  /*0370*/  I2F.RP R0, R7 ;  /* 0x0000000700007306 */ /* 0x000e300000209400 */
[----:B0-----:R-:W0:Y:S02]  /*0380*/  MUFU.RCP R0, R0 ;  /* 0x0000000000007308 */ /* 0x001e240000001000 */
[----:B0-----:R-:W-:-:S06]  /*0390*/  VIADD R3, R0, 0xffffffe ;  /* 0x0ffffffe00037836 */ /* 0x001fcc0000000000 */
[----:B------:R-:W0:Y:S02]  /*03a0*/  F2I.FTZ.U32.TRUNC.NTZ R3, R3 ;  /* 0x0000000300037305 */ /* 0x000e24000021f000 */
[----:B0-----:R-:W-:-:S04]  /*03b0*/  IMAD.MOV R8, RZ, RZ, -R3 ;  /* 0x000000ffff087224 */ /* 0x001fc800078e0a03 */
[----:B------:R-:W-:Y:S01]  /*03c0*/  IMAD.MOV.U32 R2, RZ, RZ, R8 ;  /* 0x000000ffff027224 */ /* 0x000fe200078e0008 */
[----:B------:R-:W-:-:S03]  /*03d0*/  IABS R8, R11 ;  /* 0x0000000b00087213 */ /* 0x000fc60000000000 */
[----:B------:R-:W-:Y:S02]  /*03e0*/  IMAD R5, R2, R7, RZ ;  /* 0x0000000702057224 */ /* 0x000fe400078e02ff */
[----:B------:R-:W-:Y:S02]  /*03f0*/  IMAD.MOV.U32 R2, RZ, RZ, RZ ;  /* 0x000000ffff027224 */ /* 0x000fe400078e00ff */
[----:B------:R-:W-:Y:S02]  /*0400*/  IMAD.MOV R0, RZ, RZ, -R8 ;  /* 0x000000ffff007224 */ /* 0x000fe400078e0a08 */
[----:B------:R-:W-:Y:S02]  /*0410*/  IMAD.HI.U32 R2, R3, R5, R2 ;  /* 0x0000000503027227 */ /* 0x000fe400078e0002 */
[----:B------:R-:W0:Y:S04]  /*0420*/  LDC R3, c[0x0][0x230] ;  /* 0x00008c00ff037b82 */ /* 0x000e280000000800 */
[----:B------:R-:W-:-:S04]  /*0430*/  IMAD.HI.U32 R2, R2, R9, RZ ;  /* 0x0000000902027227 */ /* 0x000fc800078e00ff */
[----:B------:R-:W-:-:S05]  /*0440*/  IMAD R0, R2, R0, R9 ;  /* 0x0000000002007224 */ /* 0x000fca00078e0209 */
[----:B------:R-:W-:Y:S01]  /*0450*/  ISETP.GT.U32.AND P1, PT, R7, R0, PT ;  /* 0x000000000700720c */ /* 0x000fe20003f24070 */
[----:B0-----:R-:W-:-:S12]  /*0460*/  VIADD R12, R3, 0x7f ;  /* 0x0000007f030c7836 */ /* 0x001fd80000000000 */
[----:B------:R-:W-:Y:S02]  /*0470*/  @!P1 IMAD.IADD R0, R0, 0x1, -R7 ;  /* 0x0000000100009824 */ /* 0x000fe400078e0a07 */
[----:B------:R-:W-:Y:S01]  /*0480*/  @!P1 VIADD R2, R2, 0x1 ;  /* 0x0000000102029836 */ /* 0x000fe20000000000 */
[----:B------:R-:W-:Y:S02]  /*0490*/  ISETP.NE.AND P1, PT, R11, RZ, PT ;  /* 0x000000ff0b00720c */ /* 0x000fe40003f25270 */
[----:B------:R-:W-:Y:S02]  /*04a0*/  ISETP.GE.U32.AND P0, PT, R0, R7, PT ;  /* 0x000000070000720c */ /* 0x000fe40003f06070 */
[----:B------:R-:W-:-:S04]  /*04b0*/  LOP3.LUT R0, R4, R11, RZ, 0x3c, !PT ;  /* 0x0000000b04007212 */ /* 0x000fc800078e3cff */
[----:B------:R-:W-:-:S07]  /*04c0*/  ISETP.GE.AND P2, PT, R0, RZ, PT ;  /* 0x000000ff0000720c */ /* 0x000fce0003f46270 */
[----:B------:R-:W-:Y:S01]  /*04d0*/  @P0 VIADD R2, R2, 0x1 ;  /* 0x0000000102020836 */ /* 0x000fe20000000000 */
[----:B------:R-:W-:-:S05]  /*04e0*/  ISETP.GT.AND P0, PT, R12, 0x7f, PT ;  /* 0x0000007f0c00780c */ /* 0x000fca0003f04270 */
[----:B------:R-:W-:Y:S01]  /*04f0*/  @!P2 IMAD.MOV R2, RZ, RZ, -R2 ;  /* 0x000000ffff02a224 */ /* 0x000fe200078e0a02 */
[----:B------:R-:W-:-:S05]  /*0500*/  @!P1 LOP3.LUT R2, RZ, R11, RZ, 0x33, !PT ;  /* 0x0000000bff029212 */ /* 0x000fca00078e33ff */
[----:B------:R-:W-:-:S04]  /*0510*/  IMAD.MOV R0, RZ, RZ, -R2 ;  /* 0x000000ffff007224 */ /* 0x000fc800078e0a02 */
[----:B------:R-:W-:-:S04]  /*0520*/  IMAD R0, R11, R0, R4 ;  /* 0x000000000b007224 */ /* 0x000fc800078e0204 */
[----:B------:R-:W-:-:S05]  /*0530*/  IMAD.IADD R0, R6, 0x1, R0 ;  /* 0x0000000106007824 */ /* 0x000fca00078e0200 */
[----:B------:R-:W-:Y:S01]  /*0540*/  R2UR UR4, R0 ;  /* 0x00000000000472ca */ /* 0x000fe200000e0000 */
[----:B------:R-:W-:-:S04]  /*0550*/  IMAD.SHL.U32 R0, R2, 0x100, RZ ;  /* 0x0000010002007824 */ /* 0x000fc800078e00ff */
[C---:B------:R-:W-:Y:S02]  /*0560*/  VIADD R3, R0.reuse, 0x1 ;  /* 0x0000000100037836 */ /* 0x040fe40000000000 */
[C---:B------:R-:W-:Y:S02]  /*0570*/  VIADD R2, R0.reuse, 0x2 ;  /* 0x0000000200027836 */ /* 0x040fe40000000000 */
[C---:B------:R-:W-:Y:S01]  /*0580*/  VIADD R4, R0.reuse, 0x3 ;  /* 0x0000000300047836 */ /* 0x040fe20000000000 */
[----:B------:R0:W-:Y:S01]  /*0590*/  STL [R1+0x64], R3 ;  /* 0x0000640301007387 */ /* 0x0001e20000100800 */
[C---:B------:R-:W-:Y:S02]  /*05a0*/  VIADD R252, R0.reuse, 0xf ;  /* 0x0000000f00fc7836 */ /* 0x040fe40000000000 */
[----:B------:R-:W-:Y:S01]  /*05b0*/  ULEA UR4, UR4, UR5, 0x8 ;  /* 0x0000000504047291 */ /* 0x000fe2000f8e403f */
[----:B------:R1:W-:Y:S01]  /*05c0*/  STL [R1+0x60], R2 ;  /* 0x0000600201007387 */ /* 0x0003e20000100800 */
[----:B------:R-:W-:-:S02]  /*05d0*/  VIADD R248, R0, 0x10 ;  /* 0x0000001000f87836 */ /* 0x000fc40000000000 */
[----:B------:R-:W-:Y:S01]  /*05e0*/  VIADD R247, R0, 0x11 ;  /* 0x0000001100f77836 */ /* 0x000fe20000000000 */
[----:B------:R2:W-:Y:S01]  /*05f0*/  STL [R1+0x5c], R4 ;  /* 0x00005c0401007387 */ /* 0x0005e20000100800 */
[----:B------:R-:W-:Y:S02]  /*0600*/  VIADD R5, R240, UR4 ;  /* 0x00000004f0057c36 */ /* 0x000fe40008000000 */
[C---:B0-----:R-:W-:Y:S02]  /*0610*/  VIADD R3, R0.reuse, 0x4 ;  /* 0x0000000400037836 */ /* 0x041fe40000000000 */
[C---:B------:R-:W-:Y:S02]  /*0620*/  VIADD R249, R0.reuse, 0x12 ;  /* 0x0000001200f97836 */ /* 0x040fe40000000000 */
[C---:B-1----:R-:W-:Y:S01]  /*0630*/  VIADD R2, R0.reuse, 0x5 ;  /* 0x0000000500027836 */ /* 0x042fe20000000000 */
[----:B------:R0:W-:Y:S01]  /*0640*/  STL [R1+0x58], R3 ;  /* 0x0000580301007387 */ /* 0x0001e20000100800 */
[----:B------:R-:W-:-:S02]  /*0650*/  VIADD R246, R0, 0x13 ;  /* 0x0000001300f67836 */ /* 0x000fc40000000000 */
[C---:B--2---:R-:W-:Y:S01]  /*0660*/  VIADD R4, R0.reuse, 0x6 ;  /* 0x0000000600047836 */ /* 0x044fe20000000000 */
[----:B------:R1:W-:Y:S01]  /*0670*/  STL [R1+0x54], R2 ;  /* 0x0000540201007387 */ /* 0x0003e20000100800 */
[C---:B------:R-:W-:Y:S02]  /*0680*/  VIADD R245, R0.reuse, 0x14 ;  /* 0x0000001400f57836 */ /* 0x040fe40000000000 */
[C---:B------:R-:W-:Y:S01]  /*0690*/  VIADD R244, R0.reuse, 0x15 ;  /* 0x0000001500f47836 */ /* 0x040fe20000000000 */
[----:B------:R2:W-:Y:S01]  /*06a0*/  STL [R1+0x50], R4 ;  /* 0x0000500401007387 */ /* 0x0005e20000100800 */
[C---:B------:R-:W-:Y:S02]  /*06b0*/  VIADD R6, R0.reuse, 0x17 ;  /* 0x0000001700067836 */ /* 0x040fe40000000000 */
[C---:B0-----:R-:W-:Y:S02]  /*06c0*/  VIADD R3, R0.reuse, 0x7 ;  /* 0x0000000700037836 */ /* 0x041fe40000000000 */
[----:B------:R-:W-:-:S02]  /*06d0*/  VIADD R7, R0, 0x18 ;  /* 0x0000001800077836 */ /* 0x000fc40000000000 */
[C---:B-1----:R-:W-:Y:S01]  /*06e0*/  VIADD R2, R0.reuse, 0x8 ;  /* 0x0000000800027836 */ /* 0x042fe20000000000 */
[----:B------:R0:W-:Y:S01]  /*06f0*/  STL [R1+0x4c], R3 ;  /* 0x00004c0301007387 */ /* 0x0001e20000100800 */
[C---:B------:R-:W-:Y:S02]  /*0700*/  VIADD R8, R0.reuse, 0x19 ;  /* 0x0000001900087836 */ /* 0x040fe40000000000 */
[C---:B--2---:R-:W-:Y:S01]  /*0710*/  VIADD R4, R0.reuse, 0x9 ;  /* 0x0000000900047836 */ /* 0x044fe20000000000 */
[----:B------:R1:W-:Y:S01]  /*0720*/  STL [R1+0x48], R2 ;  /* 0x0000480201007387 */ /* 0x0003e20000100800 */
[C---:B------:R-:W-:Y:S02]  /*0730*/  VIADD R228, R0.reuse, 0x1a ;  /* 0x0000001a00e47836 */ /* 0x040fe40000000000 */
[C---:B------:R-:W-:Y:S01]  /*0740*/  VIADD R227, R0.reuse, 0x1b ;  /* 0x0000001b00e37836 */ /* 0x040fe20000000000 */
[----:B------:R2:W-:Y:S01]  /*0750*/  STL [R1+0x44], R4 ;  /* 0x0000440401007387 */ /* 0x0005e20000100800 */
[----:B------:R-:W-:-:S02]  /*0760*/  VIADD R226, R0, 0x1c ;  /* 0x0000001c00e27836 */ /* 0x000fc40000000000 */
[C---:B0-----:R-:W-:Y:S02]  /*0770*/  VIADD R3, R0.reuse, 0xa ;  /* 0x0000000a00037836 */ /* 0x041fe40000000000 */
[C---:B------:R-:W-:Y:S02]  /*0780*/  VIADD R224, R0.reuse, 0x1d ;  /* 0x0000001d00e07836 */ /* 0x040fe40000000000 */
[C---:B-1----:R-:W-:Y:S01]  /*0790*/  VIADD R2, R0.reuse, 0xb ;  /* 0x0000000b00027836 */ /* 0x042fe20000000000 */
[----:B------:R0:W-:Y:S01]  /*07a0*/  STL [R1+0x40], R3 ;  /* 0x0000400301007387 */ /* 0x0001e20000100800 */
[C---:B------:R-:W-:Y:S02]  /*07b0*/  VIADD R229, R0.reuse, 0x1e ;  /* 0x0000001e00e57836 */ /* 0x040fe40000000000 */
[C---:B--2---:R-:W-:Y:S01]  /*07c0*/  VIADD R4, R0.reuse, 0xc ;  /* 0x0000000c00047836 */ /* 0x044fe20000000000 */
[----:B------:R1:W-:Y:S01]  /*07d0*/  STL [R1+0x3c], R2 ;  /* 0x00003c0201007387 */ /* 0x0003e20000100800 */
[----:B------:R-:W-:-:S02]  /*07e0*/  VIADD R225, R0, 0x1f ;  /* 0x0000001f00e17836 */ /* 0x000fc40000000000 */
[C---:B------:R-:W-:Y:S01]  /*07f0*/  VIADD R223, R0.reuse, 0x20 ;  /* 0x0000002000df7836 */ /* 0x040fe20000000000 */
[----:B------:R-:W-:Y:S01]  /*0800*/  STL [R1+0x38], R4 ;  /* 0x0000380401007387 */ /* 0x000fe20000100800 */
[C---:B------:R-:W-:Y:S02]  /*0810*/  VIADD R230, R0.reuse, 0x21 ;  /* 0x0000002100e67836 */ /* 0x040fe40000000000 */
[C---:B0-----:R-:W-:Y:S02]  /*0820*/  VIADD R3, R0.reuse, 0xd ;  /* 0x0000000d00037836 */ /* 0x041fe40000000000 */
[C---:B------:R-:W-:Y:S02]  /*0830*/  VIADD R222, R0.reuse, 0x22 ;  /* 0x0000002200de7836 */ /* 0x040fe40000000000 */
[C---:B-1----:R-:W-:Y:S01]  /*0840*/  VIADD R2, R0.reuse, 0xe ;  /* 0x0000000e00027836 */ /* 0x042fe20000000000 */
[----:B------:R-:W-:Y:S01]  /*0850*/  STL [R1+0x24], R3 ;  /* 0x0000240301007387 */ /* 0x000fe20000100800 */
[----:B------:R-:W-:-:S02]  /*0860*/  VIADD R221, R0, 0x23 ;  /* 0x0000002300dd7836 */ /* 0x000fc40000000000 */
[C---:B------:R-:W-:Y:S01]  /*0870*/  VIADD R220, R0.reuse, 0x24 ;  /* 0x0000002400dc7836 */ /* 0x040fe20000000000 */
[----:B------:R0:W-:Y:S01]  /*0880*/  STL [R1+0x20], R2 ;  /* 0x0000200201007387 */ /* 0x0001e20000100800 */
[C---:B------:R-:W-:Y:S02]  /*0890*/  VIADD R219, R0.reuse, 0x25 ;  /* 0x0000002500db7836 */ /* 0x040fe40000000000 */
[C---:B------:R-:W-:Y:S01]  /*08a0*/  VIADD R216, R0.reuse, 0x26 ;  /* 0x0000002600d87836 */ /* 0x040fe20000000000 */
[----:B------:R1:W-:Y:S01]  /*08b0*/  STL [R1+0xe28], R5 ;  /* 0x000e280501007387 */ /* 0x0003e20000100800 */
[C---:B------:R-:W-:Y:S02]  /*08c0*/  VIADD R215, R0.reuse, 0x27 ;  /* 0x0000002700d77836 */ /* 0x040fe40000000000 */
[C---:B------:R-:W-:Y:S02]  /*08d0*/  VIADD R214, R0.reuse, 0x28 ;  /* 0x0000002800d67836 */ /* 0x040fe40000000000 */
[----:B------:R-:W-:-:S02]  /*08e0*/  VIADD R213, R0, 0x29 ;  /* 0x0000002900d57836 */ /* 0x000fc40000000000 */
[C---:B0-----:R-:W-:Y:S02]  /*08f0*/  VIADD R2, R0.reuse, 0x16 ;  /* 0x0000001600027836 */ /* 0x041fe40000000000 */
[C---:B------:R-:W-:Y:S02]  /*0900*/  VIADD R211, R0.reuse, 0x2a ;  /* 0x0000002a00d37836 */ /* 0x040fe40000000000 */
[C---:B------:R-:W-:Y:S02]  /*0910*/  VIADD R212, R0.reuse, 0x2b ;  /* 0x0000002b00d47836 */ /* 0x040fe40000000000 */
[C---:B------:R-:W-:Y:S02]  /*0920*/  VIADD R210, R0.reuse, 0x2c ;  /* 0x0000002c00d27836 */ /* 0x040fe40000000000 */
[C---:B------:R-:W-:Y:S02]  /*0930*/  VIADD R208, R0.reuse, 0x2d ;  /* 0x0000002d00d07836 */ /* 0x040fe40000000000 */
[----:B------:R-:W-:-:S02]  /*0940*/  VIADD R209, R0, 0x2e ;  /* 0x0000002e00d17836 */ /* 0x000fc40000000000 */
[C---:B------:R-:W-:Y:S02]  /*0950*/  VIADD R207, R0.reuse, 0x2f ;  /* 0x0000002f00cf7836 */ /* 0x040fe40000000000 */
        /* <DEDUP_REMOVED lines=207> */
[----:B------:R-:W-:Y:S01]  /*1650*/  VIADD R243, R0, 0xff ;  /* 0x000000ff00f37836 */ /* 0x000fe20000000000 */
[----:B-1----:R-:W-:Y:S06]  /*1660*/  @P0 BRA `(.L_x_0) ;  /* 0x0000000c000c0947 */ /* 0x002fec0003800000 */
[----:B------:R-:W-:Y:S01]  /*1670*/  IMAD.SHL.U32 R2, R10, 0x10, RZ ;  /* 0x000000100a027824 */ /* 0x000fe200078e00ff */
[----:B------:R1:W-:Y:S01]  /*1680*/  STL [R1], RZ ;  /* 0x000000ff01007387 */ /* 0x0003e20000100800 */
[----:B------:R-:W-:Y:S02]  /*1690*/  CS2R R24, SRZ ;  /* 0x0000000000187805 */ /* 0x000fe4000001ff00 */
[----:B------:R-:W-:Y:S02]  /*16a0*/  CS2R R26, SRZ ;  /* 0x00000000001a7805 */ /* 0x000fe4000001ff00 */
[----:B------:R-:W-:Y:S01]  /*16b0*/  CS2R R28, SRZ ;  /* 0x00000000001c7805 */ /* 0x000fe2000001ff00 */
[----:B------:R1:W-:Y:S01]  /*16c0*/  STL [R1+0xe24], R2 ;  /* 0x000e240201007387 */ /* 0x0003e20000100800 */
[----:B------:R-:W-:Y:S02]  /*16d0*/  CS2R R30, SRZ ;  /* 0x00000000001e7805 */ /* 0x000fe4000001ff00 */
[----:B------:R-:W-:-:S02]  /*16e0*/  CS2R R32, SRZ ;  /* 0x0000000000207805 */ /* 0x000fc4000001ff00 */
[----:B------:R-:W-:Y:S01]  /*16f0*/  CS2R R34, SRZ ;  /* 0x0000000000227805 */ /* 0x000fe2000001ff00 */
[----:B------:R1:W-:Y:S01]  /*1700*/  STL [R1+0x4], RZ ;  /* 0x000004ff01007387 */ /* 0x0003e20000100800 */
[----:B------:R-:W-:Y:S02]  /*1710*/  CS2R R36, SRZ ;  /* 0x0000000000247805 */ /* 0x000fe4000001ff00 */
[----:B------:R-:W-:Y:S02]  /*1720*/  CS2R R38, SRZ ;  /* 0x0000000000267805 */ /* 0x000fe4000001ff00 */
[----:B------:R-:W-:Y:S01]  /*1730*/  CS2R R40, SRZ ;  /* 0x0000000000287805 */ /* 0x000fe2000001ff00 */
[----:B------:R1:W-:Y:S01]  /*1740*/  STL [R1+0x8], RZ ;  /* 0x000008ff01007387 */ /* 0x0003e20000100800 */
        /* <DEDUP_REMOVED lines=72> */
[----:B------:R-:W-:-:S03]  /*1bd0*/  CS2R R150, SRZ ;  /* 0x0000000000967805 */ /* 0x000fc6000001ff00 */
[----:B------:R1:W-:Y:S04]  /*1be0*/  STL [R1+0x54], RZ ;  /* 0x000054ff01007387 */ /* 0x0003e80000100800 */
        /* <DEDUP_REMOVED lines=105> */
[----:B------:R1:W-:Y:S01]  /*2280*/  STL [R1+0x1fc], RZ ;  /* 0x0001fcff01007387 */ /* 0x0003e20000100800 */
[----:B------:R-:W-:Y:S05]  /*2290*/  BRA `(.L_x_1) ;  /* 0x000002b000587947 */ /* 0x000fea0003800000 */
.L_x_0:
[----:B------:R-:W-:Y:S01]  /*22a0*/  IABS R240, R124 ;  /* 0x0000007c00f07213 */ /* 0x000fe20000000000 */
[----:B------:R0:W-:Y:S01]  /*22b0*/  STL [R1+0xe68], R125 ;  /* 0x000e687d01007387 */ /* 0x0001e20000100800 */
[----:B------:R-:W-:Y:S01]  /*22c0*/  IABS R3, R125 ;  /* 0x0000007d00037213 */ /* 0x000fe20000000000 */
[----:B------:R-:W-:Y:S01]  /*22d0*/  ULDC UR9, c[0x0][0x23c] ;  /* 0x00008f0000097ab9 */ /* 0x000fe20000000800 */
[----:B------:R-:W1:Y:S01]  /*22e0*/  I2F.RP R4, R240 ;  /* 0x000000f000047306 */ /* 0x000e620000209400 */
[----:B------:R-:W-:Y:S01]  /*22f0*/  IABS R251, R242 ;  /* 0x000000f200fb7213 */ /* 0x000fe20000000000 */
[----:B------:R-:W-:Y:S01]  /*2300*/  ULDC.64 UR4, c[0x0][0x218] ;  /* 0x0000860000047ab9 */ /* 0x000fe20000000a00 */
[----:B------:R-:W-:Y:S01]  /*2310*/  ISETP.GE.AND P2, PT, R243, RZ, PT ;  /* 0x000000fff300720c */ /* 0x000fe20003f46270 */
[----:B------:R-:W-:Y:S01]  /*2320*/  ULDC.64 UR6, c[0x0][0x210] ;  /* 0x0000840000067ab9 */ /* 0x000fe20000000a00 */
[----:B------:R-:W-:Y:S01]  /*2330*/  ISETP.GE.AND P6, PT, R241, RZ, PT ;  /* 0x000000fff100720c */ /* 0x000fe20003fc6270 */
[----:B0-----:R-:W-:-:S02]  /*2340*/  IMAD.MOV.U32 R125, RZ, RZ, R5 ;  /* 0x000000ffff7d7224 */ /* 0x001fc400078e0005 */
[----:B------:R-:W0:Y:S01]  /*2350*/  I2F.RP R10, R3 ;  /* 0x00000003000a7306 */ /* 0x000e220000209400 */
[----:B------:R-:W-:-:S07]  /*2360*/  ISETP.GE.AND P3, PT, R242, RZ, PT ;  /* 0x000000fff200720c */ /* 0x000fce0003f66270 */
[----:B-1----:R-:W1:Y:S08]  /*2370*/  MUFU.RCP R4, R4 ;  /* 0x0000000400047308 */ /* 0x002e700000001000 */
[----:B0-----:R-:W0:Y:S01]  /*2380*/  MUFU.RCP R10, R10 ;  /* 0x0000000a000a7308 */ /* 0x001e220000001000 */
[----:B-1----:R-:W-:-:S07]  /*2390*/  VIADD R4, R4, 0xffffffe ;  /* 0x0ffffffe04047836 */ /* 0x002fce0000000000 */
[----:B------:R-:W1:Y:S01]  /*23a0*/  F2I.FTZ.U32.TRUNC.NTZ R5, R4 ;  /* 0x0000000400057305 */ /* 0x000e62000021f000 */
[----:B0-----:R-:W-:-:S07]  /*23b0*/  VIADD R10, R10, 0xffffffe ;  /* 0x0ffffffe0a0a7836 */ /* 0x001fce0000000000 */
[----:B------:R0:W2:Y:S01]  /*23c0*/  F2I.FTZ.U32.TRUNC.NTZ R11, R10 ;  /* 0x0000000a000b7305 */ /* 0x0000a2000021f000 */
[----:B-1----:R-:W-:Y:S01]  /*23d0*/  IMAD.MOV R4, RZ, RZ, -R5 ;  /* 0x000000ffff047224 */ /* 0x002fe200078e0a05 */
[----:B0-----:R-:W-:-:S03]  /*23e0*/  IABS R10, R125 ;  /* 0x0000007d000a7213 */ /* 0x001fc60000000000 */
[----:B------:R-:W-:Y:S02]  /*23f0*/  IMAD R250, R4, R240, RZ ;  /* 0x000000f004fa7224 */ /* 0x000fe400078e02ff */
[----:B------:R-:W-:-:S04]  /*2400*/  IMAD.MOV.U32 R4, RZ, RZ, RZ ;  /* 0x000000ffff047224 */ /* 0x000fc800078e00ff */
[----:B------:R-:W-:-:S04]  /*2410*/  IMAD.HI.U32 R250, R5, R250, R4 ;  /* 0x000000fa05fa7227 */ /* 0x000fc800078e0004 */
[----:B--2---:R-:W-:Y:S02]  /*2420*/  IMAD.MOV R4, RZ, RZ, -R11 ;  /* 0x000000ffff047224 */ /* 0x004fe400078e0a0b */
[----:B------:R-:W-:-:S04]  /*2430*/  IMAD.HI.U32 R250, R250, R10, RZ ;  /* 0x0000000afafa7227 */ /* 0x000fc800078e00ff */
[----:B------:R-:W-:Y:S02]  /*2440*/  IMAD.MOV R250, RZ, RZ, -R250 ;  /* 0x000000fffffa7224 */ /* 0x000fe400078e0afa */
[----:B------:R-:W-:Y:S02]  /*2450*/  IMAD R5, R4, R3, RZ ;  /* 0x0000000304057224 */ /* 0x000fe400078e02ff */
[----:B------:R-:W-:Y:S01]  /*2460*/  IMAD R4, R240, R250, R10 ;  /* 0x000000faf0047224 */ /* 0x000fe200078e020a */
[----:B------:R-:W-:Y:S01]  /*2470*/  IABS R250, R243 ;  /* 0x000000f300fa7213 */ /* 0x000fe20000000000 */
[----:B------:R-:W-:-:S03]  /*2480*/  IMAD.MOV.U32 R10, RZ, RZ, RZ ;  /* 0x000000ffff0a7224 */ /* 0x000fc600078e00ff */
[----:B------:R-:W-:Y:S01]  /*2490*/  ISETP.GT.U32.AND P0, PT, R240, R4, PT ;  /* 0x00000004f000720c */ /* 0x000fe20003f04070 */
[----:B------:R-:W-:Y:S01]  /*24a0*/  IMAD.HI.U32 R5, R11, R5, R10 ;  /* 0x000000050b057227 */ /* 0x000fe200078e000a */
[----:B------:R-:W-:-:S03]  /*24b0*/  IABS R10, R241 ;  /* 0x000000f1000a7213 */ /* 0x000fc60000000000 */
[----:B------:R-:W-:Y:S02]  /*24c0*/  IMAD.MOV.U32 R241, RZ, RZ, R251 ;  /* 0x000000fffff17224 */ /* 0x000fe400078e00fb */
[----:B------:R-:W-:-:S04]  /*24d0*/  IMAD.HI.U32 R11, R5, R250, RZ ;  /* 0x000000fa050b7227 */ /* 0x000fc800078e00ff */
[----:B------:R-:W-:Y:S02]  /*24e0*/  IMAD.MOV R11, RZ, RZ, -R11 ;  /* 0x000000ffff0b7224 */ /* 0x000fe400078e0a0b */
[----:B------:R-:W-:Y:S01]  /*24f0*/  @!P0 IMAD.IADD R4, R4, 0x1, -R240 ;  /* 0x0000000104048824 */ /* 0x000fe200078e0af0 */
[----:B------:R-:W-:Y:S01]  /*2500*/  ISETP.GE.AND P0, PT, R125, RZ, PT ;  /* 0x000000ff7d00720c */ /* 0x000fe20003f06270 */
[----:B------:R-:W-:Y:S01]  /*2510*/  IMAD R11, R3, R11, R250 ;  /* 0x0000000b030b7224 */ /* 0x000fe200078e02fa */
[----:B------:R-:W-:Y:S01]  /*2520*/  IABS R250, R239 ;  /* 0x000000ef00fa7213 */ /* 0x000fe20000000000 */
[----:B------:R-:W-:Y:S01]  /*2530*/  IMAD.HI.U32 R243, R5, R10, RZ ;  /* 0x0000000a05f37227 */ /* 0x000fe200078e00ff */
[----:B------:R-:W-:Y:S02]  /*2540*/  ISETP.GT.U32.AND P1, PT, R240, R4, PT ;  /* 0x00000004f000720c */ /* 0x000fe40003f24070 */
[----:B------:R-:W-:Y:S01]  /*2550*/  ISETP.GT.U32.AND P4, PT, R3, R11, PT ;  /* 0x0000000b0300720c */ /* 0x000fe20003f84070 */
[----:B------:R-:W-:-:S02]  /*2560*/  IMAD.MOV R251, RZ, RZ, -R243 ;  /* 0x000000fffffb7224 */ /* 0x000fc400078e0af3 */
[----:B------:R-:W-:-:S04]  /*2570*/  IMAD.HI.U32 R242, R5, R241, RZ ;  /* 0x000000f105f27227 */ /* 0x000fc800078e00ff */
[----:B------:R-:W-:Y:S02]  /*2580*/  IMAD R10, R3, R251, R10 ;  /* 0x000000fb030a7224 */ /* 0x000fe400078e020a */
[----:B------:R-:W-:Y:S02]  /*2590*/  IMAD.MOV R242, RZ, RZ, -R242 ;  /* 0x000000fffff27224 */ /* 0x000fe400078e0af2 */
[----:B------:R-:W-:Y:S01]  /*25a0*/  @!P1 IMAD.IADD R4, R4, 0x1, -R240 ;  /* 0x0000000104049824 */ /* 0x000fe200078e0af0 */
[----:B------:R-:W-:Y:S01]  /*25b0*/  ISETP.NE.AND P1, PT, R124, RZ, PT ;  /* 0x000000ff7c00720c */ /* 0x000fe20003f25270 */
[----:B------:R-:W-:Y:S01]  /*25c0*/  @!P4 IMAD.IADD R11, R11, 0x1, -R3 ;  /* 0x000000010b0bc824 */ /* 0x000fe200078e0a03 */
[C---:B------:R-:W-:Y:S01]  /*25d0*/  ISETP.GT.U32.AND P4, PT, R3.reuse, R10, PT ;  /* 0x0000000a0300720c */ /* 0x040fe20003f84070 */
[----:B------:R-:W-:Y:S02]  /*25e0*/  IMAD.MOV.U32 R243, RZ, RZ, R250 ;  /* 0x000000fffff37224 */ /* 0x000fe400078e00fa */
[C---:B------:R-:W-:Y:S01]  /*25f0*/  IMAD R242, R3.reuse, R242, R241 ;  /* 0x000000f203f27224 */ /* 0x040fe200078e02f1 */
[----:B------:R-:W-:Y:S01]  /*2600*/  ISETP.GT.U32.AND P5, PT, R3, R11, PT ;  /* 0x0000000b0300720c */ /* 0x000fe20003fa4070 */
[----:B------:R-:W-:Y:S01]  /*2610*/  @!P0 IMAD.MOV R4, RZ, RZ, -R4 ;  /* 0x000000ffff048224 */ /* 0x000fe200078e0a04 */
[----:B------:R-:W-:Y:S01]  /*2620*/  ISETP.GE.AND P0, PT, R239, RZ, PT ;  /* 0x000000ffef00720c */ /* 0x000fe20003f06270 */
[----:B------:R-:W-:Y:S01]  /*2630*/  IMAD.HI.U32 R240, R5, R243, RZ ;  /* 0x000000f305f07227 */ /* 0x000fe200078e00ff */
[----:B------:R-:W-:-:S02]  /*2640*/  IABS R239, R236 ;  /* 0x000000ec00ef7213 */ /* 0x000fc40000000000 */
[----:B------:R-:W-:Y:S01]  /*2650*/  IABS R241, R9 ;  /* 0x0000000900f17213 */ /* 0x000fe20000000000 */
[----:B------:R-:W-:Y:S01]  /*2660*/  IMAD.MOV R240, RZ, RZ, -R240 ;  /* 0x000000fffff07224 */ /* 0x000fe200078e0af0 */
[----:B------:R-:W-:Y:S01]  /*2670*/  @!P1 LOP3.LUT R4, RZ, R124, RZ, 0x33, !PT ;  /* 0x0000007cff049212 */ /* 0x000fe200078e33ff */
[--C-:B------:R-:W-:Y:S01]  /*2680*/  @!P4 IMAD.IADD R10, R10, 0x1, -R3.reuse ;  /* 0x000000010a0ac824 */ /* 0x100fe200078e0a03 */
[----:B------:R-:W-:Y:S01]  /*2690*/  ISETP.GT.U32.AND P1, PT, R3, R242, PT ;  /* 0x000000f20300720c */ /* 0x000fe20003f24070 */
[----:B------:R-:W-:Y:S01]  /*26a0*/  IMAD.HI.U32 R250, R5, R239, RZ ;  /* 0x000000ef05fa7227 */ /* 0x000fe200078e00ff */
[----:B------:R-:W-:Y:S01]  /*26b0*/  IABS R124, R186 ;  /* 0x000000ba007c7213 */ /* 0x000fe20000000000 */
[----:B------:R0:W-:Y:S01]  /*26c0*/  STL [R1+0xe4c], R4 ;  /* 0x000e4c0401007387 */ /* 0x0001e20000100800 */
[----:B------:R-:W-:Y:S01]  /*26d0*/  ISETP.GT.U32.AND P4, PT, R3, R10, PT ;  /* 0x0000000a0300720c */ /* 0x000fe20003f84070 */
[----:B------:R-:W-:Y:S02]  /*26e0*/  @!P5 IMAD.IADD R11, R11, 0x1, -R3 ;  /* 0x000000010b0bd824 */ /* 0x000fe400078e0a03 */
[----:B------:R-:W-:Y:S01]  /*26f0*/  IMAD R240, R3, R240, R243 ;  /* 0x000000f003f07224 */ /* 0x000fe200078e02f3 */
[----:B------:R-:W-:Y:S01]  /*2700*/  IABS R243, R235 ;  /* 0x000000eb00f37213 */ /* 0x000fe20000000000 */
[----:B------:R-:W-:-:S02]  /*2710*/  IMAD.MOV.U32 R125, RZ, RZ, R11 ;  /* 0x000000ffff7d7224 */ /* 0x000fc400078e000b */
[----:B------:R-:W-:Y:S01]  /*2720*/  IMAD.MOV R11, RZ, RZ, -R250 ;  /* 0x000000ffff0b7224 */ /* 0x000fe200078e0afa */
[----:B------:R-:W-:Y:S01]  /*2730*/  ISETP.GT.U32.AND P5, PT, R3, R240, PT ;  /* 0x000000f00300720c */ /* 0x000fe20003fa4070 */
[----:B------:R-:W-:-:S04]  /*2740*/  IMAD.HI.U32 R250, R5, R241, RZ ;  /* 0x000000f105fa7227 */ /* 0x000fc800078e00ff */
[----:B------:R-:W-:Y:S02]  /*2750*/  IMAD.MOV R250, RZ, RZ, -R250 ;  /* 0x000000fffffa7224 */ /* 0x000fe400078e0afa */
[--C-:B------:R-:W-:Y:S02]  /*2760*/  @!P4 IMAD.IADD R10, R10, 0x1, -R3.reuse ;  /* 0x000000010a0ac824 */ /* 0x100fe400078e0a03 */
[----:B------:R-:W-:Y:S02]  /*2770*/  @!P1 IMAD.IADD R242, R242, 0x1, -R3 ;  /* 0x00000001f2f29824 */ /* 0x000fe400078e0a03 */
[----:B------:R-:W-:Y:S01]  /*2780*/  @!P2 IMAD.MOV R125, RZ, RZ, -R125 ;  /* 0x000000ffff7da224 */ /* 0x000fe200078e0a7d */
[----:B------:R-:W-:Y:S01]  /*2790*/  ISETP.GE.AND P2, PT, R236, RZ, PT ;  /* 0x000000ffec00720c */ /* 0x000fe20003f46270 */
[C---:B------:R-:W-:Y:S01]  /*27a0*/  IMAD R239, R3.reuse, R11, R239 ;  /* 0x0000000b03ef7224 */ /* 0x040fe200078e02ef */
[C---:B------:R-:W-:Y:S01]  /*27b0*/  ISETP.GT.U32.AND P1, PT, R3.reuse, R242, PT ;  /* 0x000000f20300720c */ /* 0x040fe20003f24070 */
[C---:B------:R-:W-:Y:S01]  /*27c0*/  IMAD R236, R3.reuse, R250, R241 ;  /* 0x000000fa03ec7224 */ /* 0x040fe200078e02f1 */
[----:B------:R-:W-:Y:S01]  /*27d0*/  STL [R1+0x1c], R125 ;  /* 0x00001c7d01007387 */ /* 0x000fe20000100800 */
[----:B0-----:R-:W-:Y:S01]  /*27e0*/  IMAD.MOV.U32 R4, RZ, RZ, R10 ;  /* 0x000000ffff047224 */ /* 0x001fe200078e000a */
[C---:B------:R-:W-:Y:S01]  /*27f0*/  ISETP.GT.U32.AND P4, PT, R3.reuse, R239, PT ;  /* 0x000000ef0300720c */ /* 0x040fe20003f84070 */
[----:B------:R-:W-:Y:S01]  /*2800*/  @!P5 IMAD.IADD R240, R240, 0x1, -R3 ;  /* 0x00000001f0f0d824 */ /* 0x000fe200078e0a03 */
[----:B------:R-:W-:Y:S01]  /*2810*/  IABS R10, R180 ;  /* 0x000000b4000a7213 */ /* 0x000fe20000000000 */
[----:B------:R-:W-:Y:S01]  /*2820*/  @!P6 IMAD.MOV R4, RZ, RZ, -R4 ;  /* 0x000000ffff04e224 */ /* 0x000fe200078e0a04 */
[C---:B------:R-:W-:Y:S01]  /*2830*/  ISETP.GT.U32.AND P6, PT, R3.reuse, R236, PT ;  /* 0x000000ec0300720c */ /* 0x040fe20003fc4070 */
[----:B------:R-:W-:Y:S01]  /*2840*/  IMAD.MOV.U32 R11, RZ, RZ, R243 ;  /* 0x000000ffff0b7224 */ /* 0x000fe200078e00f3 */
[----:B------:R-:W-:Y:S01]  /*2850*/  ISETP.GT.U32.AND P5, PT, R3, R240, PT ;  /* 0x000000f00300720c */ /* 0x000fe20003fa4070 */
[C---:B------:R-:W-:Y:S01]  /*2860*/  IMAD.HI.U32 R243, R5.reuse, R124, RZ ;  /* 0x0000007c05f37227 */ /* 0x040fe200078e00ff */
[----:B------:R0:W-:Y:S03]  /*2870*/  STL [R1+0x18], R4 ;  /* 0x0000180401007387 */ /* 0x0001e60000100800 */
[----:B------:R-:W-:-:S04]  /*2880*/  IMAD.HI.U32 R241, R5, R11, RZ ;  /* 0x0000000b05f17227 */ /* 0x000fc800078e00ff */
[--C-:B------:R-:W-:Y:S02]  /*2890*/  @!P1 IMAD.IADD R242, R242, 0x1, -R3.reuse ;  /* 0x00000001f2f29824 */ /* 0x100fe400078e0a03 */
[----:B------:R-:W-:Y:S02]  /*28a0*/  @!P4 IMAD.IADD R239, R239, 0x1, -R3 ;  /* 0x00000001efefc824 */ /* 0x000fe400078e0a03 */
[----:B------:R-:W-:Y:S02]  /*28b0*/  IMAD.MOV R241, RZ, RZ, -R241 ;  /* 0x000000fffff17224 */ /* 0x000fe400078e0af1 */
[----:B0-----:R-:W-:Y:S01]  /*28c0*/  IMAD.MOV.U32 R4, RZ, RZ, R242 ;  /* 0x000000ffff047224 */ /* 0x001fe200078e00f2 */
[----:B------:R-:W-:Y:S01]  /*28d0*/  ISETP.GT.U32.AND P4, PT, R3, R239, PT ;  /* 0x000000ef0300720c */ /* 0x000fe20003f84070 */
[----:B------:R-:W-:Y:S01]  /*28e0*/  @!P6 IMAD.IADD R236, R236, 0x1, -R3 ;  /* 0x00000001ecece824 */ /* 0x000fe200078e0a03 */
[----:B------:R-:W-:Y:S01]  /*28f0*/  ISETP.GE.AND P6, PT, R9, RZ, PT ;  /* 0x000000ff0900720c */ /* 0x000fe20003fc6270 */
[----:B------:R-:W-:-:S02]  /*2900*/  IMAD.MOV R243, RZ, RZ, -R243 ;  /* 0x000000fffff37224 */ /* 0x000fc400078e0af3 */
[C---:B------:R-:W-:Y:S01]  /*2910*/  IMAD R11, R3.reuse, R241, R11 ;  /* 0x000000f1030b7224 */ /* 0x040fe200078e020b */
[----:B------:R-:W-:Y:S01]  /*2920*/  IABS R241, R17 ;  /* 0x0000001100f17213 */ /* 0x000fe20000000000 */
[----:B------:R-:W-:Y:S01]  /*2930*/  @!P3 IMAD.MOV R4, RZ, RZ, -R4 ;  /* 0x000000ffff04b224 */ /* 0x000fe200078e0a04 */
[C---:B------:R-:W-:Y:S01]  /*2940*/  ISETP.GT.U32.AND P3, PT, R3.reuse, R236, PT ;  /* 0x000000ec0300720c */ /* 0x040fe20003f64070 */
[----:B------:R-:W-:Y:S02]  /*2950*/  IMAD R124, R3, R243, R124 ;  /* 0x000000f3037c7224 */ /* 0x000fe400078e027c */
[----:B------:R-:W-:Y:S01]  /*2960*/  @!P5 IMAD.IADD R240, R240, 0x1, -R3 ;  /* 0x00000001f0f0d824 */ /* 0x000fe200078e0a03 */
[----:B------:R0:W-:Y:S01]  /*2970*/  STL [R1+0x14], R4 ;  /* 0x0000140401007387 */ /* 0x0001e20000100800 */
[----:B------:R-:W-:Y:S01]  /*2980*/  IMAD.HI.U32 R9, R5, R241, RZ ;  /* 0x000000f105097227 */ /* 0x000fe200078e00ff */
[C---:B------:R-:W-:Y:S02]  /*2990*/  ISETP.GT.U32.AND P1, PT, R3.reuse, R124, PT ;  /* 0x0000007c0300720c */ /* 0x040fe40003f24070 */
[----:B------:R-:W-:Y:S01]  /*29a0*/  ISETP.GT.U32.AND P5, PT, R3, R11, PT ;  /* 0x0000000b0300720c */ /* 0x000fe20003fa4070 */
[----:B------:R-:W-:-:S04]  /*29b0*/  IMAD.HI.U32 R242, R5, R10, RZ ;  /* 0x0000000a05f27227 */ /* 0x000fc800078e00ff */
[----:B------:R-:W-:Y:S02]  /*29c0*/  IMAD.MOV R9, RZ, RZ, -R9 ;  /* 0x000000ffff097224 */ /* 0x000fe400078e0a09 */
[----:B0-----:R-:W-:Y:S02]  /*29d0*/  IMAD.MOV.U32 R4, RZ, RZ, R240 ;  /* 0x000000ffff047224 */ /* 0x001fe400078e00f0 */
[----:B------:R-:W-:Y:S01]  /*29e0*/  @!P4 IMAD.IADD R239, R239, 0x1, -R3 ;  /* 0x00000001efefc824 */ /* 0x000fe200078e0a03 */
[----:B------:R-:W-:Y:S01]  /*29f0*/  ISETP.GE.AND P4, PT, R186, RZ, PT ;  /* 0x000000ffba00720c */ /* 0x000fe20003f86270 */
[----:B------:R-:W-:Y:S02]  /*2a00*/  @!P0 IMAD.MOV R4, RZ, RZ, -R4 ;  /* 0x000000ffff048224 */ /* 0x000fe400078e0a04 */
[----:B------:R-:W-:Y:S02]  /*2a10*/  IMAD.MOV R186, RZ, RZ, -R242 ;  /* 0x000000ffffba7224 */ /* 0x000fe400078e0af2 */
[----:B------:R-:W-:Y:S01]  /*2a20*/  IMAD R9, R3, R9, R241 ;  /* 0x0000000903097224 */ /* 0x000fe200078e02f1 */
[----:B------:R0:W-:Y:S01]  /*2a30*/  STL [R1+0x10], R4 ;  /* 0x0000100401007387 */ /* 0x0001e20000100800 */
[----:B------:R-:W-:-:S02]  /*2a40*/  @!P3 IMAD.IADD R236, R236, 0x1, -R3 ;  /* 0x00000001ececb824 */ /* 0x000fc400078e0a03 */
[C---:B------:R-:W-:Y:S01]  /*2a50*/  IMAD R10, R3.reuse, R186, R10 ;  /* 0x000000ba030a7224 */ /* 0x040fe200078e020a */
[----:B------:R-:W-:Y:S01]  /*2a60*/  ISETP.GT.U32.AND P3, PT, R3, R9, PT ;  /* 0x000000090300720c */ /* 0x000fe20003f64070 */
[--C-:B------:R-:W-:Y:S01]  /*2a70*/  @!P1 IMAD.IADD R124, R124, 0x1, -R3.reuse ;  /* 0x000000017c7c9824 */ /* 0x100fe200078e0a03 */
[----:B------:R-:W-:Y:S01]  /*2a80*/  IABS R186, R181 ;  /* 0x000000b500ba7213 */ /* 0x000fe20000000000 */
[----:B------:R-:W-:Y:S01]  /*2a90*/  @!P5 IMAD.IADD R11, R11, 0x1, -R3 ;  /* 0x000000010b0bd824 */ /* 0x000fe200078e0a03 */
[----:B------:R-:W-:Y:S01]  /*2aa0*/  ISETP.GE.AND P1, PT, R235, RZ, PT ;  /* 0x000000ffeb00720c */ /* 0x000fe20003f26270 */
[----:B------:R-:W-:Y:S01]  /*2ab0*/  IMAD.MOV.U32 R125, RZ, RZ, R239 ;  /* 0x000000ffff7d7224 */ /* 0x000fe200078e00ef */
[C---:B------:R-:W-:Y:S01]  /*2ac0*/  ISETP.GT.U32.AND P0, PT, R3.reuse, R124, PT ;  /* 0x0000007c0300720c */ /* 0x040fe20003f04070 */
[----:B0-----:R-:W-:Y:S01]  /*2ad0*/  IMAD.MOV.U32 R4, RZ, RZ, R236 ;  /* 0x000000ffff047224 */ /* 0x001fe200078e00ec */
[----:B------:R-:W-:Y:S01]  /*2ae0*/  ISETP.GT.U32.AND P5, PT, R3, R11, PT ;  /* 0x0000000b0300720c */ /* 0x000fe20003fa4070 */
[----:B------:R-:W-:Y:S01]  /*2af0*/  @!P2 IMAD.MOV R125, RZ, RZ, -R125 ;  /* 0x000000ffff7da224 */ /* 0x000fe200078e0a7d */
[----:B------:R-:W-:Y:S01]  /*2b00*/  ISETP.GE.AND P2, PT, R17, RZ, PT ;  /* 0x000000ff1100720c */ /* 0x000fe20003f46270 */
[----:B------:R-:W-:Y:S01]  /*2b10*/  @!P6 IMAD.MOV R4, RZ, RZ, -R4 ;  /* 0x000000ffff04e224 */ /* 0x000fe200078e0a04 */
[----:B------:R-:W-:Y:S01]  /*2b20*/  ISETP.GT.U32.AND P6, PT, R3, R10, PT ;  /* 0x0000000a0300720c */ /* 0x000fe20003fc4070 */
[----:B------:R-:W-:Y:S01]  /*2b30*/  @!P3 IMAD.IADD R9, R9, 0x1, -R3 ;  /* 0x000000010909b824 */ /* 0x000fe200078e0a03 */
[----:B------:R-:W-:Y:S01]  /*2b40*/  IABS R17, R182 ;  /* 0x000000b600117213 */ /* 0x000fe20000000000 */
[----:B------:R-:W-:Y:S01]  /*2b50*/  IMAD.HI.U32 R235, R5, R186, RZ ;  /* 0x000000ba05eb7227 */ /* 0x000fe200078e00ff */
[----:B------:R0:W-:Y:S01]  /*2b60*/  STL [R1+0xc], R125 ;  /* 0x00000c7d01007387 */ /* 0x0001e20000100800 */
[----:B------:R-:W-:-:S02]  /*2b70*/  ISETP.GE.AND P3, PT, R182, RZ, PT ;  /* 0x000000ffb600720c */ /* 0x000fc40003f66270 */
[--C-:B------:R-:W-:Y:S01]  /*2b80*/  @!P0 IMAD.IADD R124, R124, 0x1, -R3.reuse ;  /* 0x000000017c7c8824 */ /* 0x100fe200078e0a03 */
[----:B------:R-:W-:Y:S01]  /*2b90*/  ISETP.GE.AND P0, PT, R180, RZ, PT ;  /* 0x000000ffb400720c */ /* 0x000fe20003f06270 */
[----:B------:R-:W-:Y:S01]  /*2ba0*/  @!P5 IMAD.IADD R11, R11, 0x1, -R3 ;  /* 0x000000010b0bd824 */ /* 0x000fe200078e0a03 */
[----:B------:R-:W-:Y:S01]  /*2bb0*/  ISETP.GE.AND P5, PT, R181, RZ, PT ;  /* 0x000000ffb500720c */ /* 0x000fe20003fa6270 */
[----:B------:R-:W-:Y:S01]  /*2bc0*/  IMAD.MOV R235, RZ, RZ, -R235 ;  /* 0x000000ffffeb7224 */ /* 0x000fe200078e0aeb */
[----:B------:R-:W-:Y:S01]  /*2bd0*/  IABS R180, R12 ;  /* 0x0000000c00b47213 */ /* 0x000fe20000000000 */
[----:B------:R-:W-:Y:S01]  /*2be0*/  @!P6 IMAD.IADD R10, R10, 0x1, -R3 ;  /* 0x000000010a0ae824 */ /* 0x000fe200078e0a03 */
[----:B------:R-:W-:Y:S01]  /*2bf0*/  ISETP.GT.U32.AND P6, PT, R3, R9, PT ;  /* 0x000000090300720c */ /* 0x000fe20003fc4070 */
[----:B0-----:R-:W-:Y:S01]  /*2c00*/  IMAD.MOV.U32 R125, RZ, RZ, R124 ;  /* 0x000000ffff7d7224 */ /* 0x001fe200078e007c */
[----:B------:R0:W-:Y:S01]  /*2c10*/  STL [R1+0x8], R4 ;  /* 0x0000080401007387 */ /* 0x0001e20000100800 */
[----:B------:R-:W-:-:S04]  /*2c20*/  IMAD.HI.U32 R181, R5, R17, RZ ;  /* 0x0000001105b57227 */ /* 0x000fc800078e00ff */
[----:B------:R-:W-:Y:S01]  /*2c30*/  @!P4 IMAD.MOV R125, RZ, RZ, -R125 ;  /* 0x000000ffff7dc224 */ /* 0x000fe200078e0a7d */
[C---:B------:R-:W-:Y:S01]  /*2c40*/  ISETP.GT.U32.AND P4, PT, R3.reuse, R10, PT ;  /* 0x0000000a0300720c */ /* 0x040fe20003f84070 */
[----:B------:R-:W-:Y:S02]  /*2c50*/  IMAD.MOV R181, RZ, RZ, -R181 ;  /* 0x000000ffffb57224 */ /* 0x000fe400078e0ab5 */
[----:B0-----:R-:W-:Y:S01]  /*2c60*/  IMAD.MOV.U32 R4, RZ, RZ, R11 ;  /* 0x000000ffff047224 */ /* 0x001fe200078e000b */
[----:B------:R-:W-:Y:S01]  /*2c70*/  IABS R182, R13 ;  /* 0x0000000d00b67213 */ /* 0x000fe20000000000 */
[----:B------:R-:W-:Y:S01]  /*2c80*/  IMAD R11, R3, R235, R186 ;  /* 0x000000eb030b7224 */ /* 0x000fe200078e02ba */
[----:B------:R0:W-:Y:S01]  /*2c90*/  STL [R1+0x4], R125 ;  /* 0x0000047d01007387 */ /* 0x0001e20000100800 */
[----:B------:R-:W-:Y:S02]  /*2ca0*/  IMAD.MOV.U32 R124, RZ, RZ, R180 ;  /* 0x000000ffff7c7224 */ /* 0x000fe400078e00b4 */
[----:B------:R-:W-:Y:S01]  /*2cb0*/  @!P1 IMAD.MOV R4, RZ, RZ, -R4 ;  /* 0x000000ffff049224 */ /* 0x000fe200078e0a04 */
[----:B------:R-:W-:Y:S01]  /*2cc0*/  ISETP.GE.AND P1, PT, R12, RZ, PT ;  /* 0x000000ff0c00720c */ /* 0x000fe20003f26270 */
[----:B------:R-:W-:Y:S01]  /*2cd0*/  @!P6 IMAD.IADD R9, R9, 0x1, -R3 ;  /* 0x000000010909e824 */ /* 0x000fe200078e0a03 */
[C---:B------:R-:W-:Y:S01]  /*2ce0*/  ISETP.GT.U32.AND P6, PT, R3.reuse, R11, PT ;  /* 0x0000000b0300720c */ /* 0x040fe20003fc4070 */
[----:B------:R-:W-:-:S02]  /*2cf0*/  IMAD R12, R3, R181, R17 ;  /* 0x000000b5030c7224 */ /* 0x000fc400078e0211 */
[----:B------:R-:W-:-:S04]  /*2d00*/  IMAD.HI.U32 R181, R5, R124, RZ ;  /* 0x0000007c05b57227 */ /* 0x000fc800078e00ff */
[----:B------:R-:W-:Y:S01]  /*2d10*/  @!P4 IMAD.IADD R10, R10, 0x1, -R3 ;  /* 0x000000010a0ac824 */ /* 0x000fe200078e0a03 */
[----:B------:R-:W-:Y:S01]  /*2d20*/  IABS R186, R16 ;  /* 0x0000001000ba7213 */ /* 0x000fe20000000000 */
[----:B------:R-:W-:Y:S01]  /*2d30*/  IMAD.MOV R181, RZ, RZ, -R181 ;  /* 0x000000ffffb57224 */ /* 0x000fe200078e0ab5 */
[----:B------:R-:W-:Y:S01]  /*2d40*/  ISETP.GT.U32.AND P4, PT, R3, R12, PT ;  /* 0x0000000c0300720c */ /* 0x000fe20003f84070 */
[----:B------:R-:W-:Y:S01]  /*2d50*/  IMAD.HI.U32 R236, R5, R182, RZ ;  /* 0x000000b605ec7227 */ /* 0x000fe200078e00ff */
[----:B0-----:R-:W2:Y:S03]  /*2d60*/  LDL.LU R125, [R1+0x4c] ;  /* 0x00004c00017d7983 */ /* 0x001ea60000300800 */
[----:B------:R-:W-:Y:S02]  /*2d70*/  IMAD R124, R3, R181, R124 ;  /* 0x000000b5037c7224 */ /* 0x000fe400078e027c */
[----:B------:R-:W-:Y:S01]  /*2d80*/  @!P6 IMAD.IADD R11, R11, 0x1, -R3 ;  /* 0x000000010b0be824 */ /* 0x000fe200078e0a03 */
[----:B------:R-:W-:-:S05]  /*2d90*/  IABS R180, R28 ;  /* 0x0000001c00b47213 */ /* 0x000fca0000000000 */
[----:B------:R-:W-:Y:S01]  /*2da0*/  @!P4 IMAD.IADD R12, R12, 0x1, -R3 ;  /* 0x000000010c0cc824 */ /* 0x000fe200078e0a03 */
[C---:B------:R-:W-:Y:S02]  /*2db0*/  ISETP.GT.U32.AND P6, PT, R3.reuse, R124, PT ;  /* 0x0000007c0300720c */ /* 0x040fe40003fc4070 */
[----:B------:R-:W-:Y:S01]  /*2dc0*/  IABS R17, R22 ;  /* 0x0000001600117213 */ /* 0x000fe20000000000 */
[----:B------:R-:W-:Y:S01]  /*2dd0*/  @!P2 IMAD.MOV R9, RZ, RZ, -R9 ;  /* 0x000000ffff09a224 */ /* 0x000fe200078e0a09 */
[----:B------:R-:W-:Y:S01]  /*2de0*/  ISETP.GT.U32.AND P4, PT, R3, R11, PT ;  /* 0x0000000b0300720c */ /* 0x000fe20003f84070 */
[----:B------:R-:W-:Y:S01]  /*2df0*/  IMAD.HI.U32 R239, R5, R180, RZ ;  /* 0x000000b405ef7227 */ /* 0x000fe200078e00ff */
[----:B------:R-:W-:Y:S01]  /*2e00*/  ISETP.GT.U32.AND P2, PT, R3, R12, PT ;  /* 0x0000000c0300720c */ /* 0x000fe20003f44070 */
[----:B------:R0:W-:Y:S02]  /*2e10*/  STL [R1+0xe50], R4 ;  /* 0x000e500401007387 */ /* 0x0001e40000100800 */
[----:B------:R-:W-:-:S04]  /*2e20*/  IMAD.HI.U32 R235, R5, R186, RZ ;  /* 0x000000ba05eb7227 */ /* 0x000fc800078e00ff */
[----:B------:R-:W-:Y:S02]  /*2e30*/  @!P6 IMAD.IADD R124, R124, 0x1, -R3 ;  /* 0x000000017c7ce824 */ /* 0x000fe400078e0a03 */
[----:B------:R-:W-:Y:S01]  /*2e40*/  @!P0 IMAD.MOV R10, RZ, RZ, -R10 ;  /* 0x000000ffff0a8224 */ /* 0x000fe200078e0a0a */
[----:B------:R-:W-:Y:S01]  /*2e50*/  ISETP.GE.AND P0, PT, R16, RZ, PT ;  /* 0x000000ff1000720c */ /* 0x000fe20003f06270 */
[----:B------:R-:W-:Y:S01]  /*2e60*/  IMAD.HI.U32 R181, R5, R17, RZ ;  /* 0x0000001105b57227 */ /* 0x000fe200078e00ff */
[----:B------:R-:W-:Y:S01]  /*2e70*/  ISETP.GT.U32.AND P6, PT, R3, R124, PT ;  /* 0x0000007c0300720c */ /* 0x000fe20003fc4070 */
[----:B0-----:R-:W3:Y:S02]  /*2e80*/  LDL.LU R4, [R1+0x5c] ;  /* 0x00005c0001047983 */ /* 0x001ee40000300800 */
[----:B------:R-:W-:Y:S02]  /*2e90*/  IMAD.MOV R16, RZ, RZ, -R239 ;  /* 0x000000ffff107224 */ /* 0x000fe400078e0aef */
[----:B------:R-:W-:Y:S01]  /*2ea0*/  IMAD.MOV R235, RZ, RZ, -R235 ;  /* 0x000000ffffeb7224 */ /* 0x000fe200078e0aeb */
[----:B------:R0:W-:Y:S01]  /*2eb0*/  STL [R1+0xe54], R9 ;  /* 0x000e540901007387 */ /* 0x0001e20000100800 */
[----:B------:R-:W-:-:S02]  /*2ec0*/  IMAD.MOV R236, RZ, RZ, -R236 ;  /* 0x000000ffffec7224 */ /* 0x000fc400078e0aec */
[----:B------:R-:W-:Y:S02]  /*2ed0*/  IMAD.MOV R181, RZ, RZ, -R181 ;  /* 0x000000ffffb57224 */ /* 0x000fe400078e0ab5 */
[----:B------:R-:W-:Y:S02]  /*2ee0*/  IMAD R16, R3, R16, R180 ;  /* 0x0000001003107224 */ /* 0x000fe400078e02b4 */
[----:B------:R-:W-:Y:S02]  /*2ef0*/  @!P4 IMAD.IADD R11, R11, 0x1, -R3 ;  /* 0x000000010b0bc824 */ /* 0x000fe400078e0a03 */
[C---:B------:R-:W-:Y:S01]  /*2f00*/  IMAD R186, R3.reuse, R235, R186 ;  /* 0x000000eb03ba7224 */ /* 0x040fe200078e02ba */
[----:B0-----:R-:W4:Y:S01]  /*2f10*/  LDL.LU R9, [R1+0x54] ;  /* 0x0000540001097983 */ /* 0x001f220000300800 */
[C---:B------:R-:W-:Y:S02]  /*2f20*/  IMAD R182, R3.reuse, R236, R182 ;  /* 0x000000ec03b67224 */ /* 0x040fe400078e02b6 */
[----:B------:R-:W-:-:S02]  /*2f30*/  IMAD R17, R3, R181, R17 ;  /* 0x000000b503117224 */ /* 0x000fc400078e0211 */
[----:B------:R-:W-:Y:S01]  /*2f40*/  @!P5 IMAD.MOV R11, RZ, RZ, -R11 ;  /* 0x000000ffff0bd224 */ /* 0x000fe200078e0a0b */
[C---:B------:R-:W-:Y:S01]  /*2f50*/  ISETP.GT.U32.AND P5, PT, R3.reuse, R16, PT ;  /* 0x000000100300720c */ /* 0x040fe20003fa4070 */
[--C-:B------:R-:W-:Y:S01]  /*2f60*/  @!P2 IMAD.IADD R12, R12, 0x1, -R3.reuse ;  /* 0x000000010c0ca824 */ /* 0x100fe200078e0a03 */
[C---:B------:R-:W-:Y:S01]  /*2f70*/  ISETP.GT.U32.AND P4, PT, R3.reuse, R186, PT ;  /* 0x000000ba0300720c */ /* 0x040fe20003f84070 */
[----:B------:R-:W-:Y:S01]  /*2f80*/  @!P6 IMAD.IADD R124, R124, 0x1, -R3 ;  /* 0x000000017c7ce824 */ /* 0x000fe200078e0a03 */
[C---:B------:R-:W-:Y:S01]  /*2f90*/  ISETP.GT.U32.AND P2, PT, R3.reuse, R182, PT ;  /* 0x000000b60300720c */ /* 0x040fe20003f44070 */
[----:B------:R0:W-:Y:S01]  /*2fa0*/  STL [R1+0xe58], R10 ;  /* 0x000e580a01007387 */ /* 0x0001e20000100800 */
[----:B------:R-:W-:Y:S02]  /*2fb0*/  ISETP.GT.U32.AND P6, PT, R3, R17, PT ;  /* 0x000000110300720c */ /* 0x000fe40003fc4070 */
[----:B------:R-:W-:Y:S01]  /*2fc0*/  IABS R180, R15 ;  /* 0x0000000f00b47213 */ /* 0x000fe20000000000 */
[----:B------:R-:W-:Y:S01]  /*2fd0*/  @!P3 IMAD.MOV R12, RZ, RZ, -R12 ;  /* 0x000000ffff0cb224 */ /* 0x000fe200078e0a0c */
[----:B------:R-:W-:-:S02]  /*2fe0*/  ISETP.GE.AND P3, PT, R13, RZ, PT ;  /* 0x000000ff0d00720c */ /* 0x000fc40003f66270 */
[----:B------:R-:W-:Y:S01]  /*2ff0*/  IABS R181, R14 ;  /* 0x0000000e00b57213 */ /* 0x000fe20000000000 */
[----:B------:R-:W-:Y:S01]  /*3000*/  IMAD.HI.U32 R13, R5, R180, RZ ;  /* 0x000000b4050d7227 */ /* 0x000fe200078e00ff */
[----:B------:R-:W-:Y:S01]  /*3010*/  IABS R236, R20 ;  /* 0x0000001400ec7213 */ /* 0x000fe20000000000 */
[----:B0-----:R-:W3:Y:S02]  /*3020*/  LDL.LU R10, [R1+0x64] ;  /* 0x00006400010a7983 */ /* 0x001ee40000300800 */
[--C-:B------:R-:W-:Y:S02]  /*3030*/  @!P5 IMAD.IADD R16, R16, 0x1, -R3.reuse ;  /* 0x000000011010d824 */ /* 0x100fe400078e0a03 */
[--C-:B------:R-:W-:Y:S01]  /*3040*/  @!P4 IMAD.IADD R186, R186, 0x1, -R3.reuse ;  /* 0x00000001babac824 */ /* 0x100fe200078e0a03 */
[----:B------:R-:W-:Y:S01]  /*3050*/  ISETP.GE.AND P4, PT, R28, RZ, PT ;  /* 0x000000ff1c00720c */ /* 0x000fe20003f86270 */
[----:B------:R-:W-:Y:S01]  /*3060*/  @!P2 IMAD.IADD R182, R182, 0x1, -R3 ;  /* 0x00000001b6b6a824 */ /* 0x000fe200078e0a03 */
[----:B------:R0:W-:Y:S01]  /*3070*/  STL [R1+0xe5c], R11 ;  /* 0x000e5c0b01007387 */ /* 0x0001e20000100800 */
[----:B------:R-:W-:-:S02]  /*3080*/  IMAD.MOV R28, RZ, RZ, -R13 ;  /* 0x000000ffff1c7224 */ /* 0x000fc400078e0a0d */
[----:B------:R-:W-:Y:S01]  /*3090*/  @!P6 IMAD.IADD R17, R17, 0x1, -R3 ;  /* 0x000000011111e824 */ /* 0x000fe200078e0a03 */
[----:B------:R-:W-:Y:S01]  /*30a0*/  ISETP.GT.U32.AND P6, PT, R3, R16, PT ;  /* 0x000000100300720c */ /* 0x000fe20003fc4070 */
[----:B------:R-:W-:Y:S02]  /*30b0*/  IMAD.MOV.U32 R13, RZ, RZ, R124 ;  /* 0x000000ffff0d7224 */ /* 0x000fe400078e007c */
[----:B------:R-:W-:Y:S01]  /*30c0*/  IMAD.HI.U32 R124, R5, R181, RZ ;  /* 0x000000b5057c7227 */ /* 0x000fe200078e00ff */
[C---:B------:R-:W-:Y:S02]  /*30d0*/  ISETP.GT.U32.AND P5, PT, R3.reuse, R182, PT ;  /* 0x000000b60300720c */ /* 0x040fe40003fa4070 */
[C---:B------:R-:W-:Y:S01]  /*30e0*/  ISETP.GT.U32.AND P2, PT, R3.reuse, R186, PT ;  /* 0x000000ba0300720c */ /* 0x040fe20003f44070 */
[----:B------:R-:W-:Y:S01]  /*30f0*/  IMAD.MOV R124, RZ, RZ, -R124 ;  /* 0x000000ffff7c7224 */ /* 0x000fe200078e0a7c */
[----:B0-----:R-:W4:Y:S03]  /*3100*/  LDL.LU R11, [R1+0x60] ;  /* 0x00006000010b7983 */ /* 0x001f260000300800 */
[----:B------:R-:W-:-:S02]  /*3110*/  IMAD R124, R3, R124, R181 ;  /* 0x0000007c037c7224 */ /* 0x000fc400078e02b5 */
[C---:B------:R-:W-:Y:S02]  /*3120*/  IMAD R180, R3.reuse, R28, R180 ;  /* 0x0000001c03b47224 */ /* 0x040fe400078e02b4 */
[----:B------:R-:W-:Y:S01]  /*3130*/  @!P6 IMAD.IADD R16, R16, 0x1, -R3 ;  /* 0x000000011010e824 */ /* 0x000fe200078e0a03 */
[C---:B------:R-:W-:Y:S01]  /*3140*/  ISETP.GT.U32.AND P6, PT, R3.reuse, R124, PT ;  /* 0x0000007c0300720c */ /* 0x040fe20003fc4070 */
[----:B------:R-:W-:Y:S01]  /*3150*/  @!P1 IMAD.MOV R13, RZ, RZ, -R13 ;  /* 0x000000ffff0d9224 */ /* 0x000fe200078e0a0d */
[C---:B------:R-:W-:Y:S01]  /*3160*/  ISETP.GT.U32.AND P1, PT, R3.reuse, R17, PT ;  /* 0x000000110300720c */ /* 0x040fe20003f24070 */
[--C-:B------:R-:W-:Y:S01]  /*3170*/  @!P5 IMAD.IADD R182, R182, 0x1, -R3.reuse ;  /* 0x00000001b6b6d824 */ /* 0x100fe200078e0a03 */
[----:B------:R-:W-:Y:S01]  /*3180*/  ISETP.GT.U32.AND P5, PT, R3, R180, PT ;  /* 0x000000b40300720c */ /* 0x000fe20003fa4070 */
[----:B------:R-:W-:Y:S01]  /*3190*/  @!P2 IMAD.IADD R186, R186, 0x1, -R3 ;  /* 0x00000001babaa824 */ /* 0x000fe200078e0a03 */
[----:B------:R-:W-:Y:S01]  /*31a0*/  IABS R28, R21 ;  /* 0x00000015001c7213 */ /* 0x000fe20000000000 */
[----:B------:R0:W-:Y:S01]  /*31b0*/  STL [R1+0xe60], R12 ;  /* 0x000e600c01007387 */ /* 0x0001e20000100800 */
[----:B------:R-:W-:-:S03]  /*31c0*/  IABS R181, R19 ;  /* 0x0000001300b57213 */ /* 0x000fc60000000000 */
[----:B------:R-:W-:-:S04]  /*31d0*/  IMAD.HI.U32 R235, R5, R28, RZ ;  /* 0x0000001c05eb7227 */ /* 0x000fc800078e00ff */
[--C-:B------:R-:W-:Y:S02]  /*31e0*/  @!P6 IMAD.IADD R124, R124, 0x1, -R3.reuse ;  /* 0x000000017c7ce824 */ /* 0x100fe400078e0a03 */
[--C-:B------:R-:W-:Y:S01]  /*31f0*/  @!P1 IMAD.IADD R17, R17, 0x1, -R3.reuse ;  /* 0x0000000111119824 */ /* 0x100fe200078e0a03 */
[----:B------:R-:W-:Y:S01]  /*3200*/  ISETP.GE.AND P1, PT, R15, RZ, PT ;  /* 0x000000ff0f00720c */ /* 0x000fe20003f26270 */
[----:B------:R-:W-:Y:S01]  /*3210*/  @!P5 IMAD.IADD R180, R180, 0x1, -R3 ;  /* 0x00000001b4b4d824 */ /* 0x000fe200078e0a03 */
[----:B------:R-:W-:Y:S01]  /*3220*/  ISETP.GE.AND P5, PT, R14, RZ, PT ;  /* 0x000000ff0e00720c */ /* 0x000fe20003fa6270 */
[----:B------:R-:W-:Y:S01]  /*3230*/  IMAD.MOV R15, RZ, RZ, -R235 ;  /* 0x000000ffff0f7224 */ /* 0x000fe200078e0aeb */
[----:B------:R-:W-:Y:S01]  /*3240*/  ISETP.GT.U32.AND P6, PT, R3, R124, PT ;  /* 0x0000007c0300720c */ /* 0x000fe20003fc4070 */
[----:B------:R-:W-:Y:S02]  /*3250*/  IMAD.MOV.U32 R14, RZ, RZ, R186 ;  /* 0x000000ffff0e7224 */ /* 0x000fe400078e00ba */
[----:B------:R-:W-:Y:S01]  /*3260*/  @!P4 IMAD.MOV R16, RZ, RZ, -R16 ;  /* 0x000000ffff10c224 */ /* 0x000fe200078e0a10 */
[----:B------:R-:W-:Y:S01]  /*3270*/  ISETP.GE.AND P2, PT, R22, RZ, PT ;  /* 0x000000ff1600720c */ /* 0x000fe20003f46270 */
[----:B------:R-:W-:Y:S01]  /*3280*/  IMAD.HI.U32 R235, R5, R181, RZ ;  /* 0x000000b505eb7227 */ /* 0x000fe200078e00ff */
[----:B0-----:R-:W3:Y:S03]  /*3290*/  LDL.LU R12, [R1+0x58] ;  /* 0x00005800010c7983 */ /* 0x001ee60000300800 */
[----:B------:R-:W-:-:S02]  /*32a0*/  IMAD R28, R3, R15, R28 ;  /* 0x0000000f031c7224 */ /* 0x000fc400078e021c */
[----:B------:R-:W-:Y:S01]  /*32b0*/  @!P0 IMAD.MOV R14, RZ, RZ, -R14 ;  /* 0x000000ffff0e8224 */ /* 0x000fe200078e0a0e */
[----:B------:R-:W-:Y:S01]  /*32c0*/  ISETP.GT.U32.AND P0, PT, R3, R180, PT ;  /* 0x000000b40300720c */ /* 0x000fe20003f04070 */
[----:B------:R-:W-:Y:S01]  /*32d0*/  IMAD.MOV R235, RZ, RZ, -R235 ;  /* 0x000000ffffeb7224 */ /* 0x000fe200078e0aeb */
[----:B------:R-:W-:Y:S01]  /*32e0*/  ISETP.GE.AND P4, PT, R21, RZ, PT ;  /* 0x000000ff1500720c */ /* 0x000fe20003f86270 */
[----:B------:R-:W-:Y:S02]  /*32f0*/  IMAD.MOV.U32 R15, RZ, RZ, R182 ;  /* 0x000000ffff0f7224 */ /* 0x000fe400078e00b6 */
[----:B------:R-:W-:Y:S01]  /*3300*/  @!P6 IMAD.IADD R124, R124, 0x1, -R3 ;  /* 0x000000017c7ce824 */ /* 0x000fe200078e0a03 */
[----:B------:R-:W-:Y:S01]  /*3310*/  IABS R22, R18 ;  /* 0x0000001200167213 */ /* 0x000fe20000000000 */
[----:B------:R-:W-:Y:S01]  /*3320*/  @!P3 IMAD.MOV R15, RZ, RZ, -R15 ;  /* 0x000000ffff0fb224 */ /* 0x000fe200078e0a0f */
[C---:B------:R-:W-:Y:S01]  /*3330*/  ISETP.GT.U32.AND P3, PT, R3.reuse, R28, PT ;  /* 0x0000001c0300720c */ /* 0x040fe20003f64070 */
[C---:B------:R-:W-:Y:S01]  /*3340*/  IMAD R21, R3.reuse, R235, R181 ;  /* 0x000000eb03157224 */ /* 0x040fe200078e02b5 */
[----:B------:R0:W-:Y:S04]  /*3350*/  STL [R1+0xe64], R13 ;  /* 0x000e640d01007387 */ /* 0x0001e80000100800 */
[----:B------:R-:W-:Y:S01]  /*3360*/  ISETP.GT.U32.AND P6, PT, R3, R21, PT ;  /* 0x000000150300720c */ /* 0x000fe20003fc4070 */
[----:B------:R-:W-:Y:S01]  /*3370*/  @!P0 IMAD.IADD R180, R180, 0x1, -R3 ;  /* 0x00000001b4b48824 */ /* 0x000fe200078e0a03 */
[----:B------:R-:W-:-:S03]  /*3380*/  ISETP.GE.AND P0, PT, R18, RZ, PT ;  /* 0x000000ff1200720c */ /* 0x000fc60003f06270 */
[----:B------:R-:W-:Y:S02]  /*3390*/  IMAD.MOV.U32 R18, RZ, RZ, R180 ;  /* 0x000000ffff127224 */ /* 0x000fe400078e00b4 */
[----:B------:R-:W-:Y:S02]  /*33a0*/  @!P3 IMAD.IADD R28, R28, 0x1, -R3 ;  /* 0x000000011c1cb824 */ /* 0x000fe400078e0a03 */
[----:B------:R-:W-:-:S04]  /*33b0*/  IMAD.HI.U32 R186, R5, R22, RZ ;  /* 0x0000001605ba7227 */ /* 0x000fc800078e00ff */
[----:B------:R-:W-:Y:S01]  /*33c0*/  @!P2 IMAD.MOV R17, RZ, RZ, -R17 ;  /* 0x000000ffff11a224 */ /* 0x000fe200078e0a11 */
[----:B------:R-:W-:Y:S01]  /*33d0*/  IABS R235, R27 ;  /* 0x0000001b00eb7213 */ /* 0x000fe20000000000 */
[----:B------:R-:W-:Y:S01]  /*33e0*/  @!P1 IMAD.MOV R18, RZ, RZ, -R18 ;  /* 0x000000ffff129224 */ /* 0x000fe200078e0a12 */
[----:B------:R-:W-:Y:S01]  /*33f0*/  ISETP.GE.AND P1, PT, R23, RZ, PT ;  /* 0x000000ff1700720c */ /* 0x000fe20003f26270 */
[----:B------:R-:W-:Y:S01]  /*3400*/  @!P6 IMAD.IADD R21, R21, 0x1, -R3 ;  /* 0x000000011515e824 */ /* 0x000fe200078e0a03 */
[----:B------:R-:W-:Y:S01]  /*3410*/  IABS R23, R23 ;  /* 0x0000001700177213 */ /* 0x000fe20000000000 */
[----:B------:R-:W-:Y:S01]  /*3420*/  IMAD.HI.U32 R181, R5, R236, RZ ;  /* 0x000000ec05b57227 */ /* 0x000fe200078e00ff */
[----:B------:R-:W-:Y:S01]  /*3430*/  ISETP.GT.U32.AND P3, PT, R3, R28, PT ;  /* 0x0000001c0300720c */ /* 0x000fe20003f64070 */
[----:B0-----:R-:W4:Y:S01]  /*3440*/  LDL.LU R13, [R1+0x50] ;  /* 0x00005000010d7983 */ /* 0x001f220000300800 */
[----:B------:R-:W-:Y:S01]  /*3450*/  ISETP.GE.AND P2, PT, R19, RZ, PT ;  /* 0x000000ff1300720c */ /* 0x000fe20003f46270 */
[----:B------:R-:W-:Y:S01]  /*3460*/  IMAD.MOV.U32 R19, RZ, RZ, R124 ;  /* 0x000000ffff137224 */ /* 0x000fe200078e007c */
[----:B------:R-:W-:Y:S01]  /*3470*/  ISETP.GT.U32.AND P6, PT, R3, R21, PT ;  /* 0x000000150300720c */ /* 0x000fe20003fc4070 */
[----:B------:R-:W-:Y:S01]  /*3480*/  IMAD.MOV R186, RZ, RZ, -R186 ;  /* 0x000000ffffba7224 */ /* 0x000fe200078e0aba */
[----:B------:R0:W-:Y:S01]  /*3490*/  STL [R1+0xe6c], R14 ;  /* 0x000e6c0e01007387 */ /* 0x0001e20000100800 */
[----:B------:R-:W-:-:S04]  /*34a0*/  IMAD.HI.U32 R124, R5, R23, RZ ;  /* 0x00000017057c7227 */ /* 0x000fc800078e00ff */
[C---:B------:R-:W-:Y:S02]  /*34b0*/  IMAD R22, R3.reuse, R186, R22 ;  /* 0x000000ba03167224 */ /* 0x040fe400078e0216 */
[----:B------:R-:W-:Y:S02]  /*34c0*/  IMAD.MOV R124, RZ, RZ, -R124 ;  /* 0x000000ffff7c7224 */ /* 0x000fe400078e0a7c */
[----:B------:R-:W-:Y:S01]  /*34d0*/  @!P3 IMAD.IADD R28, R28, 0x1, -R3 ;  /* 0x000000011c1cb824 */ /* 0x000fe200078e0a03 */
[C---:B------:R-:W-:Y:S01]  /*34e0*/  ISETP.GT.U32.AND P3, PT, R3.reuse, R22, PT ;  /* 0x000000160300720c */ /* 0x040fe20003f64070 */
[----:B------:R-:W-:Y:S02]  /*34f0*/  IMAD R23, R3, R124, R23 ;  /* 0x0000007c03177224 */ /* 0x000fe400078e0217 */
[----:B------:R-:W-:Y:S01]  /*3500*/  @!P6 IMAD.IADD R21, R21, 0x1, -R3 ;  /* 0x000000011515e824 */ /* 0x000fe200078e0a03 */
[----:B0-----:R-:W3:Y:S02]  /*3510*/  LDL.LU R14, [R1+0x48] ;  /* 0x00004800010e7983 */ /* 0x001ee40000300800 */
[----:B------:R-:W-:Y:S01]  /*3520*/  ISETP.GT.U32.AND P6, PT, R3, R23, PT ;  /* 0x000000170300720c */ /* 0x000fe20003fc4070 */
[----:B------:R-:W-:-:S04]  /*3530*/  IMAD.HI.U32 R182, R5, R235, RZ ;  /* 0x000000eb05b67227 */ /* 0x000fc800078e00ff */
[----:B------:R-:W-:Y:S02]  /*3540*/  @!P5 IMAD.MOV R19, RZ, RZ, -R19 ;  /* 0x000000ffff13d224 */ /* 0x000fe400078e0a13 */
[----:B------:R-:W-:Y:S01]  /*3550*/  @!P3 IMAD.IADD R22, R22, 0x1, -R3 ;  /* 0x000000011616b824 */ /* 0x000fe200078e0a03 */
[----:B------:R-:W-:Y:S01]  /*3560*/  ISETP.GE.AND P5, PT, R27, RZ, PT ;  /* 0x000000ff1b00720c */ /* 0x000fe20003fa6270 */
[----:B------:R-:W-:Y:S01]  /*3570*/  IMAD.MOV R182, RZ, RZ, -R182 ;  /* 0x000000ffffb67224 */ /* 0x000fe200078e0ab6 */
[----:B------:R-:W-:Y:S01]  /*3580*/  IABS R27, R25 ;  /* 0x00000019001b7213 */ /* 0x000fe20000000000 */
[----:B------:R-:W-:Y:S01]  /*3590*/  IMAD.MOV R181, RZ, RZ, -R181 ;  /* 0x000000ffffb57224 */ /* 0x000fe200078e0ab5 */
[----:B------:R-:W-:Y:S01]  /*35a0*/  IABS R186, R24 ;  /* 0x0000001800ba7213 */ /* 0x000fe20000000000 */
[----:B------:R-:W-:Y:S01]  /*35b0*/  @!P6 IMAD.IADD R23, R23, 0x1, -R3 ;  /* 0x000000011717e824 */ /* 0x000fe200078e0a03 */
[C---:B------:R-:W-:Y:S01]  /*35c0*/  ISETP.GT.U32.AND P6, PT, R3.reuse, R22, PT ;  /* 0x000000160300720c */ /* 0x040fe20003fc4070 */
[----:B------:R-:W-:Y:S01]  /*35d0*/  IMAD R235, R3, R182, R235 ;  /* 0x000000b603eb7224 */ /* 0x000fe200078e02eb */
[----:B------:R-:W-:Y:S01]  /*35e0*/  ISETP.GE.AND P3, PT, R20, RZ, PT ;  /* 0x000000ff1400720c */ /* 0x000fe20003f66270 */
[----:B------:R-:W-:Y:S01]  /*35f0*/  IMAD.MOV.U32 R20, RZ, RZ, R28 ;  /* 0x000000ffff147224 */ /* 0x000fe200078e001c */
[----:B------:R0:W-:Y:S01]  /*3600*/  STL [R1+0xe70], R15 ;  /* 0x000e700f01007387 */ /* 0x0001e20000100800 */
[----:B------:R-:W-:Y:S01]  /*3610*/  IMAD.HI.U32 R124, R5, R27, RZ ;  /* 0x0000001b057c7227 */ /* 0x000fe200078e00ff */
[----:B------:R-:W-:-:S03]  /*3620*/  IABS R28, R26 ;  /* 0x0000001a001c7213 */ /* 0x000fc60000000000 */
[C---:B------:R-:W-:Y:S02]  /*3630*/  IMAD R236, R3.reuse, R181, R236 ;  /* 0x000000b503ec7224 */ /* 0x040fe400078e02ec */
[----:B------:R-:W-:Y:S01]  /*3640*/  @!P4 IMAD.MOV R20, RZ, RZ, -R20 ;  /* 0x000000ffff14c224 */ /* 0x000fe200078e0a14 */
[C---:B------:R-:W-:Y:S01]  /*3650*/  ISETP.GT.U32.AND P4, PT, R3.reuse, R23, PT ;  /* 0x000000170300720c */ /* 0x040fe20003f84070 */
[----:B------:R-:W-:Y:S01]  /*3660*/  @!P2 IMAD.MOV R21, RZ, RZ, -R21 ;  /* 0x000000ffff15a224 */ /* 0x000fe200078e0a15 */
[----:B------:R-:W-:Y:S01]  /*3670*/  ISETP.GT.U32.AND P2, PT, R3, R235, PT ;  /* 0x000000eb0300720c */ /* 0x000fe20003f44070 */
[----:B------:R-:W-:Y:S02]  /*3680*/  IMAD.MOV R124, RZ, RZ, -R124 ;  /* 0x000000ffff7c7224 */ /* 0x000fe400078e0a7c */
[----:B------:R-:W-:-:S04]  /*3690*/  IMAD.HI.U32 R180, R5, R186, RZ ;  /* 0x000000ba05b47227 */ /* 0x000fc800078e00ff */
[----:B------:R-:W-:Y:S01]  /*36a0*/  @!P6 IMAD.IADD R22, R22, 0x1, -R3 ;  /* 0x000000011616e824 */ /* 0x000fe200078e0a03 */
[C---:B------:R-:W-:Y:S01]  /*36b0*/  ISETP.GT.U32.AND P6, PT, R3.reuse, R236, PT ;  /* 0x000000ec0300720c */ /* 0x040fe20003fc4070 */
[----:B------:R-:W-:Y:S01]  /*36c0*/  IMAD R27, R3, R124, R27 ;  /* 0x0000007c031b7224 */ /* 0x000fe200078e021b */
[----:B------:R-:W-:Y:S01]  /*36d0*/  IABS R182, R46 ;  /* 0x0000002e00b67213 */ /* 0x000fe20000000000 */
[----:B------:R-:W-:Y:S01]  /*36e0*/  IMAD.MOV R180, RZ, RZ, -R180 ;  /* 0x000000ffffb47224 */ /* 0x000fe200078e0ab4 */
[----:B0-----:R-:W3:Y:S01]  /*36f0*/  LDL.LU R15, [R1+0x44] ;  /* 0x00004400010f7983 */ /* 0x001ee20000300800 */
[----:B------:R-:W-:Y:S01]  /*3700*/  IMAD.HI.U32 R124, R5, R28, RZ ;  /* 0x0000001c057c7227 */ /* 0x000fe200078e00ff */
[----:B------:R-:W-:Y:S02]  /*3710*/  IABS R181, R29 ;  /* 0x0000001d00b57213 */ /* 0x000fe40000000000 */
[----:B------:R0:W-:Y:S01]  /*3720*/  STL [R1+0xe74], R16 ;  /* 0x000e741001007387 */ /* 0x0001e20000100800 */
[----:B------:R-:W-:-:S02]  /*3730*/  IMAD R186, R3, R180, R186 ;  /* 0x000000b403ba7224 */ /* 0x000fc400078e02ba */
[----:B------:R-:W-:Y:S02]  /*3740*/  IMAD.MOV R124, RZ, RZ, -R124 ;  /* 0x000000ffff7c7224 */ /* 0x000fe400078e0a7c */
[--C-:B------:R-:W-:Y:S01]  /*3750*/  @!P4 IMAD.IADD R23, R23, 0x1, -R3.reuse ;  /* 0x000000011717c824 */ /* 0x100fe200078e0a03 */
[----:B------:R-:W-:Y:S01]  /*3760*/  ISETP.GT.U32.AND P4, PT, R3, R186, PT ;  /* 0x000000ba0300720c */ /* 0x000fe20003f84070 */
[--C-:B------:R-:W-:Y:S01]  /*3770*/  @!P2 IMAD.IADD R235, R235, 0x1, -R3.reuse ;  /* 0x00000001ebeba824 */ /* 0x100fe200078e0a03 */
[C---:B------:R-:W-:Y:S01]  /*3780*/  ISETP.GT.U32.AND P2, PT, R3.reuse, R27, PT ;  /* 0x0000001b0300720c */ /* 0x040fe20003f44070 */
[C---:B------:R-:W-:Y:S02]  /*3790*/  IMAD R28, R3.reuse, R124, R28 ;  /* 0x0000007c031c7224 */ /* 0x040fe400078e021c */
[--C-:B------:R-:W-:Y:S01]  /*37a0*/  @!P6 IMAD.IADD R236, R236, 0x1, -R3.reuse ;  /* 0x00000001ecece824 */ /* 0x100fe200078e0a03 */
[----:B0-----:R-:W3:Y:S02]  /*37b0*/  LDL.LU R16, [R1+0x40] ;  /* 0x0000400001107983 */ /* 0x001ee40000300800 */
[C---:B------:R-:W-:Y:S01]  /*37c0*/  ISETP.GT.U32.AND P6, PT, R3.reuse, R28, PT ;  /* 0x0000001c0300720c */ /* 0x040fe20003fc4070 */
[----:B------:R-:W-:Y:S01]  /*37d0*/  @!P0 IMAD.MOV R22, RZ, RZ, -R22 ;  /* 0x000000ffff168224 */ /* 0x000fe200078e0a16 */
[----:B------:R-:W-:Y:S01]  /*37e0*/  ISETP.GT.U32.AND P0, PT, R3, R236, PT ;  /* 0x000000ec0300720c */ /* 0x000fe20003f04070 */
[----:B------:R-:W-:Y:S01]  /*37f0*/  IMAD.HI.U32 R239, R5, R181, RZ ;  /* 0x000000b505ef7227 */ /* 0x000fe200078e00ff */
[----:B------:R-:W-:Y:S01]  /*3800*/  IABS R180, R30 ;  /* 0x0000001e00b47213 */ /* 0x000fe20000000000 */
[----:B------:R0:W-:Y:S02]  /*3810*/  STL [R1+0xe78], R17 ;  /* 0x000e781101007387 */ /* 0x0001e40000100800 */
[--C-:B------:R-:W-:Y:S01]  /*3820*/  @!P4 IMAD.IADD R186, R186, 0x1, -R3.reuse ;  /* 0x00000001babac824 */ /* 0x100fe200078e0a03 */
[----:B------:R-:W-:Y:S01]  /*3830*/  ISETP.GT.U32.AND P4, PT, R3, R235, PT ;  /* 0x000000eb0300720c */ /* 0x000fe20003f84070 */
[----:B------:R-:W-:-:S02]  /*3840*/  @!P2 IMAD.IADD R27, R27, 0x1, -R3 ;  /* 0x000000011b1ba824 */ /* 0x000fc400078e0a03 */
[----:B------:R-:W-:Y:S01]  /*3850*/  IMAD.HI.U32 R240, R5, R182, RZ ;  /* 0x000000b605f07227 */ /* 0x000fe200078e00ff */
[----:B------:R-:W-:-:S03]  /*3860*/  ISETP.GT.U32.AND P2, PT, R3, R186, PT ;  /* 0x000000ba0300720c */ /* 0x000fc60003f44070 */
[----:B------:R-:W-:Y:S01]  /*3870*/  IMAD.MOV R239, RZ, RZ, -R239 ;  /* 0x000000ffffef7224 */ /* 0x000fe200078e0aef */
[----:B0-----:R-:W3:Y:S01]  /*3880*/  LDL.LU R17, [R1+0x3c] ;  /* 0x00003c0001117983 */ /* 0x001ee20000300800 */
[----:B------:R-:W-:Y:S01]  /*3890*/  @!P6 IMAD.IADD R28, R28, 0x1, -R3 ;  /* 0x000000011c1ce824 */ /* 0x000fe200078e0a03 */
[----:B------:R-:W-:Y:S01]  /*38a0*/  ISETP.GT.U32.AND P6, PT, R3, R27, PT ;  /* 0x0000001b0300720c */ /* 0x000fe20003fc4070 */
[----:B------:R-:W-:Y:S01]  /*38b0*/  IMAD.MOV R240, RZ, RZ, -R240 ;  /* 0x000000fffff07224 */ /* 0x000fe200078e0af0 */
[----:B------:R0:W-:Y:S01]  /*38c0*/  STL [R1+0xe7c], R18 ;  /* 0x000e7c1201007387 */ /* 0x0001e20000100800 */
[----:B------:R-:W-:-:S04]  /*38d0*/  IMAD.HI.U32 R124, R5, R180, RZ ;  /* 0x000000b4057c7227 */ /* 0x000fc800078e00ff */
[C---:B------:R-:W-:Y:S02]  /*38e0*/  IMAD R181, R3.reuse, R239, R181 ;  /* 0x000000ef03b57224 */ /* 0x040fe400078e02b5 */
[C---:B------:R-:W-:Y:S02]  /*38f0*/  IMAD R182, R3.reuse, R240, R182 ;  /* 0x000000f003b67224 */ /* 0x040fe400078e02b6 */
[----:B------:R-:W-:Y:S02]  /*3900*/  IMAD.MOV R124, RZ, RZ, -R124 ;  /* 0x000000ffff7c7224 */ /* 0x000fe400078e0a7c */
[----:B------:R-:W-:Y:S01]  /*3910*/  @!P1 IMAD.MOV R23, RZ, RZ, -R23 ;  /* 0x000000ffff179224 */ /* 0x000fe200078e0a17 */
[C---:B------:R-:W-:Y:S01]  /*3920*/  ISETP.GT.U32.AND P1, PT, R3.reuse, R28, PT ;  /* 0x0000001c0300720c */ /* 0x040fe20003f24070 */
[--C-:B------:R-:W-:Y:S01]  /*3930*/  @!P0 IMAD.IADD R236, R236, 0x1, -R3.reuse ;  /* 0x00000001ecec8824 */ /* 0x100fe200078e0a03 */
[C---:B------:R-:W-:Y:S01]  /*3940*/  ISETP.GT.U32.AND P0, PT, R3.reuse, R181, PT ;  /* 0x000000b50300720c */ /* 0x040fe20003f04070 */
[----:B------:R-:W-:Y:S01]  /*3950*/  IMAD R180, R3, R124, R180 ;  /* 0x0000007c03b47224 */ /* 0x000fe200078e02b4 */
[----:B------:R-:W-:Y:S01]  /*3960*/  IABS R239, R38 ;  /* 0x0000002600ef7213 */ /* 0x000fe20000000000 */
[--C-:B------:R-:W-:Y:S01]  /*3970*/  @!P4 IMAD.IADD R235, R235, 0x1, -R3.reuse ;  /* 0x00000001ebebc824 */ /* 0x100fe200078e0a03 */
[----:B------:R-:W-:Y:S01]  /*3980*/  ISETP.GT.U32.AND P4, PT, R3, R182, PT ;  /* 0x000000b60300720c */ /* 0x000fe20003f84070 */
[--C-:B------:R-:W-:Y:S01]  /*3990*/  @!P2 IMAD.IADD R186, R186, 0x1, -R3.reuse ;  /* 0x00000001babaa824 */ /* 0x100fe200078e0a03 */
[----:B------:R-:W-:Y:S01]  /*39a0*/  IABS R124, R34 ;  /* 0x00000022007c7213 */ /* 0x000fe20000000000 */
[----:B------:R-:W-:Y:S01]  /*39b0*/  @!P6 IMAD.IADD R27, R27, 0x1, -R3 ;  /* 0x000000011b1be824 */ /* 0x000fe200078e0a03 */
[----:B------:R-:W-:Y:S01]  /*39c0*/  ISETP.GE.AND P2, PT, R24, RZ, PT ;  /* 0x000000ff1800720c */ /* 0x000fe20003f46270 */
[----:B------:R-:W-:Y:S01]  /*39d0*/  IMAD.HI.U32 R24, R5, R239, RZ ;  /* 0x000000ef05187227 */ /* 0x000fe200078e00ff */
[----:B------:R-:W-:Y:S01]  /*39e0*/  ISETP.GT.U32.AND P6, PT, R3, R180, PT ;  /* 0x000000b40300720c */ /* 0x000fe20003fc4070 */
[----:B0-----:R-:W3:Y:S02]  /*39f0*/  LDL.LU R18, [R1+0x38] ;  /* 0x0000380001127983 */ /* 0x001ee40000300800 */
[----:B------:R-:W-:-:S02]  /*3a00*/  IMAD.HI.U32 R240, R5, R124, RZ ;  /* 0x0000007c05f07227 */ /* 0x000fc400078e00ff */
[----:B------:R0:W-:Y:S02]  /*3a10*/  STL [R1+0xe80], R19 ;  /* 0x000e801301007387 */ /* 0x0001e40000100800 */
[--C-:B------:R-:W-:Y:S01]  /*3a20*/  @!P1 IMAD.IADD R28, R28, 0x1, -R3.reuse ;  /* 0x000000011c1c9824 */ /* 0x100fe200078e0a03 */
[----:B------:R-:W-:Y:S01]  /*3a30*/  ISETP.GE.AND P1, PT, R25, RZ, PT ;  /* 0x000000ff1900720c */ /* 0x000fe20003f26270 */
[----:B------:R-:W-:Y:S01]  /*3a40*/  IMAD.MOV R24, RZ, RZ, -R24 ;  /* 0x000000ffff187224 */ /* 0x000fe200078e0a18 */
[----:B------:R-:W-:Y:S01]  /*3a50*/  IABS R25, R45 ;  /* 0x0000002d00197213 */ /* 0x000fe20000000000 */
[--C-:B------:R-:W-:Y:S01]  /*3a60*/  @!P0 IMAD.IADD R181, R181, 0x1, -R3.reuse ;  /* 0x00000001b5b58824 */ /* 0x100fe200078e0a03 */
[----:B------:R-:W-:Y:S01]  /*3a70*/  ISETP.GE.AND P0, PT, R46, RZ, PT ;  /* 0x000000ff2e00720c */ /* 0x000fe20003f06270 */
[----:B------:R-:W-:Y:S02]  /*3a80*/  @!P4 IMAD.IADD R182, R182, 0x1, -R3 ;  /* 0x00000001b6b6c824 */ /* 0x000fe400078e0a03 */
[----:B------:R-:W-:Y:S01]  /*3a90*/  IMAD.MOV R240, RZ, RZ, -R240 ;  /* 0x000000fffff07224 */ /* 0x000fe200078e0af0 */
[----:B0-----:R-:W3:Y:S01]  /*3aa0*/  LDL.LU R19, [R1+0x24] ;  /* 0x0000240001137983 */ /* 0x001ee20000300800 */
[----:B------:R-:W-:-:S02]  /*3ab0*/  IMAD R46, R3, R24, R239 ;  /* 0x00000018032e7224 */ /* 0x000fc400078e02ef */
[----:B------:R-:W-:Y:S01]  /*3ac0*/  IMAD.MOV.U32 R24, RZ, RZ, R235 ;  /* 0x000000ffff187224 */ /* 0x000fe200078e00eb */
[----:B------:R-:W-:Y:S01]  /*3ad0*/  ISETP.GE.AND P4, PT, R26, RZ, PT ;  /* 0x000000ff1a00720c */ /* 0x000fe20003f86270 */
[----:B------:R-:W-:Y:S01]  /*3ae0*/  IMAD.MOV.U32 R235, RZ, RZ, R25 ;  /* 0x000000ffffeb7224 */ /* 0x000fe200078e0019 */
[----:B------:R0:W-:Y:S01]  /*3af0*/  STL [R1+0xe84], R20 ;  /* 0x000e841401007387 */ /* 0x0001e20000100800 */
[C---:B------:R-:W-:Y:S02]  /*3b00*/  IMAD R124, R3.reuse, R240, R124 ;  /* 0x000000f0037c7224 */ /* 0x040fe400078e027c */
[----:B------:R-:W-:Y:S01]  /*3b10*/  @!P6 IMAD.IADD R180, R180, 0x1, -R3 ;  /* 0x00000001b4b4e824 */ /* 0x000fe200078e0a03 */
[C---:B------:R-:W-:Y:S01]  /*3b20*/  ISETP.GT.U32.AND P6, PT, R3.reuse, R182, PT ;  /* 0x000000b60300720c */ /* 0x040fe20003fc4070 */
[----:B------:R-:W-:Y:S02]  /*3b30*/  IMAD.MOV.U32 R25, RZ, RZ, R236 ;  /* 0x000000ffff197224 */ /* 0x000fe400078e00ec */
[----:B------:R-:W-:Y:S01]  /*3b40*/  @!P5 IMAD.MOV R24, RZ, RZ, -R24 ;  /* 0x000000ffff18d224 */ /* 0x000fe200078e0a18 */
[C---:B------:R-:W-:Y:S01]  /*3b50*/  ISETP.GT.U32.AND P5, PT, R3.reuse, R181, PT ;  /* 0x000000b50300720c */ /* 0x040fe20003fa4070 */
[----:B------:R-:W-:Y:S01]  /*3b60*/  @!P3 IMAD.MOV R25, RZ, RZ, -R25 ;  /* 0x000000ffff19b224 */ /* 0x000fe200078e0a19 */
[----:B------:R-:W-:Y:S01]  /*3b70*/  ISETP.GT.U32.AND P3, PT, R3, R124, PT ;  /* 0x0000007c0300720c */ /* 0x000fe20003f64070 */
[----:B------:R-:W-:Y:S01]  /*3b80*/  @!P1 IMAD.MOV R27, RZ, RZ, -R27 ;  /* 0x000000ffff1b9224 */ /* 0x000fe200078e0a1b */
[----:B------:R-:W-:Y:S01]  /*3b90*/  ISETP.GE.AND P1, PT, R29, RZ, PT ;  /* 0x000000ff1d00720c */ /* 0x000fe20003f26270 */
[----:B------:R-:W-:Y:S01]  /*3ba0*/  IMAD.MOV.U32 R26, RZ, RZ, R186 ;  /* 0x000000ffff1a7224 */ /* 0x000fe200078e00ba */
[----:B0-----:R-:W3:Y:S01]  /*3bb0*/  LDL.LU R20, [R1+0x20] ;  /* 0x0000200001147983 */ /* 0x001ee20000300800 */
[----:B------:R-:W-:Y:S01]  /*3bc0*/  IMAD.HI.U32 R29, R5, R235, RZ ;  /* 0x000000eb051d7227 */ /* 0x000fe200078e00ff */
[----:B------:R-:W-:-:S02]  /*3bd0*/  IABS R236, R31 ;  /* 0x0000001f00ec7213 */ /* 0x000fc40000000000 */
[----:B--2---:R-:W-:Y:S01]  /*3be0*/  IABS R250, R125 ;  /* 0x0000007d00fa7213 */ /* 0x004fe20000000000 */
[----:B------:R-:W-:Y:S01]  /*3bf0*/  @!P4 IMAD.MOV R28, RZ, RZ, -R28 ;  /* 0x000000ffff1cc224 */ /* 0x000fe200078e0a1c */
[----:B------:R-:W-:Y:S01]  /*3c00*/  ISETP.GT.U32.AND P4, PT, R3, R46, PT ;  /* 0x0000002e0300720c */ /* 0x000fe20003f84070 */
[--C-:B------:R-:W-:Y:S01]  /*3c10*/  @!P6 IMAD.IADD R182, R182, 0x1, -R3.reuse ;  /* 0x00000001b6b6e824 */ /* 0x100fe200078e0a03 */
[----:B------:R-:W-:Y:S01]  /*3c20*/  ISETP.GE.AND P6, PT, R30, RZ, PT ;  /* 0x000000ff1e00720c */ /* 0x000fe20003fc6270 */
[----:B------:R-:W-:Y:S01]  /*3c30*/  @!P5 IMAD.IADD R181, R181, 0x1, -R3 ;  /* 0x00000001b5b5d824 */ /* 0x000fe200078e0a03 */
[----:B------:R-:W-:Y:S01]  /*3c40*/  ISETP.GE.AND P5, PT, R34, RZ, PT ;  /* 0x000000ff2200720c */ /* 0x000fe20003fa6270 */
[----:B------:R-:W-:Y:S01]  /*3c50*/  @!P2 IMAD.MOV R26, RZ, RZ, -R26 ;  /* 0x000000ffff1aa224 */ /* 0x000fe200078e0a1a */
[----:B------:R-:W-:Y:S01]  /*3c60*/  ISETP.GT.U32.AND P2, PT, R3, R180, PT ;  /* 0x000000b40300720c */ /* 0x000fe20003f44070 */
[----:B------:R-:W-:Y:S01]  /*3c70*/  IMAD.MOV R34, RZ, RZ, -R29 ;  /* 0x000000ffff227224 */ /* 0x000fe200078e0a1d */
[----:B------:R-:W-:Y:S01]  /*3c80*/  STL [R1+0xe88], R21 ;  /* 0x000e881501007387 */ /* 0x000fe20000100800 */
[--C-:B------:R-:W-:Y:S01]  /*3c90*/  @!P3 IMAD.IADD R124, R124, 0x1, -R3.reuse ;  /* 0x000000017c7cb824 */ /* 0x100fe200078e0a03 */
[----:B------:R-:W-:Y:S01]  /*3ca0*/  ISETP.GE.AND P3, PT, R45, RZ, PT ;  /* 0x000000ff2d00720c */ /* 0x000fe20003f66270 */
[----:B------:R-:W-:Y:S01]  /*3cb0*/  IMAD.MOV.U32 R29, RZ, RZ, R182 ;  /* 0x000000ffff1d7224 */ /* 0x000fe200078e00b6 */
[----:B------:R-:W-:Y:S01]  /*3cc0*/  IABS R45, R33 ;  /* 0x00000021002d7213 */ /* 0x000fe20000000000 */
[----:B------:R-:W-:Y:S01]  /*3cd0*/  @!P4 IMAD.IADD R46, R46, 0x1, -R3 ;  /* 0x000000012e2ec824 */ /* 0x000fe200078e0a03 */
[----:B------:R-:W-:Y:S01]  /*3ce0*/  STL [R1+0xe8c], R22 ;  /* 0x000e8c1601007387 */ /* 0x000fe20000100800 */
[----:B------:R-:W-:Y:S01]  /*3cf0*/  @!P0 IMAD.MOV R29, RZ, RZ, -R29 ;  /* 0x000000ffff1d8224 */ /* 0x000fe200078e0a1d */
[C---:B------:R-:W-:Y:S01]  /*3d00*/  ISETP.GT.U32.AND P0, PT, R3.reuse, R124, PT ;  /* 0x0000007c0300720c */ /* 0x040fe20003f04070 */
[----:B------:R-:W-:Y:S01]  /*3d10*/  IMAD.MOV.U32 R30, RZ, RZ, R181 ;  /* 0x000000ffff1e7224 */ /* 0x000fe200078e00b5 */
[C---:B------:R-:W-:Y:S01]  /*3d20*/  ISETP.GT.U32.AND P4, PT, R3.reuse, R46, PT ;  /* 0x0000002e0300720c */ /* 0x040fe20003f84070 */
[----:B------:R-:W-:Y:S01]  /*3d30*/  @!P2 IMAD.IADD R180, R180, 0x1, -R3 ;  /* 0x00000001b4b4a824 */ /* 0x000fe200078e0a03 */
[----:B------:R-:W-:Y:S01]  /*3d40*/  ISETP.GE.AND P2, PT, R38, RZ, PT ;  /* 0x000000ff2600720c */ /* 0x000fe20003f46270 */
[----:B------:R-:W-:Y:S01]  /*3d50*/  @!P1 IMAD.MOV R30, RZ, RZ, -R30 ;  /* 0x000000ffff1e9224 */ /* 0x000fe200078e0a1e */
[----:B------:R-:W-:Y:S01]  /*3d60*/  IABS R38, R32 ;  /* 0x0000002000267213 */ /* 0x000fe20000000000 */
[----:B------:R-:W-:Y:S01]  /*3d70*/  IMAD R34, R3, R34, R235 ;  /* 0x0000002203227224 */ /* 0x000fe200078e02eb */
[----:B------:R-:W-:Y:S01]  /*3d80*/  ISETP.GE.AND P1, PT, R31, RZ, PT ;  /* 0x000000ff1f00720c */ /* 0x000fe20003f26270 */
[----:B------:R-:W-:Y:S01]  /*3d90*/  IMAD.MOV.U32 R31, RZ, RZ, R180 ;  /* 0x000000ffff1f7224 */ /* 0x000fe200078e00b4 */
[----:B------:R-:W-:Y:S01]  /*3da0*/  IABS R181, R35 ;  /* 0x0000002300b57213 */ /* 0x000fe20000000000 */
[C---:B------:R-:W-:Y:S01]  /*3db0*/  IMAD.HI.U32 R180, R5.reuse, R236, RZ ;  /* 0x000000ec05b47227 */ /* 0x040fe200078e00ff */
[----:B------:R-:W-:Y:S01]  /*3dc0*/  IABS R235, R39 ;  /* 0x0000002700eb7213 */ /* 0x000fe20000000000 */
[----:B------:R0:W-:Y:S02]  /*3dd0*/  STL [R1+0xe90], R23 ;  /* 0x000e901701007387 */ /* 0x0001e40000100800 */
[----:B------:R-:W-:Y:S01]  /*3de0*/  @!P0 IMAD.IADD R124, R124, 0x1, -R3 ;  /* 0x000000017c7c8824 */ /* 0x000fe200078e0a03 */
[----:B------:R-:W-:Y:S01]  /*3df0*/  ISETP.GE.AND P0, PT, R32, RZ, PT ;  /* 0x000000ff2000720c */ /* 0x000fe20003f06270 */
[----:B------:R-:W-:-:S04]  /*3e00*/  IMAD.HI.U32 R32, R5, R38, RZ ;  /* 0x0000002605207227 */ /* 0x000fc800078e00ff */
[----:B------:R-:W-:Y:S01]  /*3e10*/  @!P6 IMAD.MOV R31, RZ, RZ, -R31 ;  /* 0x000000ffff1fe224 */ /* 0x000fe200078e0a1f */
[----:B------:R-:W-:Y:S01]  /*3e20*/  ISETP.GT.U32.AND P6, PT, R3, R34, PT ;  /* 0x000000220300720c */ /* 0x000fe20003fc4070 */
[----:B------:R-:W-:Y:S02]  /*3e30*/  IMAD.MOV R32, RZ, RZ, -R32 ;  /* 0x000000ffff207224 */ /* 0x000fe400078e0a20 */
[----:B------:R-:W-:Y:S02]  /*3e40*/  IMAD.MOV R180, RZ, RZ, -R180 ;  /* 0x000000ffffb47224 */ /* 0x000fe400078e0ab4 */
[----:B------:R-:W-:Y:S01]  /*3e50*/  @!P4 IMAD.IADD R46, R46, 0x1, -R3 ;  /* 0x000000012e2ec824 */ /* 0x000fe200078e0a03 */
[----:B------:R-:W-:Y:S01]  /*3e60*/  ISETP.GE.AND P4, PT, R33, RZ, PT ;  /* 0x000000ff2100720c */ /* 0x000fe20003f86270 */
[C---:B------:R-:W-:Y:S02]  /*3e70*/  IMAD R38, R3.reuse, R32, R38 ;  /* 0x0000002003267224 */ /* 0x040fe400078e0226 */
[----:B------:R-:W-:-:S02]  /*3e80*/  IMAD R236, R3, R180, R236 ;  /* 0x000000b403ec7224 */ /* 0x000fc400078e02ec */
[----:B------:R-:W-:Y:S02]  /*3e90*/  IMAD.MOV.U32 R32, RZ, RZ, R124 ;  /* 0x000000ffff207224 */ /* 0x000fe400078e007c */
[----:B------:R-:W-:-:S04]  /*3ea0*/  IMAD.HI.U32 R33, R5, R45, RZ ;  /* 0x0000002d05217227 */ /* 0x000fc800078e00ff */
[----:B------:R-:W-:Y:S01]  /*3eb0*/  @!P5 IMAD.MOV R32, RZ, RZ, -R32 ;  /* 0x000000ffff20d224 */ /* 0x000fe200078e0a20 */
[----:B------:R-:W-:Y:S01]  /*3ec0*/  ISETP.GT.U32.AND P5, PT, R3, R236, PT ;  /* 0x000000ec0300720c */ /* 0x000fe20003fa4070 */
[----:B------:R-:W-:Y:S02]  /*3ed0*/  IMAD.MOV R33, RZ, RZ, -R33 ;  /* 0x000000ffff217224 */ /* 0x000fe400078e0a21 */
[----:B------:R-:W-:Y:S02]  /*3ee0*/  @!P6 IMAD.IADD R34, R34, 0x1, -R3 ;  /* 0x000000012222e824 */ /* 0x000fe400078e0a03 */
[----:B------:R-:W-:-:S03]  /*3ef0*/  IMAD.HI.U32 R180, R5, R181, RZ ;  /* 0x000000b505b47227 */ /* 0x000fc600078e00ff */
[C---:B------:R-:W-:Y:S01]  /*3f00*/  ISETP.GT.U32.AND P6, PT, R3.reuse, R34, PT ;  /* 0x000000220300720c */ /* 0x040fe20003fc4070 */
[C---:B------:R-:W-:Y:S01]  /*3f10*/  IMAD R124, R3.reuse, R33, R45 ;  /* 0x00000021037c7224 */ /* 0x040fe200078e022d */
[----:B------:R-:W-:Y:S01]  /*3f20*/  IABS R45, R37 ;  /* 0x00000025002d7213 */ /* 0x000fe20000000000 */
[----:B------:R-:W-:Y:S01]  /*3f30*/  IMAD.MOV.U32 R33, RZ, RZ, R46 ;  /* 0x000000ffff217224 */ /* 0x000fe200078e002e */
[----:B------:R-:W-:Y:S01]  /*3f40*/  IABS R46, R36 ;  /* 0x00000024002e7213 */ /* 0x000fe20000000000 */
[----:B------:R-:W-:Y:S02]  /*3f50*/  IMAD.MOV R180, RZ, RZ, -R180 ;  /* 0x000000ffffb47224 */ /* 0x000fe400078e0ab4 */
[----:B------:R-:W-:Y:S01]  /*3f60*/  @!P2 IMAD.MOV R33, RZ, RZ, -R33 ;  /* 0x000000ffff21a224 */ /* 0x000fe200078e0a21 */
[C---:B------:R-:W-:Y:S01]  /*3f70*/  ISETP.GT.U32.AND P2, PT, R3.reuse, R38, PT ;  /* 0x000000260300720c */ /* 0x040fe20003f44070 */
[----:B------:R-:W-:Y:S01]  /*3f80*/  IMAD R181, R3, R180, R181 ;  /* 0x000000b403b57224 */ /* 0x000fe200078e02b5 */
[----:B------:R-:W-:Y:S01]  /*3f90*/  IABS R180, R41 ;  /* 0x0000002900b47213 */ /* 0x000fe20000000000 */
[----:B------:R-:W-:-:S02]  /*3fa0*/  @!P5 IMAD.IADD R236, R236, 0x1, -R3 ;  /* 0x00000001ececd824 */ /* 0x000fc400078e0a03 */
[----:B------:R-:W-:Y:S01]  /*3fb0*/  @!P6 IMAD.IADD R34, R34, 0x1, -R3 ;  /* 0x000000012222e824 */ /* 0x000fe200078e0a03 */
[----:B------:R-:W-:Y:S01]  /*3fc0*/  ISETP.GT.U32.AND P5, PT, R3, R181, PT ;  /* 0x000000b50300720c */ /* 0x000fe20003fa4070 */
[----:B------:R-:W-:Y:S01]  /*3fd0*/  IMAD.HI.U32 R186, R5, R45, RZ ;  /* 0x0000002d05ba7227 */ /* 0x000fe200078e00ff */
[----:B------:R-:W-:-:S03]  /*3fe0*/  ISETP.GT.U32.AND P6, PT, R3, R124, PT ;  /* 0x0000007c0300720c */ /* 0x000fc60003fc4070 */
[----:B------:R-:W-:Y:S02]  /*3ff0*/  @!P3 IMAD.MOV R34, RZ, RZ, -R34 ;  /* 0x000000ffff22b224 */ /* 0x000fe400078e0a22 */
[----:B------:R-:W-:Y:S01]  /*4000*/  @!P2 IMAD.IADD R38, R38, 0x1, -R3 ;  /* 0x000000012626a824 */ /* 0x000fe200078e0a03 */
[----:B------:R-:W-:Y:S01]  /*4010*/  ISETP.GT.U32.AND P2, PT, R3, R236, PT ;  /* 0x000000ec0300720c */ /* 0x000fe20003f44070 */
[----:B------:R-:W-:Y:S02]  /*4020*/  IMAD.MOV R186, RZ, RZ, -R186 ;  /* 0x000000ffffba7224 */ /* 0x000fe400078e0aba */
[----:B------:R-:W-:Y:S01]  /*4030*/  IMAD.HI.U32 R182, R5, R46, RZ ;  /* 0x0000002e05b67227 */ /* 0x000fe200078e00ff */
[----:B------:R-:W-:-:S03]  /*4040*/  ISETP.GT.U32.AND P3, PT, R3, R38, PT ;  /* 0x000000260300720c */ /* 0x000fc60003f64070 */
[----:B------:R-:W-:Y:S02]  /*4050*/  @!P5 IMAD.IADD R181, R181, 0x1, -R3 ;  /* 0x00000001b5b5d824 */ /* 0x000fe400078e0a03 */
[C---:B------:R-:W-:Y:S02]  /*4060*/  IMAD R45, R3.reuse, R186, R45 ;  /* 0x000000ba032d7224 */ /* 0x040fe400078e022d */
[----:B------:R-:W-:Y:S01]  /*4070*/  @!P6 IMAD.IADD R124, R124, 0x1, -R3 ;  /* 0x000000017c7ce824 */ /* 0x000fe200078e0a03 */
[----:B------:R-:W-:Y:S01]  /*4080*/  ISETP.GT.U32.AND P5, PT, R3, R181, PT ;  /* 0x000000b50300720c */ /* 0x000fe20003fa4070 */
[----:B------:R-:W-:-:S03]  /*4090*/  IMAD.HI.U32 R186, R5, R180, RZ ;  /* 0x000000b405ba7227 */ /* 0x000fc600078e00ff */
[C---:B------:R-:W-:Y:S01]  /*40a0*/  ISETP.GT.U32.AND P6, PT, R3.reuse, R124, PT ;  /* 0x0000007c0300720c */ /* 0x040fe20003fc4070 */
[----:B------:R-:W-:Y:S02]  /*40b0*/  IMAD.MOV R182, RZ, RZ, -R182 ;  /* 0x000000ffffb67224 */ /* 0x000fe400078e0ab6 */
[----:B------:R-:W-:Y:S02]  /*40c0*/  IMAD.MOV R186, RZ, RZ, -R186 ;  /* 0x000000ffffba7224 */ /* 0x000fe400078e0aba */
[C---:B------:R-:W-:Y:S01]  /*40d0*/  IMAD R46, R3.reuse, R182, R46 ;  /* 0x000000b6032e7224 */ /* 0x040fe200078e022e */
[----:B------:R-:W-:Y:S01]  /*40e0*/  IABS R182, R42 ;  /* 0x0000002a00b67213 */ /* 0x000fe20000000000 */
[--C-:B------:R-:W-:Y:S01]  /*40f0*/  @!P3 IMAD.IADD R38, R38, 0x1, -R3.reuse ;  /* 0x000000012626b824 */ /* 0x100fe200078e0a03 */
[C---:B------:R-:W-:Y:S01]  /*4100*/  ISETP.GT.U32.AND P3, PT, R3.reuse, R45, PT ;  /* 0x0000002d0300720c */ /* 0x040fe20003f64070 */
[C---:B------:R-:W-:Y:S01]  /*4110*/  IMAD R180, R3.reuse, R186, R180 ;  /* 0x000000ba03b47224 */ /* 0x040fe200078e02b4 */
[----:B------:R-:W-:Y:S01]  /*4120*/  IABS R186, R40 ;  /* 0x0000002800ba7213 */ /* 0x000fe20000000000 */
[--C-:B------:R-:W-:Y:S01]  /*4130*/  @!P2 IMAD.IADD R236, R236, 0x1, -R3.reuse ;  /* 0x00000001ececa824 */ /* 0x100fe200078e0a03 */
[----:B------:R-:W-:Y:S01]  /*4140*/  ISETP.GT.U32.AND P2, PT, R3, R46, PT ;  /* 0x0000002e0300720c */ /* 0x000fe20003f44070 */
[--C-:B------:R-:W-:Y:S01]  /*4150*/  @!P5 IMAD.IADD R181, R181, 0x1, -R3.reuse ;  /* 0x00000001b5b5d824 */ /* 0x100fe200078e0a03 */
[----:B------:R-:W-:Y:S01]  /*4160*/  ISETP.GT.U32.AND P5, PT, R3, R180, PT ;  /* 0x000000b40300720c */ /* 0x000fe20003fa4070 */
[----:B------:R-:W-:Y:S01]  /*4170*/  @!P6 IMAD.IADD R124, R124, 0x1, -R3 ;  /* 0x000000017c7ce824 */ /* 0x000fe200078e0a03 */
[----:B------:R-:W-:Y:S01]  /*4180*/  ISETP.GE.AND P6, PT, R35, RZ, PT ;  /* 0x000000ff2300720c */ /* 0x000fe20003fc6270 */
[----:B------:R-:W-:-:S04]  /*4190*/  IMAD.HI.U32 R35, R5, R182, RZ ;  /* 0x000000b605237227 */ /* 0x000fc800078e00ff */
[----:B------:R-:W-:Y:S01]  /*41a0*/  @!P3 IMAD.IADD R45, R45, 0x1, -R3 ;  /* 0x000000012d2db824 */ /* 0x000fe200078e0a03 */
[----:B------:R-:W-:Y:S01]  /*41b0*/  ISETP.GE.AND P3, PT, R37, RZ, PT ;  /* 0x000000ff2500720c */ /* 0x000fe20003f66270 */
[----:B------:R-:W-:Y:S02]  /*41c0*/  IMAD.MOV R35, RZ, RZ, -R35 ;  /* 0x000000ffff237224 */ /* 0x000fe400078e0a23 */
[--C-:B------:R-:W-:Y:S01]  /*41d0*/  @!P2 IMAD.IADD R46, R46, 0x1, -R3.reuse ;  /* 0x000000012e2ea824 */ /* 0x100fe200078e0a03 */
[----:B------:R-:W-:Y:S01]  /*41e0*/  ISETP.GE.AND P2, PT, R36, RZ, PT ;  /* 0x000000ff2400720c */ /* 0x000fe20003f46270 */
[----:B------:R-:W-:Y:S01]  /*41f0*/  @!P5 IMAD.IADD R180, R180, 0x1, -R3 ;  /* 0x00000001b4b4d824 */ /* 0x000fe200078e0a03 */
[C---:B------:R-:W-:Y:S01]  /*4200*/  ISETP.GT.U32.AND P5, PT, R3.reuse, R45, PT ;  /* 0x0000002d0300720c */ /* 0x040fe20003fa4070 */
[----:B------:R-:W-:Y:S02]  /*4210*/  IMAD.MOV.U32 R36, RZ, RZ, R38 ;  /* 0x000000ffff247224 */ /* 0x000fe400078e0026 */
[----:B------:R-:W-:-:S02]  /*4220*/  IMAD R182, R3, R35, R182 ;  /* 0x0000002303b67224 */ /* 0x000fc400078e02b6 */
[----:B------:R-:W-:Y:S01]  /*4230*/  IMAD.HI.U32 R239, R5, R235, RZ ;  /* 0x000000eb05ef7227 */ /* 0x000fe200078e00ff */
[----:B----4-:R-:W-:-:S03]  /*4240*/  IABS R251, R13 ;  /* 0x0000000d00fb7213 */ /* 0x010fc60000000000 */
[----:B------:R-:W-:Y:S02]  /*4250*/  IMAD.MOV.U32 R38, RZ, RZ, R181 ;  /* 0x000000ffff267224 */ /* 0x000fe400078e00b5 */
[----:B------:R-:W-:Y:S02]  /*4260*/  IMAD.MOV.U32 R35, RZ, RZ, R236 ;  /* 0x000000ffff237224 */ /* 0x000fe400078e00ec */
[----:B------:R-:W-:Y:S02]  /*4270*/  IMAD.MOV R239, RZ, RZ, -R239 ;  /* 0x000000ffffef7224 */ /* 0x000fe400078e0aef */
[----:B------:R-:W-:Y:S01]  /*4280*/  @!P6 IMAD.MOV R38, RZ, RZ, -R38 ;  /* 0x000000ffff26e224 */ /* 0x000fe200078e0a26 */
[----:B------:R-:W-:Y:S01]  /*4290*/  ISETP.GT.U32.AND P6, PT, R3, R182, PT ;  /* 0x000000b60300720c */ /* 0x000fe20003fc4070 */
[----:B------:R-:W-:-:S04]  /*42a0*/  IMAD.HI.U32 R236, R5, R186, RZ ;  /* 0x000000ba05ec7227 */ /* 0x000fc800078e00ff */
[----:B------:R-:W-:Y:S01]  /*42b0*/  @!P1 IMAD.MOV R35, RZ, RZ, -R35 ;  /* 0x000000ffff239224 */ /* 0x000fe200078e0a23 */
[C---:B------:R-:W-:Y:S01]  /*42c0*/  ISETP.GT.U32.AND P1, PT, R3.reuse, R46, PT ;  /* 0x0000002e0300720c */ /* 0x040fe20003f24070 */
[C---:B------:R-:W-:Y:S01]  /*42d0*/  IMAD R181, R3.reuse, R239, R235 ;  /* 0x000000ef03b57224 */ /* 0x040fe200078e02eb */
[----:B------:R-:W-:Y:S01]  /*42e0*/  IABS R239, R52 ;  /* 0x0000003400ef7213 */ /* 0x000fe20000000000 */
[----:B------:R-:W-:Y:S01]  /*42f0*/  @!P0 IMAD.MOV R36, RZ, RZ, -R36 ;  /* 0x000000ffff248224 */ /* 0x000fe200078e0a24 */
[----:B------:R-:W-:Y:S01]  /*4300*/  ISETP.GT.U32.AND P0, PT, R3, R180, PT ;  /* 0x000000b40300720c */ /* 0x000fe20003f04070 */
[----:B------:R-:W-:Y:S02]  /*4310*/  IMAD.MOV R236, RZ, RZ, -R236 ;  /* 0x000000ffffec7224 */ /* 0x000fe400078e0aec */
[----:B------:R-:W-:Y:S01]  /*4320*/  @!P5 IMAD.IADD R45, R45, 0x1, -R3 ;  /* 0x000000012d2dd824 */ /* 0x000fe200078e0a03 */
[----:B------:R-:W-:Y:S01]  /*4330*/  ISETP.GT.U32.AND P5, PT, R3, R181, PT ;  /* 0x000000b50300720c */ /* 0x000fe20003fa4070 */
[----:B------:R-:W-:-:S02]  /*4340*/  IMAD.MOV.U32 R37, RZ, RZ, R124 ;  /* 0x000000ffff257224 */ /* 0x000fc400078e007c */
[C---:B------:R-:W-:Y:S01]  /*4350*/  IMAD R124, R3.reuse, R236, R186 ;  /* 0x000000ec037c7224 */ /* 0x040fe200078e02ba */
[----:B------:R-:W-:Y:S01]  /*4360*/  IABS R186, R51 ;  /* 0x0000003300ba7213 */ /* 0x000fe20000000000 */
[--C-:B------:R-:W-:Y:S01]  /*4370*/  @!P6 IMAD.IADD R182, R182, 0x1, -R3.reuse ;  /* 0x00000001b6b6e824 */ /* 0x100fe200078e0a03 */
[----:B------:R-:W-:Y:S01]  /*4380*/  IABS R236, R44 ;  /* 0x0000002c00ec7213 */ /* 0x000fe20000000000 */
[----:B------:R-:W-:Y:S01]  /*4390*/  @!P1 IMAD.IADD R46, R46, 0x1, -R3 ;  /* 0x000000012e2e9824 */ /* 0x000fe200078e0a03 */
[----:B------:R-:W-:Y:S01]  /*43a0*/  ISETP.GT.U32.AND P6, PT, R3, R124, PT ;  /* 0x0000007c0300720c */ /* 0x000fe20003fc4070 */
[----:B------:R-:W-:Y:S01]  /*43b0*/  @!P4 IMAD.MOV R37, RZ, RZ, -R37 ;  /* 0x000000ffff25c224 */ /* 0x000fe200078e0a25 */
[----:B------:R-:W-:Y:S01]  /*43c0*/  ISETP.GE.AND P1, PT, R42, RZ, PT ;  /* 0x000000ff2a00720c */ /* 0x000fe20003f26270 */
[--C-:B------:R-:W-:Y:S01]  /*43d0*/  @!P0 IMAD.IADD R180, R180, 0x1, -R3.reuse ;  /* 0x00000001b4b48824 */ /* 0x100fe200078e0a03 */
[----:B------:R-:W-:Y:S01]  /*43e0*/  IABS R42, R47 ;  /* 0x0000002f002a7213 */ /* 0x000fe20000000000 */
[----:B------:R-:W-:Y:S01]  /*43f0*/  @!P5 IMAD.IADD R181, R181, 0x1, -R3 ;  /* 0x00000001b5b5d824 */ /* 0x000fe200078e0a03 */
[----:B------:R-:W-:-:S02]  /*4400*/  ISETP.GE.AND P4, PT, R41, RZ, PT ;  /* 0x000000ff2900720c */ /* 0x000fc40003f86270 */
[----:B------:R-:W-:Y:S01]  /*4410*/  ISETP.GE.AND P0, PT, R39, RZ, PT ;  /* 0x000000ff2700720c */ /* 0x000fe20003f06270 */
[----:B------:R-:W-:Y:S01]  /*4420*/  IMAD.MOV.U32 R39, RZ, RZ, R46 ;  /* 0x000000ffff277224 */ /* 0x000fe200078e002e */
[----:B------:R-:W-:Y:S01]  /*4430*/  IABS R41, R43 ;  /* 0x0000002b00297213 */ /* 0x000fe20000000000 */
[----:B------:R-:W-:Y:S01]  /*4440*/  IMAD.HI.U32 R46, R5, R42, RZ ;  /* 0x0000002a052e7227 */ /* 0x000fe200078e00ff */
[----:B------:R-:W-:-:S03]  /*4450*/  ISETP.GT.U32.AND P5, PT, R3, R182, PT ;  /* 0x000000b60300720c */ /* 0x000fc60003fa4070 */
[----:B------:R-:W-:Y:S01]  /*4460*/  @!P2 IMAD.MOV R39, RZ, RZ, -R39 ;  /* 0x000000ffff27a224 */ /* 0x000fe200078e0a27 */
[----:B------:R-:W-:Y:S01]  /*4470*/  ISETP.GE.AND P2, PT, R40, RZ, PT ;  /* 0x000000ff2800720c */ /* 0x000fe20003f46270 */
[----:B------:R-:W-:-:S04]  /*4480*/  IMAD.HI.U32 R235, R5, R41, RZ ;  /* 0x0000002905eb7227 */ /* 0x000fc800078e00ff */
[----:B------:R-:W-:Y:S02]  /*4490*/  IMAD.MOV.U32 R40, RZ, RZ, R45 ;  /* 0x000000ffff287224 */ /* 0x000fe400078e002d */
[----:B------:R-:W-:Y:S02]  /*44a0*/  IMAD.MOV R46, RZ, RZ, -R46 ;  /* 0x000000ffff2e7224 */ /* 0x000fe400078e0a2e */
[----:B------:R-:W-:Y:S01]  /*44b0*/  @!P6 IMAD.IADD R124, R124, 0x1, -R3 ;  /* 0x000000017c7ce824 */ /* 0x000fe200078e0a03 */
[C---:B------:R-:W-:Y:S01]  /*44c0*/  ISETP.GT.U32.AND P6, PT, R3.reuse, R181, PT ;  /* 0x000000b50300720c */ /* 0x040fe20003fc4070 */
[----:B------:R-:W-:Y:S02]  /*44d0*/  IMAD.MOV R235, RZ, RZ, -R235 ;  /* 0x000000ffffeb7224 */ /* 0x000fe400078e0aeb */
[----:B------:R-:W-:Y:S01]  /*44e0*/  @!P3 IMAD.MOV R40, RZ, RZ, -R40 ;  /* 0x000000ffff28b224 */ /* 0x000fe200078e0a28 */
[C---:B------:R-:W-:Y:S01]  /*44f0*/  ISETP.GT.U32.AND P3, PT, R3.reuse, R124, PT ;  /* 0x0000007c0300720c */ /* 0x040fe20003f64070 */
[----:B------:R-:W-:-:S02]  /*4500*/  IMAD R45, R3, R46, R42 ;  /* 0x0000002e032d7224 */ /* 0x000fc400078e022a */
[----:B------:R-:W-:-:S04]  /*4510*/  IMAD.HI.U32 R42, R5, R186, RZ ;  /* 0x000000ba052a7227 */ /* 0x000fc800078e00ff */
[C---:B------:R-:W-:Y:S01]  /*4520*/  IMAD R46, R3.reuse, R235, R41 ;  /* 0x000000eb032e7224 */ /* 0x040fe200078e0229 */
[----:B------:R-:W-:Y:S01]  /*4530*/  IABS R235, R48 ;  /* 0x0000003000eb7213 */ /* 0x000fe20000000000 */
[----:B------:R-:W-:Y:S01]  /*4540*/  @!P5 IMAD.IADD R182, R182, 0x1, -R3 ;  /* 0x00000001b6b6d824 */ /* 0x000fe200078e0a03 */
[----:B------:R-:W-:Y:S01]  /*4550*/  ISETP.GT.U32.AND P5, PT, R3, R45, PT ;  /* 0x0000002d0300720c */ /* 0x000fe20003fa4070 */
[----:B------:R-:W-:Y:S02]  /*4560*/  IMAD.MOV.U32 R41, RZ, RZ, R180 ;  /* 0x000000ffff297224 */ /* 0x000fe400078e00b4 */
[----:B------:R-:W-:Y:S02]  /*4570*/  IMAD.MOV R180, RZ, RZ, -R42 ;  /* 0x000000ffffb47224 */ /* 0x000fe400078e0a2a */
[----:B------:R-:W-:Y:S01]  /*4580*/  @!P4 IMAD.MOV R41, RZ, RZ, -R41 ;  /* 0x000000ffff29c224 */ /* 0x000fe200078e0a29 */
[----:B------:R-:W-:Y:S01]  /*4590*/  ISETP.GE.AND P4, PT, R47, RZ, PT ;  /* 0x000000ff2f00720c */ /* 0x000fe20003f86270 */
[----:B------:R-:W-:Y:S01]  /*45a0*/  IMAD R47, R3, R180, R186 ;  /* 0x000000b4032f7224 */ /* 0x000fe200078e02ba */
[----:B------:R-:W-:Y:S01]  /*45b0*/  IABS R186, R49 ;  /* 0x0000003100ba7213 */ /* 0x000fe20000000000 */
[----:B------:R-:W-:-:S02]  /*45c0*/  @!P3 IMAD.IADD R124, R124, 0x1, -R3 ;  /* 0x000000017c7cb824 */ /* 0x000fc400078e0a03 */
[--C-:B------:R-:W-:Y:S01]  /*45d0*/  @!P6 IMAD.IADD R181, R181, 0x1, -R3.reuse ;  /* 0x00000001b5b5e824 */ /* 0x100fe200078e0a03 */
[----:B------:R-:W-:Y:S01]  /*45e0*/  ISETP.GT.U32.AND P3, PT, R3, R47, PT ;  /* 0x0000002f0300720c */ /* 0x000fe20003f64070 */
[----:B------:R-:W-:Y:S01]  /*45f0*/  @!P5 IMAD.IADD R45, R45, 0x1, -R3 ;  /* 0x000000012d2dd824 */ /* 0x000fe200078e0a03 */
[----:B------:R-:W-:Y:S01]  /*4600*/  ISETP.GT.U32.AND P6, PT, R3, R46, PT ;  /* 0x0000002e0300720c */ /* 0x000fe20003fc4070 */
[----:B------:R-:W-:Y:S01]  /*4610*/  IMAD.MOV.U32 R42, RZ, RZ, R182 ;  /* 0x000000ffff2a7224 */ /* 0x000fe200078e00b6 */
[----:B------:R-:W-:Y:S01]  /*4620*/  IABS R182, R53 ;  /* 0x0000003500b67213 */ /* 0x000fe20000000000 */
[----:B------:R-:W-:Y:S01]  /*4630*/  IMAD.HI.U32 R180, R5, R236, RZ ;  /* 0x000000ec05b47227 */ /* 0x000fe200078e00ff */
[----:B------:R-:W-:-:S03]  /*4640*/  ISETP.GT.U32.AND P5, PT, R3, R45, PT ;  /* 0x0000002d0300720c */ /* 0x000fc60003fa4070 */
[----:B------:R-:W-:Y:S01]  /*4650*/  @!P1 IMAD.MOV R42, RZ, RZ, -R42 ;  /* 0x000000ffff2a9224 */ /* 0x000fe200078e0a2a */
[----:B------:R-:W-:Y:S01]  /*4660*/  ISETP.GE.AND P1, PT, R43, RZ, PT ;  /* 0x000000ff2b00720c */ /* 0x000fe20003f26270 */
[----:B------:R-:W-:Y:S02]  /*4670*/  IMAD.MOV.U32 R43, RZ, RZ, R181 ;  /* 0x000000ffff2b7224 */ /* 0x000fe400078e00b5 */
[--C-:B------:R-:W-:Y:S02]  /*4680*/  @!P3 IMAD.IADD R47, R47, 0x1, -R3.reuse ;  /* 0x000000012f2fb824 */ /* 0x100fe400078e0a03 */
[--C-:B------:R-:W-:Y:S02]  /*4690*/  @!P6 IMAD.IADD R46, R46, 0x1, -R3.reuse ;  /* 0x000000012e2ee824 */ /* 0x100fe400078e0a03 */
[----:B------:R-:W-:Y:S01]  /*46a0*/  IMAD.HI.U32 R181, R5, R239, RZ ;  /* 0x000000ef05b57227 */ /* 0x000fe200078e00ff */
[C---:B------:R-:W-:Y:S02]  /*46b0*/  ISETP.GT.U32.AND P3, PT, R3.reuse, R47, PT ;  /* 0x0000002f0300720c */ /* 0x040fe40003f64070 */
[----:B------:R-:W-:Y:S01]  /*46c0*/  ISETP.GT.U32.AND P6, PT, R3, R46, PT ;  /* 0x0000002e0300720c */ /* 0x000fe20003fc4070 */
[----:B------:R-:W-:Y:S01]  /*46d0*/  @!P5 IMAD.IADD R45, R45, 0x1, -R3 ;  /* 0x000000012d2dd824 */ /* 0x000fe200078e0a03 */
[----:B------:R-:W-:Y:S01]  /*46e0*/  ISETP.GE.AND P5, PT, R52, RZ, PT ;  /* 0x000000ff3400720c */ /* 0x000fe20003fa6270 */
[----:B------:R-:W-:-:S02]  /*46f0*/  IMAD.MOV R52, RZ, RZ, -R180 ;  /* 0x000000ffff347224 */ /* 0x000fc400078e0ab4 */
[----:B------:R-:W-:Y:S02]  /*4700*/  IMAD.MOV R181, RZ, RZ, -R181 ;  /* 0x000000ffffb57224 */ /* 0x000fe400078e0ab5 */
[----:B------:R-:W-:Y:S01]  /*4710*/  @!P0 IMAD.MOV R43, RZ, RZ, -R43 ;  /* 0x000000ffff2b8224 */ /* 0x000fe200078e0a2b */
[----:B------:R-:W-:Y:S01]  /*4720*/  ISETP.GE.AND P0, PT, R51, RZ, PT ;  /* 0x000000ff3300720c */ /* 0x000fe20003f06270 */
[C---:B------:R-:W-:Y:S01]  /*4730*/  IMAD R236, R3.reuse, R52, R236 ;  /* 0x0000003403ec7224 */ /* 0x040fe200078e02ec */
[----:B------:R-:W-:Y:S01]  /*4740*/  IABS R51, R176 ;  /* 0x000000b000337213 */ /* 0x000fe20000000000 */
[----:B------:R-:W-:Y:S01]  /*4750*/  IMAD R239, R3, R181, R239 ;  /* 0x000000b503ef7224 */ /* 0x000fe200078e02ef */
[----:B------:R-:W-:Y:S01]  /*4760*/  IABS R52, R50 ;  /* 0x0000003200347213 */ /* 0x000fe20000000000 */
[--C-:B------:R-:W-:Y:S01]  /*4770*/  @!P3 IMAD.IADD R47, R47, 0x1, -R3.reuse ;  /* 0x000000012f2fb824 */ /* 0x100fe200078e0a03 */
[C---:B------:R-:W-:Y:S01]  /*4780*/  ISETP.GT.U32.AND P3, PT, R3.reuse, R236, PT ;  /* 0x000000ec0300720c */ /* 0x040fe20003f64070 */
[----:B------:R-:W-:Y:S01]  /*4790*/  @!P6 IMAD.IADD R46, R46, 0x1, -R3 ;  /* 0x000000012e2ee824 */ /* 0x000fe200078e0a03 */
[----:B------:R-:W-:Y:S01]  /*47a0*/  ISETP.GT.U32.AND P6, PT, R3, R239, PT ;  /* 0x000000ef0300720c */ /* 0x000fe20003fc4070 */
[----:B------:R-:W-:-:S04]  /*47b0*/  IMAD.HI.U32 R180, R5, R51, RZ ;  /* 0x0000003305b47227 */ /* 0x000fc800078e00ff */
[----:B------:R-:W-:-:S04]  /*47c0*/  IMAD.HI.U32 R181, R5, R235, RZ ;  /* 0x000000eb05b57227 */ /* 0x000fc800078e00ff */
[----:B------:R-:W-:Y:S02]  /*47d0*/  IMAD.MOV R180, RZ, RZ, -R180 ;  /* 0x000000ffffb47224 */ /* 0x000fe400078e0ab4 */
[----:B------:R-:W-:Y:S02]  /*47e0*/  IMAD.MOV R181, RZ, RZ, -R181 ;  /* 0x000000ffffb57224 */ /* 0x000fe400078e0ab5 */
[C---:B------:R-:W-:Y:S02]  /*47f0*/  IMAD R51, R3.reuse, R180, R51 ;  /* 0x000000b403337224 */ /* 0x040fe400078e0233 */
[C---:B------:R-:W-:Y:S01]  /*4800*/  IMAD R235, R3.reuse, R181, R235 ;  /* 0x000000b503eb7224 */ /* 0x040fe200078e02eb */
[----:B------:R-:W-:Y:S01]  /*4810*/  IABS R181, R54 ;  /* 0x0000003600b57213 */ /* 0x000fe20000000000 */
[--C-:B------:R-:W-:Y:S01]  /*4820*/  @!P3 IMAD.IADD R236, R236, 0x1, -R3.reuse ;  /* 0x00000001ececb824 */ /* 0x100fe200078e0a03 */
[----:B------:R-:W-:Y:S01]  /*4830*/  ISETP.GT.U32.AND P3, PT, R3, R51, PT ;  /* 0x000000330300720c */ /* 0x000fe20003f64070 */
[----:B------:R-:W-:Y:S01]  /*4840*/  @!P6 IMAD.IADD R239, R239, 0x1, -R3 ;  /* 0x00000001efefe824 */ /* 0x000fe200078e0a03 */
[----:B------:R-:W-:Y:S01]  /*4850*/  ISETP.GT.U32.AND P6, PT, R3, R235, PT ;  /* 0x000000eb0300720c */ /* 0x000fe20003fc4070 */
[----:B------:R-:W-:-:S04]  /*4860*/  IMAD.HI.U32 R180, R5, R52, RZ ;  /* 0x0000003405b47227 */ /* 0x000fc800078e00ff */
[----:B------:R-:W-:Y:S02]  /*4870*/  IMAD.MOV R180, RZ, RZ, -R180 ;  /* 0x000000ffffb47224 */ /* 0x000fe400078e0ab4 */
[----:B------:R-:W-:-:S04]  /*4880*/  IMAD.HI.U32 R243, R5, R186, RZ ;  /* 0x000000ba05f37227 */ /* 0x000fc800078e00ff */
[----:B------:R-:W-:Y:S01]  /*4890*/  IMAD R52, R3, R180, R52 ;  /* 0x000000b403347224 */ /* 0x000fe200078e0234 */
[----:B------:R-:W-:Y:S01]  /*48a0*/  IABS R180, R55 ;  /* 0x0000003700b47213 */ /* 0x000fe20000000000 */
[--C-:B------:R-:W-:Y:S01]  /*48b0*/  @!P3 IMAD.IADD R51, R51, 0x1, -R3.reuse ;  /* 0x000000013333b824 */ /* 0x100fe200078e0a03 */
[----:B------:R-:W-:Y:S01]  /*48c0*/  ISETP.GE.AND P3, PT, R44, RZ, PT ;  /* 0x000000ff2c00720c */ /* 0x000fe20003f66270 */
[----:B------:R-:W-:Y:S01]  /*48d0*/  @!P6 IMAD.IADD R235, R235, 0x1, -R3 ;  /* 0x00000001ebebe824 */ /* 0x000fe200078e0a03 */
[C---:B------:R-:W-:Y:S01]  /*48e0*/  ISETP.GT.U32.AND P6, PT, R3.reuse, R52, PT ;  /* 0x000000340300720c */ /* 0x040fe20003fc4070 */
[----:B------:R-:W-:Y:S01]  /*48f0*/  IMAD.MOV.U32 R44, RZ, RZ, R124 ;  /* 0x000000ffff2c7224 */ /* 0x000fe200078e007c */
[----:B------:R-:W-:Y:S01]  /*4900*/  IABS R124, R175 ;  /* 0x000000af007c7213 */ /* 0x000fe20000000000 */
[----:B------:R-:W-:Y:S02]  /*4910*/  IMAD.MOV R243, RZ, RZ, -R243 ;  /* 0x000000fffff37224 */ /* 0x000fe400078e0af3 */
[----:B------:R-:W-:Y:S01]  /*4920*/  @!P2 IMAD.MOV R44, RZ, RZ, -R44 ;  /* 0x000000ffff2ca224 */ /* 0x000fe200078e0a2c */
[C---:B------:R-:W-:Y:S01]  /*4930*/  ISETP.GT.U32.AND P2, PT, R3.reuse, R239, PT ;  /* 0x000000ef0300720c */ /* 0x040fe20003f44070 */
[----:B------:R-:W-:Y:S01]  /*4940*/  @!P4 IMAD.MOV R45, RZ, RZ, -R45 ;  /* 0x000000ffff2dc224 */ /* 0x000fe200078e0a2d */
[----:B------:R-:W-:Y:S01]  /*4950*/  ISETP.GT.U32.AND P4, PT, R3, R236, PT ;  /* 0x000000ec0300720c */ /* 0x000fe20003f84070 */
[----:B------:R-:W-:-:S04]  /*4960*/  IMAD.HI.U32 R242, R5, R182, RZ ;  /* 0x000000b605f27227 */ /* 0x000fc800078e00ff */
[--C-:B------:R-:W-:Y:S02]  /*4970*/  @!P6 IMAD.IADD R52, R52, 0x1, -R3.reuse ;  /* 0x000000013434e824 */ /* 0x100fe400078e0a03 */
[C---:B------:R-:W-:Y:S02]  /*4980*/  IMAD R186, R3.reuse, R243, R186 ;  /* 0x000000f303ba7224 */ /* 0x040fe400078e02ba */
[----:B------:R-:W-:Y:S01]  /*4990*/  IMAD.MOV R242, RZ, RZ, -R242 ;  /* 0x000000fffff27224 */ /* 0x000fe200078e0af2 */
[C---:B------:R-:W-:Y:S01]  /*49a0*/  ISETP.GT.U32.AND P6, PT, R3.reuse, R52, PT ;  /* 0x000000340300720c */ /* 0x040fe20003fc4070 */
[----:B------:R-:W-:Y:S01]  /*49b0*/  @!P1 IMAD.MOV R46, RZ, RZ, -R46 ;  /* 0x000000ffff2e9224 */ /* 0x000fe200078e0a2e */
[----:B------:R-:W-:Y:S01]  /*49c0*/  ISETP.GT.U32.AND P1, PT, R3, R235, PT ;  /* 0x000000eb0300720c */ /* 0x000fe20003f24070 */
[----:B------:R-:W-:Y:S01]  /*49d0*/  @!P2 IMAD.IADD R239, R239, 0x1, -R3 ;  /* 0x00000001efefa824 */ /* 0x000fe200078e0a03 */
[----:B------:R-:W-:Y:S01]  /*49e0*/  ISETP.GT.U32.AND P2, PT, R3, R186, PT ;  /* 0x000000ba0300720c */ /* 0x000fe20003f44070 */
[----:B------:R-:W-:-:S04]  /*49f0*/  IMAD.HI.U32 R240, R5, R180, RZ ;  /* 0x000000b405f07227 */ /* 0x000fc800078e00ff */
[----:B------:R-:W-:-:S04]  /*4a00*/  IMAD.HI.U32 R241, R5, R181, RZ ;  /* 0x000000b505f17227 */ /* 0x000fc800078e00ff */
[C---:B------:R-:W-:Y:S02]  /*4a10*/  IMAD R182, R3.reuse, R242, R182 ;  /* 0x000000f203b67224 */ /* 0x040fe400078e02b6 */
[----:B------:R-:W-:Y:S02]  /*4a20*/  IMAD.MOV R240, RZ, RZ, -R240 ;  /* 0x000000fffff07224 */ /* 0x000fe400078e0af0 */
[----:B------:R-:W-:Y:S02]  /*4a30*/  IMAD.MOV R241, RZ, RZ, -R241 ;  /* 0x000000fffff17224 */ /* 0x000fe400078e0af1 */
[----:B------:R-:W-:Y:S01]  /*4a40*/  @!P4 IMAD.IADD R236, R236, 0x1, -R3 ;  /* 0x00000001ececc824 */ /* 0x000fe200078e0a03 */
[C---:B------:R-:W-:Y:S01]  /*4a50*/  ISETP.GT.U32.AND P4, PT, R3.reuse, R182, PT ;  /* 0x000000b60300720c */ /* 0x040fe20003f84070 */
[----:B------:R-:W-:Y:S01]  /*4a60*/  @!P0 IMAD.MOV R47, RZ, RZ, -R47 ;  /* 0x000000ffff2f8224 */ /* 0x000fe200078e0a2f */
[C---:B------:R-:W-:Y:S01]  /*4a70*/  ISETP.GT.U32.AND P0, PT, R3.reuse, R51, PT ;  /* 0x000000330300720c */ /* 0x040fe20003f04070 */
[C---:B------:R-:W-:Y:S01]  /*4a80*/  IMAD R180, R3.reuse, R240, R180 ;  /* 0x000000f003b47224 */ /* 0x040fe200078e02b4 */
[----:B------:R-:W-:Y:S01]  /*4a90*/  IABS R240, R56 ;  /* 0x0000003800f07213 */ /* 0x000fe20000000000 */
[----:B------:R-:W-:-:S02]  /*4aa0*/  IMAD R181, R3, R241, R181 ;  /* 0x000000f103b57224 */ /* 0x000fc400078e02b5 */
[--C-:B------:R-:W-:Y:S01]  /*4ab0*/  @!P6 IMAD.IADD R52, R52, 0x1, -R3.reuse ;  /* 0x000000013434e824 */ /* 0x100fe200078e0a03 */
[----:B------:R-:W-:Y:S01]  /*4ac0*/  ISETP.GT.U32.AND P6, PT, R3, R180, PT ;  /* 0x000000b40300720c */ /* 0x000fe20003fc4070 */
[--C-:B------:R-:W-:Y:S01]  /*4ad0*/  @!P1 IMAD.IADD R235, R235, 0x1, -R3.reuse ;  /* 0x00000001ebeb9824 */ /* 0x100fe200078e0a03 */
[----:B------:R-:W-:Y:S01]  /*4ae0*/  ISETP.GT.U32.AND P1, PT, R3, R181, PT ;  /* 0x000000b50300720c */ /* 0x000fe20003f24070 */
[----:B------:R-:W-:Y:S01]  /*4af0*/  @!P2 IMAD.IADD R186, R186, 0x1, -R3 ;  /* 0x00000001babaa824 */ /* 0x000fe200078e0a03 */
[----:B------:R-:W-:Y:S01]  /*4b00*/  ISETP.GE.AND P2, PT, R176, RZ, PT ;  /* 0x000000ffb000720c */ /* 0x000fe20003f46270 */
[----:B------:R-:W-:-:S04]  /*4b10*/  IMAD.HI.U32 R241, R5, R240, RZ ;  /* 0x000000f005f17227 */ /* 0x000fc800078e00ff */
[----:B------:R-:W-:Y:S02]  /*4b20*/  IMAD.MOV R241, RZ, RZ, -R241 ;  /* 0x000000fffff17224 */ /* 0x000fe400078e0af1 */
[--C-:B------:R-:W-:Y:S01]  /*4b30*/  @!P4 IMAD.IADD R182, R182, 0x1, -R3.reuse ;  /* 0x00000001b6b6c824 */ /* 0x100fe200078e0a03 */
[----:B------:R-:W-:Y:S01]  /*4b40*/  ISETP.GE.AND P4, PT, R50, RZ, PT ;  /* 0x000000ff3200720c */ /* 0x000fe20003f86270 */
[--C-:B------:R-:W-:Y:S01]  /*4b50*/  @!P0 IMAD.IADD R51, R51, 0x1, -R3.reuse ;  /* 0x0000000133338824 */ /* 0x100fe200078e0a03 */
[----:B------:R-:W-:Y:S01]  /*4b60*/  ISETP.GE.AND P0, PT, R48, RZ, PT ;  /* 0x000000ff3000720c */ /* 0x000fe20003f06270 */
[C---:B------:R-:W-:Y:S01]  /*4b70*/  IMAD R176, R3.reuse, R241, R240 ;  /* 0x000000f103b07224 */ /* 0x040fe200078e02f0 */
[----:B------:R-:W-:Y:S01]  /*4b80*/  IABS R240, R57 ;  /* 0x0000003900f07213 */ /* 0x000fe20000000000 */
[--C-:B------:R-:W-:Y:S01]  /*4b90*/  @!P6 IMAD.IADD R180, R180, 0x1, -R3.reuse ;  /* 0x00000001b4b4e824 */ /* 0x100fe200078e0a03 */
[----:B------:R-:W-:Y:S01]  /*4ba0*/  ISETP.GT.U32.AND P6, PT, R3, R186, PT ;  /* 0x000000ba0300720c */ /* 0x000fe20003fc4070 */
[----:B------:R-:W-:Y:S01]  /*4bb0*/  @!P1 IMAD.IADD R181, R181, 0x1, -R3 ;  /* 0x00000001b5b59824 */ /* 0x000fe200078e0a03 */
[----:B------:R-:W-:Y:S01]  /*4bc0*/  ISETP.GE.AND P1, PT, R49, RZ, PT ;  /* 0x000000ff3100720c */ /* 0x000fe20003f26270 */
[----:B------:R-:W-:Y:S01]  /*4bd0*/  @!P2 IMAD.MOV R51, RZ, RZ, -R51 ;  /* 0x000000ffff33a224 */ /* 0x000fe200078e0a33 */
[----:B------:R-:W-:Y:S01]  /*4be0*/  ISETP.GT.U32.AND P2, PT, R3, R176, PT ;  /* 0x000000b00300720c */ /* 0x000fe20003f44070 */
[----:B------:R-:W-:-:S04]  /*4bf0*/  IMAD.HI.U32 R48, R5, R124, RZ ;  /* 0x0000007c05307227 */ /* 0x000fc800078e00ff */
[----:B------:R-:W-:Y:S01]  /*4c00*/  IMAD.MOV.U32 R49, RZ, RZ, R236 ;  /* 0x000000ffff317224 */ /* 0x000fe200078e00ec */
[----:B------:R-:W-:Y:S01]  /*4c10*/  IABS R236, R66 ;  /* 0x0000004200ec7213 */ /* 0x000fe20000000000 */
[----:B------:R-:W-:Y:S01]  /*4c20*/  IMAD.MOV.U32 R50, RZ, RZ, R235 ;  /* 0x000000ffff327224 */ /* 0x000fe200078e00eb */
[----:B------:R-:W-:Y:S01]  /*4c30*/  IABS R235, R65 ;  /* 0x0000004100eb7213 */ /* 0x000fe20000000000 */
[----:B------:R-:W-:Y:S02]  /*4c40*/  IMAD.MOV R48, RZ, RZ, -R48 ;  /* 0x000000ffff307224 */ /* 0x000fe400078e0a30 */
[----:B------:R-:W-:Y:S01]  /*4c50*/  @!P3 IMAD.MOV R49, RZ, RZ, -R49 ;  /* 0x000000ffff31b224 */ /* 0x000fe200078e0a31 */
[----:B------:R-:W-:Y:S01]  /*4c60*/  ISETP.GT.U32.AND P3, PT, R3, R182, PT ;  /* 0x000000b60300720c */ /* 0x000fe20003f64070 */
[----:B------:R-:W-:Y:S01]  /*4c70*/  @!P4 IMAD.MOV R52, RZ, RZ, -R52 ;  /* 0x000000ffff34c224 */ /* 0x000fe200078e0a34 */
[----:B------:R-:W-:Y:S01]  /*4c80*/  ISETP.GE.AND P4, PT, R53, RZ, PT ;  /* 0x000000ff3500720c */ /* 0x000fe20003f86270 */
[----:B------:R-:W-:-:S04]  /*4c90*/  IMAD.HI.U32 R53, R5, R240, RZ ;  /* 0x000000f005357227 */ /* 0x000fc800078e00ff */
[----:B------:R-:W-:Y:S01]  /*4ca0*/  @!P0 IMAD.MOV R50, RZ, RZ, -R50 ;  /* 0x000000ffff328224 */ /* 0x000fe200078e0a32 */
[C---:B------:R-:W-:Y:S01]  /*4cb0*/  ISETP.GT.U32.AND P0, PT, R3.reuse, R181, PT ;  /* 0x000000b50300720c */ /* 0x040fe20003f04070 */
[C---:B------:R-:W-:Y:S02]  /*4cc0*/  IMAD R124, R3.reuse, R48, R124 ;  /* 0x00000030037c7224 */ /* 0x040fe400078e027c */
[----:B------:R-:W-:Y:S02]  /*4cd0*/  IMAD.MOV.U32 R48, RZ, RZ, R239 ;  /* 0x000000ffff307224 */ /* 0x000fe400078e00ef */
[----:B------:R-:W-:Y:S02]  /*4ce0*/  IMAD.MOV R53, RZ, RZ, -R53 ;  /* 0x000000ffff357224 */ /* 0x000fe400078e0a35 */
[--C-:B------:R-:W-:Y:S01]  /*4cf0*/  @!P6 IMAD.IADD R186, R186, 0x1, -R3.reuse ;  /* 0x00000001babae824 */ /* 0x100fe200078e0a03 */
[----:B------:R-:W-:Y:S01]  /*4d00*/  ISETP.GT.U32.AND P6, PT, R3, R124, PT ;  /* 0x0000007c0300720c */ /* 0x000fe20003fc4070 */
[----:B------:R-:W-:Y:S01]  /*4d10*/  @!P2 IMAD.IADD R176, R176, 0x1, -R3 ;  /* 0x00000001b0b0a824 */ /* 0x000fe200078e0a03 */
[----:B------:R-:W-:Y:S01]  /*4d20*/  ISETP.GE.AND P2, PT, R175, RZ, PT ;  /* 0x000000ffaf00720c */ /* 0x000fe20003f46270 */
[----:B------:R-:W-:Y:S01]  /*4d30*/  @!P5 IMAD.MOV R48, RZ, RZ, -R48 ;  /* 0x000000ffff30d224 */ /* 0x000fe200078e0a30 */
[C---:B------:R-:W-:Y:S01]  /*4d40*/  ISETP.GT.U32.AND P5, PT, R3.reuse, R180, PT ;  /* 0x000000b40300720c */ /* 0x040fe20003fa4070 */
[----:B------:R-:W-:-:S02]  /*4d50*/  IMAD R175, R3, R53, R240 ;  /* 0x0000003503af7224 */ /* 0x000fc400078e02f0 */
[----:B------:R-:W-:Y:S02]  /*4d60*/  IMAD.MOV.U32 R53, RZ, RZ, R186 ;  /* 0x000000ffff357224 */ /* 0x000fe400078e00ba */
[----:B------:R-:W-:Y:S01]  /*4d70*/  @!P3 IMAD.IADD R182, R182, 0x1, -R3 ;  /* 0x00000001b6b6b824 */ /* 0x000fe200078e0a03 */
[----:B------:R-:W-:Y:S01]  /*4d80*/  ISETP.GE.AND P3, PT, R54, RZ, PT ;  /* 0x000000ff3600720c */ /* 0x000fe20003f66270 */
[----:B------:R-:W-:Y:S01]  /*4d90*/  @!P1 IMAD.MOV R53, RZ, RZ, -R53 ;  /* 0x000000ffff359224 */ /* 0x000fe200078e0a35 */
[----:B------:R-:W-:Y:S01]  /*4da0*/  IABS R54, R60 ;  /* 0x0000003c00367213 */ /* 0x000fe20000000000 */
[--C-:B------:R-:W-:Y:S01]  /*4db0*/  @!P0 IMAD.IADD R181, R181, 0x1, -R3.reuse ;  /* 0x00000001b5b58824 */ /* 0x100fe200078e0a03 */
[----:B------:R-:W-:Y:S01]  /*4dc0*/  ISETP.GT.U32.AND P1, PT, R3, R176, PT ;  /* 0x000000b00300720c */ /* 0x000fe20003f24070 */
[--C-:B------:R-:W-:Y:S01]  /*4dd0*/  @!P6 IMAD.IADD R124, R124, 0x1, -R3.reuse ;  /* 0x000000017c7ce824 */ /* 0x100fe200078e0a03 */
[----:B------:R-:W-:Y:S01]  /*4de0*/  ISETP.GE.AND P0, PT, R55, RZ, PT ;  /* 0x000000ff3700720c */ /* 0x000fe20003f06270 */
[----:B------:R-:W-:Y:S01]  /*4df0*/  IMAD.MOV.U32 R186, RZ, RZ, R54 ;  /* 0x000000ffffba7224 */ /* 0x000fe200078e0036 */
[----:B------:R-:W-:Y:S01]  /*4e00*/  ISETP.GT.U32.AND P6, PT, R3, R175, PT ;  /* 0x000000af0300720c */ /* 0x000fe20003fc4070 */
[----:B------:R-:W-:Y:S01]  /*4e10*/  @!P5 IMAD.IADD R180, R180, 0x1, -R3 ;  /* 0x00000001b4b4d824 */ /* 0x000fe200078e0a03 */
[----:B------:R-:W-:Y:S01]  /*4e20*/  ISETP.GE.AND P5, PT, R56, RZ, PT ;  /* 0x000000ff3800720c */ /* 0x000fe20003fa6270 */
[----:B------:R-:W-:-:S02]  /*4e30*/  IMAD.MOV.U32 R54, RZ, RZ, R182 ;  /* 0x000000ffff367224 */ /* 0x000fc400078e00b6 */
[----:B------:R-:W-:-:S04]  /*4e40*/  IMAD.HI.U32 R182, R5, R186, RZ ;  /* 0x000000ba05b67227 */ /* 0x000fc800078e00ff */
[----:B------:R-:W-:Y:S02]  /*4e50*/  IMAD.MOV.U32 R55, RZ, RZ, R181 ;  /* 0x000000ffff377224 */ /* 0x000fe400078e00b5 */
[----:B------:R-:W-:Y:S02]  /*4e60*/  IMAD.MOV.U32 R56, RZ, RZ, R180 ;  /* 0x000000ffff387224 */ /* 0x000fe400078e00b4 */
[----:B------:R-:W-:Y:S02]  /*4e70*/  IMAD.MOV R182, RZ, RZ, -R182 ;  /* 0x000000ffffb67224 */ /* 0x000fe400078e0ab6 */
[----:B------:R-:W-:Y:S01]  /*4e80*/  @!P1 IMAD.IADD R176, R176, 0x1, -R3 ;  /* 0x00000001b0b09824 */ /* 0x000fe200078e0a03 */
[----:B------:R-:W-:Y:S01]  /*4e90*/  ISETP.GE.AND P1, PT, R65, RZ, PT ;  /* 0x000000ff4100720c */ /* 0x000fe20003f26270 */
[----:B------:R-:W-:Y:S01]  /*4ea0*/  @!P4 IMAD.MOV R54, RZ, RZ, -R54 ;  /* 0x000000ffff36c224 */ /* 0x000fe200078e0a36 */
[----:B------:R-:W-:Y:S01]  /*4eb0*/  ISETP.GT.U32.AND P4, PT, R3, R124, PT ;  /* 0x0000007c0300720c */ /* 0x000fe20003f84070 */
[----:B------:R-:W-:Y:S01]  /*4ec0*/  @!P3 IMAD.MOV R55, RZ, RZ, -R55 ;  /* 0x000000ffff37b224 */ /* 0x000fe200078e0a37 */
[----:B------:R-:W-:Y:S01]  /*4ed0*/  ISETP.GE.AND P3, PT, R57, RZ, PT ;  /* 0x000000ff3900720c */ /* 0x000fe20003f66270 */
[----:B------:R-:W-:Y:S01]  /*4ee0*/  @!P0 IMAD.MOV R56, RZ, RZ, -R56 ;  /* 0x000000ffff388224 */ /* 0x000fe200078e0a38 */
[----:B------:R-:W-:Y:S01]  /*4ef0*/  ISETP.GE.AND P0, PT, R60, RZ, PT ;  /* 0x000000ff3c00720c */ /* 0x000fe20003f06270 */
[----:B------:R-:W-:Y:S01]  /*4f00*/  IMAD R60, R3, R182, R186 ;  /* 0x000000b6033c7224 */ /* 0x000fe200078e02ba */
[----:B------:R-:W-:Y:S01]  /*4f10*/  IABS R186, R58 ;  /* 0x0000003a00ba7213 */ /* 0x000fe20000000000 */
[----:B------:R-:W-:Y:S01]  /*4f20*/  IMAD.MOV.U32 R57, RZ, RZ, R176 ;  /* 0x000000ffff397224 */ /* 0x000fe200078e00b0 */
[----:B------:R-:W-:Y:S01]  /*4f30*/  IABS R182, R59 ;  /* 0x0000003b00b67213 */ /* 0x000fe20000000000 */
[----:B------:R-:W-:Y:S01]  /*4f40*/  @!P6 IMAD.IADD R175, R175, 0x1, -R3 ;  /* 0x00000001afafe824 */ /* 0x000fe200078e0a03 */
[----:B------:R-:W-:Y:S01]  /*4f50*/  IABS R176, R62 ;  /* 0x0000003e00b07213 */ /* 0x000fe20000000000 */
[----:B------:R-:W-:Y:S01]  /*4f60*/  @!P5 IMAD.MOV R57, RZ, RZ, -R57 ;  /* 0x000000ffff39d224 */ /* 0x000fe200078e0a39 */
[----:B------:R-:W-:Y:S01]  /*4f70*/  ISETP.GT.U32.AND P5, PT, R3, R60, PT ;  /* 0x0000003c0300720c */ /* 0x000fe20003fa4070 */
[----:B------:R-:W-:Y:S01]  /*4f80*/  @!P4 IMAD.IADD R124, R124, 0x1, -R3 ;  /* 0x000000017c7cc824 */ /* 0x000fe200078e0a03 */
[----:B------:R-:W-:Y:S01]  /*4f90*/  ISETP.GE.AND P4, PT, R58, RZ, PT ;  /* 0x000000ff3a00720c */ /* 0x000fe20003f86270 */
[----:B------:R-:W-:Y:S01]  /*4fa0*/  IMAD.HI.U32 R65, R5, R235, RZ ;  /* 0x000000eb05417227 */ /* 0x000fe200078e00ff */
[----:B------:R-:W-:-:S03]  /*4fb0*/  ISETP.GT.U32.AND P6, PT, R3, R175, PT ;  /* 0x000000af0300720c */ /* 0x000fc60003fc4070 */
[----:B------:R-:W-:Y:S02]  /*4fc0*/  IMAD.MOV.U32 R58, RZ, RZ, R124 ;  /* 0x000000ffff3a7224 */ /* 0x000fe400078e007c */
[----:B------:R-:W-:Y:S01]  /*4fd0*/  IMAD.MOV R124, RZ, RZ, -R65 ;  /* 0x000000ffff7c7224 */ /* 0x000fe200078e0a41 */
[----:B------:R-:W-:Y:S01]  /*4fe0*/  IABS R65, R61 ;  /* 0x0000003d00417213 */ /* 0x000fe20000000000 */
[----:B------:R-:W-:Y:S01]  /*4ff0*/  @!P2 IMAD.MOV R58, RZ, RZ, -R58 ;  /* 0x000000ffff3aa224 */ /* 0x000fe200078e0a3a */
[----:B------:R-:W-:Y:S01]  /*5000*/  ISETP.GE.AND P2, PT, R59, RZ, PT ;  /* 0x000000ff3b00720c */ /* 0x000fe20003f46270 */
[----:B------:R-:W-:Y:S02]  /*5010*/  @!P5 IMAD.IADD R60, R60, 0x1, -R3 ;  /* 0x000000013c3cd824 */ /* 0x000fe400078e0a03 */
[----:B------:R-:W-:-:S03]  /*5020*/  IMAD.HI.U32 R59, R5, R186, RZ ;  /* 0x000000ba053b7227 */ /* 0x000fc600078e00ff */
[C---:B------:R-:W-:Y:S01]  /*5030*/  ISETP.GT.U32.AND P5, PT, R3.reuse, R60, PT ;  /* 0x0000003c0300720c */ /* 0x040fe20003fa4070 */
[----:B------:R-:W-:Y:S01]  /*5040*/  IMAD R235, R3, R124, R235 ;  /* 0x0000007c03eb7224 */ /* 0x000fe200078e02eb */
[----:B------:R-:W-:Y:S01]  /*5050*/  IABS R124, R63 ;  /* 0x0000003f007c7213 */ /* 0x000fe20000000000 */
[----:B------:R-:W-:Y:S02]  /*5060*/  IMAD.MOV R59, RZ, RZ, -R59 ;  /* 0x000000ffff3b7224 */ /* 0x000fe400078e0a3b */
[----:B------:R-:W-:-:S04]  /*5070*/  IMAD.HI.U32 R180, R5, R65, RZ ;  /* 0x0000004105b47227 */ /* 0x000fc800078e00ff */
[----:B------:R-:W-:-:S04]  /*5080*/  IMAD.HI.U32 R181, R5, R182, RZ ;  /* 0x000000b605b57227 */ /* 0x000fc800078e00ff */
[----:B------:R-:W-:Y:S01]  /*5090*/  @!P6 IMAD.IADD R175, R175, 0x1, -R3 ;  /* 0x00000001afafe824 */ /* 0x000fe200078e0a03 */
[C---:B------:R-:W-:Y:S01]  /*50a0*/  ISETP.GT.U32.AND P6, PT, R3.reuse, R235, PT ;  /* 0x000000eb0300720c */ /* 0x040fe20003fc4070 */
[----:B------:R-:W-:Y:S02]  /*50b0*/  IMAD R186, R3, R59, R186 ;  /* 0x0000003b03ba7224 */ /* 0x000fe400078e02ba */
[----:B------:R-:W-:Y:S02]  /*50c0*/  IMAD.MOV R180, RZ, RZ, -R180 ;  /* 0x000000ffffb47224 */ /* 0x000fe400078e0ab4 */
[----:B------:R-:W-:-:S04]  /*50d0*/  IMAD.HI.U32 R59, R5, R176, RZ ;  /* 0x000000b0053b7227 */ /* 0x000fc800078e00ff */
[----:B------:R-:W-:Y:S02]  /*50e0*/  IMAD.MOV R181, RZ, RZ, -R181 ;  /* 0x000000ffffb57224 */ /* 0x000fe400078e0ab5 */
[C---:B------:R-:W-:Y:S02]  /*50f0*/  IMAD R65, R3.reuse, R180, R65 ;  /* 0x000000b403417224 */ /* 0x040fe400078e0241 */
[----:B------:R-:W-:Y:S02]  /*5100*/  IMAD.MOV R180, RZ, RZ, -R59 ;  /* 0x000000ffffb47224 */ /* 0x000fe400078e0a3b */
[C---:B------:R-:W-:Y:S01]  /*5110*/  IMAD R182, R3.reuse, R181, R182 ;  /* 0x000000b503b67224 */ /* 0x040fe200078e02b6 */
[----:B------:R-:W-:Y:S01]  /*5120*/  IABS R181, R64 ;  /* 0x0000004000b57213 */ /* 0x000fe20000000000 */
[----:B------:R-:W-:Y:S02]  /*5130*/  IMAD.MOV.U32 R59, RZ, RZ, R175 ;  /* 0x000000ffff3b7224 */ /* 0x000fe400078e00af */
[----:B------:R-:W-:Y:S01]  /*5140*/  @!P5 IMAD.IADD R60, R60, 0x1, -R3 ;  /* 0x000000013c3cd824 */ /* 0x000fe200078e0a03 */
[C---:B------:R-:W-:Y:S01]  /*5150*/  ISETP.GT.U32.AND P5, PT, R3.reuse, R186, PT ;  /* 0x000000ba0300720c */ /* 0x040fe20003fa4070 */
[----:B------:R-:W-:Y:S01]  /*5160*/  @!P3 IMAD.MOV R59, RZ, RZ, -R59 ;  /* 0x000000ffff3bb224 */ /* 0x000fe200078e0a3b */
[----:B------:R-:W-:Y:S01]  /*5170*/  ISETP.GT.U32.AND P3, PT, R3, R182, PT ;  /* 0x000000b60300720c */ /* 0x000fe20003f64070 */
[----:B------:R-:W-:-:S02]  /*5180*/  @!P6 IMAD.IADD R235, R235, 0x1, -R3 ;  /* 0x00000001ebebe824 */ /* 0x000fc400078e0a03 */
[----:B------:R-:W-:Y:S01]  /*5190*/  @!P0 IMAD.MOV R60, RZ, RZ, -R60 ;  /* 0x000000ffff3c8224 */ /* 0x000fe200078e0a3c */
[C---:B------:R-:W-:Y:S01]  /*51a0*/  ISETP.GT.U32.AND P0, PT, R3.reuse, R65, PT ;  /* 0x000000410300720c */ /* 0x040fe20003f04070 */
[C---:B------:R-:W-:Y:S01]  /*51b0*/  IMAD R176, R3.reuse, R180, R176 ;  /* 0x000000b403b07224 */ /* 0x040fe200078e02b0 */
[----:B------:R-:W-:Y:S01]  /*51c0*/  ISETP.GT.U32.AND P6, PT, R3, R235, PT ;  /* 0x000000eb0300720c */ /* 0x000fe20003fc4070 */
[----:B------:R-:W-:Y:S01]  /*51d0*/  IMAD.HI.U32 R175, R5, R124, RZ ;  /* 0x0000007c05af7227 */ /* 0x000fe200078e00ff */
[----:B------:R-:W-:-:S03]  /*51e0*/  IABS R180, R69 ;  /* 0x0000004500b47213 */ /* 0x000fc60000000000 */
[--C-:B------:R-:W-:Y:S01]  /*51f0*/  @!P5 IMAD.IADD R186, R186, 0x1, -R3.reuse ;  /* 0x00000001babad824 */ /* 0x100fe200078e0a03 */
[C---:B------:R-:W-:Y:S01]  /*5200*/  ISETP.GT.U32.AND P5, PT, R3.reuse, R176, PT ;  /* 0x000000b00300720c */ /* 0x040fe20003fa4070 */
[----:B------:R-:W-:Y:S02]  /*5210*/  @!P3 IMAD.IADD R182, R182, 0x1, -R3 ;  /* 0x00000001b6b6b824 */ /* 0x000fe400078e0a03 */
[----:B------:R-:W-:Y:S01]  /*5220*/  IMAD.MOV R175, RZ, RZ, -R175 ;  /* 0x000000ffffaf7224 */ /* 0x000fe200078e0aaf */
[----:B------:R-:W-:Y:S01]  /*5230*/  ISETP.GT.U32.AND P3, PT, R3, R186, PT ;  /* 0x000000ba0300720c */ /* 0x000fe20003f64070 */
[--C-:B------:R-:W-:Y:S01]  /*5240*/  @!P0 IMAD.IADD R65, R65, 0x1, -R3.reuse ;  /* 0x0000000141418824 */ /* 0x100fe200078e0a03 */
[----:B------:R-:W-:Y:S01]  /*5250*/  ISETP.GT.U32.AND P0, PT, R3, R182, PT ;  /* 0x000000b60300720c */ /* 0x000fe20003f04070 */
[----:B------:R-:W-:Y:S01]  /*5260*/  @!P6 IMAD.IADD R235, R235, 0x1, -R3 ;  /* 0x00000001ebebe824 */ /* 0x000fe200078e0a03 */
[----:B------:R-:W-:Y:S01]  /*5270*/  ISETP.GE.AND P6, PT, R61, RZ, PT ;  /* 0x000000ff3d00720c */ /* 0x000fe20003fc6270 */
[----:B------:R-:W-:Y:S01]  /*5280*/  IMAD R124, R3, R175, R124 ;  /* 0x000000af037c7224 */ /* 0x000fe200078e027c */
[----:B------:R-:W-:Y:S01]  /*5290*/  IABS R175, R70 ;  /* 0x0000004600af7213 */ /* 0x000fe20000000000 */
[----:B------:R-:W-:-:S02]  /*52a0*/  IMAD.MOV.U32 R61, RZ, RZ, R235 ;  /* 0x000000ffff3d7224 */ /* 0x000fc400078e00eb */
[----:B------:R-:W-:Y:S01]  /*52b0*/  @!P5 IMAD.IADD R176, R176, 0x1, -R3 ;  /* 0x00000001b0b0d824 */ /* 0x000fe200078e0a03 */
[----:B------:R-:W-:Y:S01]  /*52c0*/  ISETP.GT.U32.AND P5, PT, R3, R65, PT ;  /* 0x000000410300720c */ /* 0x000fe20003fa4070 */
[----:B------:R-:W-:-:S04]  /*52d0*/  IMAD.HI.U32 R235, R5, R181, RZ ;  /* 0x000000b505eb7227 */ /* 0x000fc800078e00ff */
[----:B------:R-:W-:Y:S01]  /*52e0*/  @!P3 IMAD.IADD R186, R186, 0x1, -R3 ;  /* 0x00000001babab824 */ /* 0x000fe200078e0a03 */
[C---:B------:R-:W-:Y:S01]  /*52f0*/  ISETP.GT.U32.AND P3, PT, R3.reuse, R124, PT ;  /* 0x0000007c0300720c */ /* 0x040fe20003f64070 */
[----:B------:R-:W-:Y:S01]  /*5300*/  @!P1 IMAD.MOV R61, RZ, RZ, -R61 ;  /* 0x000000ffff3d9224 */ /* 0x000fe200078e0a3d */
[----:B------:R-:W-:Y:S01]  /*5310*/  ISETP.GT.U32.AND P1, PT, R3, R176, PT ;  /* 0x000000b00300720c */ /* 0x000fe20003f24070 */
[----:B------:R-:W-:Y:S01]  /*5320*/  @!P0 IMAD.IADD R182, R182, 0x1, -R3 ;  /* 0x00000001b6b68824 */ /* 0x000fe200078e0a03 */
[----:B------:R-:W-:Y:S01]  /*5330*/  ISETP.GE.AND P0, PT, R62, RZ, PT ;  /* 0x000000ff3e00720c */ /* 0x000fe20003f06270 */
[----:B------:R-:W-:Y:S02]  /*5340*/  IMAD.MOV R235, RZ, RZ, -R235 ;  /* 0x000000ffffeb7224 */ /* 0x000fe400078e0aeb */
[----:B------:R-:W-:-:S04]  /*5350*/  IMAD.HI.U32 R62, R5, R175, RZ ;  /* 0x000000af053e7227 */ /* 0x000fc800078e00ff */
[----:B------:R-:W-:Y:S02]  /*5360*/  IMAD R181, R3, R235, R181 ;  /* 0x000000eb03b57224 */ /* 0x000fe400078e02b5 */
[----:B------:R-:W-:Y:S02]  /*5370*/  IMAD.MOV R62, RZ, RZ, -R62 ;  /* 0x000000ffff3e7224 */ /* 0x000fe400078e0a3e */
[----:B------:R-:W-:Y:S01]  /*5380*/  @!P5 IMAD.IADD R65, R65, 0x1, -R3 ;  /* 0x000000014141d824 */ /* 0x000fe200078e0a03 */
[----:B------:R-:W-:Y:S01]  /*5390*/  ISETP.GT.U32.AND P5, PT, R3, R181, PT ;  /* 0x000000b50300720c */ /* 0x000fe20003fa4070 */
[----:B------:R-:W-:-:S04]  /*53a0*/  IMAD.HI.U32 R239, R5, R180, RZ ;  /* 0x000000b405ef7227 */ /* 0x000fc800078e00ff */
[----:B------:R-:W-:Y:S02]  /*53b0*/  IMAD R175, R3, R62, R175 ;  /* 0x0000003e03af7224 */ /* 0x000fe400078e02af */
[--C-:B------:R-:W-:Y:S01]  /*53c0*/  @!P3 IMAD.IADD R124, R124, 0x1, -R3.reuse ;  /* 0x000000017c7cb824 */ /* 0x100fe200078e0a03 */
[----:B------:R-:W-:Y:S01]  /*53d0*/  ISETP.GE.AND P3, PT, R64, RZ, PT ;  /* 0x000000ff4000720c */ /* 0x000fe20003f66270 */
[----:B------:R-:W-:Y:S01]  /*53e0*/  IMAD.MOV.U32 R62, RZ, RZ, R186 ;  /* 0x000000ffff3e7224 */ /* 0x000fe200078e00ba */
[----:B------:R-:W-:Y:S01]  /*53f0*/  IABS R64, R68 ;  /* 0x0000004400407213 */ /* 0x000fe20000000000 */
[----:B------:R-:W-:Y:S01]  /*5400*/  @!P1 IMAD.IADD R176, R176, 0x1, -R3 ;  /* 0x00000001b0b09824 */ /* 0x000fe200078e0a03 */
[----:B------:R-:W-:Y:S01]  /*5410*/  ISETP.GE.AND P1, PT, R63, RZ, PT ;  /* 0x000000ff3f00720c */ /* 0x000fe20003f26270 */
[----:B------:R-:W-:Y:S01]  /*5420*/  IMAD.MOV R63, RZ, RZ, -R239 ;  /* 0x000000ffff3f7224 */ /* 0x000fe200078e0aef */
[----:B------:R-:W-:Y:S01]  /*5430*/  IABS R239, R67 ;  /* 0x0000004300ef7213 */ /* 0x000fe20000000000 */
[----:B------:R-:W-:Y:S01]  /*5440*/  IMAD.HI.U32 R235, R5, R236, RZ ;  /* 0x000000ec05eb7227 */ /* 0x000fe200078e00ff */
[----:B------:R-:W-:-:S03]  /*5450*/  IABS R186, R71 ;  /* 0x0000004700ba7213 */ /* 0x000fc60000000000 */
[----:B------:R-:W-:Y:S01]  /*5460*/  @!P4 IMAD.MOV R62, RZ, RZ, -R62 ;  /* 0x000000ffff3ec224 */ /* 0x000fe200078e0a3e */
[C---:B------:R-:W-:Y:S01]  /*5470*/  ISETP.GT.U32.AND P4, PT, R3.reuse, R124, PT ;  /* 0x0000007c0300720c */ /* 0x040fe20003f84070 */
[----:B------:R-:W-:Y:S02]  /*5480*/  IMAD R180, R3, R63, R180 ;  /* 0x0000003f03b47224 */ /* 0x000fe400078e02b4 */
[----:B------:R-:W-:Y:S02]  /*5490*/  IMAD.MOV R235, RZ, RZ, -R235 ;  /* 0x000000ffffeb7224 */ /* 0x000fe400078e0aeb */
[----:B------:R-:W-:Y:S02]  /*54a0*/  IMAD.MOV.U32 R63, RZ, RZ, R182 ;  /* 0x000000ffff3f7224 */ /* 0x000fe400078e00b6 */
[----:B------:R-:W-:Y:S02]  /*54b0*/  IMAD.MOV.U32 R182, RZ, RZ, R64 ;  /* 0x000000ffffb67224 */ /* 0x000fe400078e0040 */
[----:B------:R-:W-:-:S02]  /*54c0*/  IMAD.MOV.U32 R64, RZ, RZ, R65 ;  /* 0x000000ffff407224 */ /* 0x000fc400078e0041 */
[----:B------:R-:W-:Y:S01]  /*54d0*/  IMAD R236, R3, R235, R236 ;  /* 0x000000eb03ec7224 */ /* 0x000fe200078e02ec */
[----:B------:R-:W-:Y:S01]  /*54e0*/  IABS R235, R72 ;  /* 0x0000004800eb7213 */ /* 0x000fe20000000000 */
[----:B------:R-:W-:Y:S02]  /*54f0*/  @!P5 IMAD.IADD R181, R181, 0x1, -R3 ;  /* 0x00000001b5b5d824 */ /* 0x000fe400078e0a03 */
[----:B------:R-:W-:Y:S01]  /*5500*/  @!P6 IMAD.MOV R64, RZ, RZ, -R64 ;  /* 0x000000ffff40e224 */ /* 0x000fe200078e0a40 */
[C---:B------:R-:W-:Y:S01]  /*5510*/  ISETP.GT.U32.AND P6, PT, R3.reuse, R180, PT ;  /* 0x000000b40300720c */ /* 0x040fe20003fc4070 */
[----:B------:R-:W-:Y:S01]  /*5520*/  @!P2 IMAD.MOV R63, RZ, RZ, -R63 ;  /* 0x000000ffff3fa224 */ /* 0x000fe200078e0a3f */
[C---:B------:R-:W-:Y:S01]  /*5530*/  ISETP.GT.U32.AND P2, PT, R3.reuse, R181, PT ;  /* 0x000000b50300720c */ /* 0x040fe20003f44070 */
[----:B------:R-:W-:Y:S01]  /*5540*/  @!P4 IMAD.IADD R124, R124, 0x1, -R3 ;  /* 0x000000017c7cc824 */ /* 0x000fe200078e0a03 */
[C---:B------:R-:W-:Y:S01]  /*5550*/  ISETP.GT.U32.AND P5, PT, R3.reuse, R236, PT ;  /* 0x000000ec0300720c */ /* 0x040fe20003fa4070 */
[----:B------:R-:W-:Y:S01]  /*5560*/  IMAD.MOV.U32 R65, RZ, RZ, R176 ;  /* 0x000000ffff417224 */ /* 0x000fe200078e00b0 */
[----:B------:R-:W-:Y:S01]  /*5570*/  ISETP.GT.U32.AND P4, PT, R3, R175, PT ;  /* 0x000000af0300720c */ /* 0x000fe20003f84070 */
[----:B------:R-:W-:-:S04]  /*5580*/  IMAD.HI.U32 R176, R5, R239, RZ ;  /* 0x000000ef05b07227 */ /* 0x000fc800078e00ff */
[----:B------:R-:W-:Y:S01]  /*5590*/  @!P0 IMAD.MOV R65, RZ, RZ, -R65 ;  /* 0x000000ffff418224 */ /* 0x000fe200078e0a41 */
[----:B------:R-:W-:Y:S01]  /*55a0*/  ISETP.GE.AND P0, PT, R66, RZ, PT ;  /* 0x000000ff4200720c */ /* 0x000fe20003f06270 */
[----:B------:R-:W-:-:S04]  /*55b0*/  IMAD.HI.U32 R66, R5, R182, RZ ;  /* 0x000000b605427227 */ /* 0x000fc800078e00ff */
[--C-:B------:R-:W-:Y:S02]  /*55c0*/  @!P6 IMAD.IADD R180, R180, 0x1, -R3.reuse ;  /* 0x00000001b4b4e824 */ /* 0x100fe400078e0a03 */
[--C-:B------:R-:W-:Y:S01]  /*55d0*/  @!P2 IMAD.IADD R181, R181, 0x1, -R3.reuse ;  /* 0x00000001b5b5a824 */ /* 0x100fe200078e0a03 */
[----:B------:R-:W-:Y:S01]  /*55e0*/  ISETP.GE.AND P2, PT, R69, RZ, PT ;  /* 0x000000ff4500720c */ /* 0x000fe20003f46270 */
[--C-:B------:R-:W-:Y:S01]  /*55f0*/  @!P5 IMAD.IADD R236, R236, 0x1, -R3.reuse ;  /* 0x00000001ececd824 */ /* 0x100fe200078e0a03 */
[----:B------:R-:W-:Y:S01]  /*5600*/  ISETP.GE.AND P5, PT, R70, RZ, PT ;  /* 0x000000ff4600720c */ /* 0x000fe20003fa6270 */
[----:B------:R-:W-:Y:S02]  /*5610*/  IMAD.MOV R69, RZ, RZ, -R66 ;  /* 0x000000ffff457224 */ /* 0x000fe400078e0a42 */
[----:B------:R-:W-:Y:S01]  /*5620*/  @!P4 IMAD.IADD R175, R175, 0x1, -R3 ;  /* 0x00000001afafc824 */ /* 0x000fe200078e0a03 */
[C---:B------:R-:W-:Y:S01]  /*5630*/  ISETP.GT.U32.AND P4, PT, R3.reuse, R180, PT ;  /* 0x000000b40300720c */ /* 0x040fe20003f84070 */
[----:B------:R-:W-:Y:S01]  /*5640*/  IMAD.MOV.U32 R66, RZ, RZ, R124 ;  /* 0x000000ffff427224 */ /* 0x000fe200078e007c */
[C---:B------:R-:W-:Y:S01]  /*5650*/  ISETP.GT.U32.AND P6, PT, R3.reuse, R236, PT ;  /* 0x000000ec0300720c */ /* 0x040fe20003fc4070 */
[----:B------:R-:W-:Y:S01]  /*5660*/  IMAD.MOV R176, RZ, RZ, -R176 ;  /* 0x000000ffffb07224 */ /* 0x000fe200078e0ab0 */
[----:B------:R-:W-:Y:S01]  /*5670*/  IABS R124, R74 ;  /* 0x0000004a007c7213 */ /* 0x000fe20000000000 */
[----:B------:R-:W-:Y:S01]  /*5680*/  @!P1 IMAD.MOV R66, RZ, RZ, -R66 ;  /* 0x000000ffff429224 */ /* 0x000fe200078e0a42 */
[C---:B------:R-:W-:Y:S01]  /*5690*/  ISETP.GT.U32.AND P1, PT, R3.reuse, R175, PT ;  /* 0x000000af0300720c */ /* 0x040fe20003f24070 */
[----:B------:R-:W-:-:S02]  /*56a0*/  IMAD R182, R3, R69, R182 ;  /* 0x0000004503b67224 */ /* 0x000fc400078e02b6 */
[----:B------:R-:W-:Y:S01]  /*56b0*/  IMAD R239, R3, R176, R239 ;  /* 0x000000b003ef7224 */ /* 0x000fe200078e02ef */
[----:B------:R-:W-:Y:S01]  /*56c0*/  IABS R176, R73 ;  /* 0x0000004900b07213 */ /* 0x000fe20000000000 */
[----:B------:R-:W-:-:S04]  /*56d0*/  IMAD.HI.U32 R69, R5, R186, RZ ;  /* 0x000000ba05457227 */ /* 0x000fc800078e00ff */
[--C-:B------:R-:W-:Y:S01]  /*56e0*/  @!P4 IMAD.IADD R180, R180, 0x1, -R3.reuse ;  /* 0x00000001b4b4c824 */ /* 0x100fe200078e0a03 */
[C---:B------:R-:W-:Y:S01]  /*56f0*/  ISETP.GT.U32.AND P4, PT, R3.reuse, R182, PT ;  /* 0x000000b60300720c */ /* 0x040fe20003f84070 */
[--C-:B------:R-:W-:Y:S01]  /*5700*/  @!P6 IMAD.IADD R236, R236, 0x1, -R3.reuse ;  /* 0x00000001ecece824 */ /* 0x100fe200078e0a03 */
[----:B------:R-:W-:Y:S01]  /*5710*/  ISETP.GT.U32.AND P6, PT, R3, R239, PT ;  /* 0x000000ef0300720c */ /* 0x000fe20003fc4070 */
[----:B------:R-:W-:Y:S01]  /*5720*/  @!P1 IMAD.IADD R175, R175, 0x1, -R3 ;  /* 0x00000001afaf9824 */ /* 0x000fe200078e0a03 */
[----:B------:R-:W-:Y:S01]  /*5730*/  ISETP.GE.AND P1, PT, R67, RZ, PT ;  /* 0x000000ff4300720c */ /* 0x000fe20003f26270 */
[----:B------:R-:W-:Y:S02]  /*5740*/  IMAD.MOV R69, RZ, RZ, -R69 ;  /* 0x000000ffff457224 */ /* 0x000fe400078e0a45 */
[----:B------:R-:W-:-:S04]  /*5750*/  IMAD.HI.U32 R67, R5, R124, RZ ;  /* 0x0000007c05437227 */ /* 0x000fc800078e00ff */
[----:B------:R-:W-:-:S04]  /*5760*/  IMAD.HI.U32 R70, R5, R235, RZ ;  /* 0x000000eb05467227 */ /* 0x000fc800078e00ff */
[----:B------:R-:W-:Y:S02]  /*5770*/  IMAD R186, R3, R69, R186 ;  /* 0x0000004503ba7224 */ /* 0x000fe400078e02ba */
[----:B------:R-:W-:-:S04]  /*5780*/  IMAD.HI.U32 R69, R5, R176, RZ ;  /* 0x000000b005457227 */ /* 0x000fc800078e00ff */
[----:B------:R-:W-:Y:S02]  /*5790*/  IMAD.MOV R67, RZ, RZ, -R67 ;  /* 0x000000ffff437224 */ /* 0x000fe400078e0a43 */
[----:B------:R-:W-:Y:S02]  /*57a0*/  IMAD.MOV R70, RZ, RZ, -R70 ;  /* 0x000000ffff467224 */ /* 0x000fe400078e0a46 */
[----:B------:R-:W-:Y:S01]  /*57b0*/  @!P4 IMAD.IADD R182, R182, 0x1, -R3 ;  /* 0x00000001b6b6c824 */ /* 0x000fe200078e0a03 */
[----:B------:R-:W-:Y:S01]  /*57c0*/  ISETP.GE.AND P4, PT, R68, RZ, PT ;  /* 0x000000ff4400720c */ /* 0x000fe20003f86270 */
[----:B------:R-:W-:Y:S01]  /*57d0*/  IMAD.MOV R69, RZ, RZ, -R69 ;  /* 0x000000ffff457224 */ /* 0x000fe200078e0a45 */
[----:B------:R-:W-:Y:S01]  /*57e0*/  IABS R68, R75 ;  /* 0x0000004b00447213 */ /* 0x000fe20000000000 */
[----:B------:R-:W-:Y:S02]  /*57f0*/  IMAD R124, R3, R67, R124 ;  /* 0x00000043037c7224 */ /* 0x000fe400078e027c */
[----:B------:R-:W-:Y:S01]  /*5800*/  @!P6 IMAD.IADD R239, R239, 0x1, -R3 ;  /* 0x00000001efefe824 */ /* 0x000fe200078e0a03 */
[----:B------:R-:W-:Y:S01]  /*5810*/  ISETP.GT.U32.AND P6, PT, R3, R186, PT ;  /* 0x000000ba0300720c */ /* 0x000fe20003fc4070 */
[----:B------:R-:W-:-:S02]  /*5820*/  IMAD.MOV.U32 R67, RZ, RZ, R181 ;  /* 0x000000ffff437224 */ /* 0x000fc400078e00b5 */
[C---:B------:R-:W-:Y:S01]  /*5830*/  IMAD R235, R3.reuse, R70, R235 ;  /* 0x0000004603eb7224 */ /* 0x040fe200078e02eb */
[----:B------:R-:W-:Y:S01]  /*5840*/  IABS R70, R76 ;  /* 0x0000004c00467213 */ /* 0x000fe20000000000 */
[C---:B------:R-:W-:Y:S02]  /*5850*/  IMAD R176, R3.reuse, R69, R176 ;  /* 0x0000004503b07224 */ /* 0x040fe400078e02b0 */
[----:B------:R-:W-:Y:S01]  /*5860*/  @!P3 IMAD.MOV R67, RZ, RZ, -R67 ;  /* 0x000000ffff43b224 */ /* 0x000fe200078e0a43 */
[----:B------:R-:W-:Y:S01]  /*5870*/  ISETP.GT.U32.AND P3, PT, R3, R239, PT ;  /* 0x000000ef0300720c */ /* 0x000fe20003f64070 */
[----:B------:R-:W-:Y:S02]  /*5880*/  IMAD.MOV.U32 R69, RZ, RZ, R180 ;  /* 0x000000ffff457224 */ /* 0x000fe400078e00b4 */
[----:B------:R-:W-:Y:S02]  /*5890*/  IMAD.MOV.U32 R181, RZ, RZ, R68 ;  /* 0x000000ffffb57224 */ /* 0x000fe400078e0044 */
[----:B------:R-:W-:-:S02]  /*58a0*/  IMAD.MOV.U32 R68, RZ, RZ, R236 ;  /* 0x000000ffff447224 */ /* 0x000fc400078e00ec */
[----:B------:R-:W-:Y:S02]  /*58b0*/  IMAD.MOV.U32 R236, RZ, RZ, R70 ;  /* 0x000000ffffec7224 */ /* 0x000fe400078e0046 */
[----:B------:R-:W-:Y:S02]  /*58c0*/  IMAD.MOV.U32 R70, RZ, RZ, R175 ;  /* 0x000000ffff467224 */ /* 0x000fe400078e00af */
[----:B------:R-:W-:Y:S01]  /*58d0*/  @!P2 IMAD.MOV R69, RZ, RZ, -R69 ;  /* 0x000000ffff45a224 */ /* 0x000fe200078e0a45 */
[C---:B------:R-:W-:Y:S01]  /*58e0*/  ISETP.GT.U32.AND P2, PT, R3.reuse, R235, PT ;  /* 0x000000eb0300720c */ /* 0x040fe20003f44070 */
[----:B------:R-:W-:Y:S01]  /*58f0*/  @!P5 IMAD.MOV R70, RZ, RZ, -R70 ;  /* 0x000000ffff46d224 */ /* 0x000fe200078e0a46 */
[C---:B------:R-:W-:Y:S01]  /*5900*/  ISETP.GT.U32.AND P5, PT, R3.reuse, R176, PT ;  /* 0x000000b00300720c */ /* 0x040fe20003fa4070 */
[--C-:B------:R-:W-:Y:S01]  /*5910*/  @!P6 IMAD.IADD R186, R186, 0x1, -R3.reuse ;  /* 0x00000001babae824 */ /* 0x100fe200078e0a03 */
[----:B------:R-:W-:Y:S01]  /*5920*/  ISETP.GT.U32.AND P6, PT, R3, R182, PT ;  /* 0x000000b60300720c */ /* 0x000fe20003fc4070 */
[----:B------:R-:W-:Y:S01]  /*5930*/  @!P3 IMAD.IADD R239, R239, 0x1, -R3 ;  /* 0x00000001efefb824 */ /* 0x000fe200078e0a03 */
[C---:B------:R-:W-:Y:S01]  /*5940*/  ISETP.GT.U32.AND P3, PT, R3.reuse, R124, PT ;  /* 0x0000007c0300720c */ /* 0x040fe20003f64070 */
[----:B------:R-:W-:Y:S01]  /*5950*/  @!P0 IMAD.MOV R68, RZ, RZ, -R68 ;  /* 0x000000ffff448224 */ /* 0x000fe200078e0a44 */
[----:B------:R-:W-:Y:S01]  /*5960*/  ISETP.GT.U32.AND P0, PT, R3, R186, PT ;  /* 0x000000ba0300720c */ /* 0x000fe20003f04070 */
[----:B------:R-:W-:-:S04]  /*5970*/  IMAD.HI.U32 R180, R5, R181, RZ ;  /* 0x000000b505b47227 */ /* 0x000fc800078e00ff */
[--C-:B------:R-:W-:Y:S01]  /*5980*/  @!P2 IMAD.IADD R235, R235, 0x1, -R3.reuse ;  /* 0x00000001ebeba824 */ /* 0x100fe200078e0a03 */
[----:B------:R-:W-:Y:S01]  /*5990*/  ISETP.GE.AND P2, PT, R73, RZ, PT ;  /* 0x000000ff4900720c */ /* 0x000fe20003f46270 */
[----:B------:R-:W-:Y:S02]  /*59a0*/  @!P5 IMAD.IADD R176, R176, 0x1, -R3 ;  /* 0x00000001b0b0d824 */ /* 0x000fe400078e0a03 */
[----:B------:R-:W-:Y:S01]  /*59b0*/  IMAD.HI.U32 R175, R5, R236, RZ ;  /* 0x000000ec05af7227 */ /* 0x000fe200078e00ff */
[----:B------:R-:W-:-:S03]  /*59c0*/  ISETP.GT.U32.AND P5, PT, R3, R235, PT ;  /* 0x000000eb0300720c */ /* 0x000fc60003fa4070 */
[----:B------:R-:W-:Y:S01]  /*59d0*/  @!P6 IMAD.IADD R182, R182, 0x1, -R3 ;  /* 0x00000001b6b6e824 */ /* 0x000fe200078e0a03 */
[----:B------:R-:W-:Y:S01]  /*59e0*/  ISETP.GE.AND P6, PT, R71, RZ, PT ;  /* 0x000000ff4700720c */ /* 0x000fe20003fc6270 */
[----:B------:R-:W-:Y:S01]  /*59f0*/  IMAD.MOV.U32 R71, RZ, RZ, R239 ;  /* 0x000000ffff477224 */ /* 0x000fe200078e00ef */
[----:B------:R-:W-:Y:S01]  /*5a00*/  IABS R239, R108 ;  /* 0x0000006c00ef7213 */ /* 0x000fe20000000000 */
[----:B------:R-:W-:Y:S02]  /*5a10*/  IMAD.MOV R180, RZ, RZ, -R180 ;  /* 0x000000ffffb47224 */ /* 0x000fe400078e0ab4 */
[----:B------:R-:W-:Y:S02]  /*5a20*/  IMAD.MOV R175, RZ, RZ, -R175 ;  /* 0x000000ffffaf7224 */ /* 0x000fe400078e0aaf */
[--C-:B------:R-:W-:Y:S02]  /*5a30*/  @!P3 IMAD.IADD R124, R124, 0x1, -R3.reuse ;  /* 0x000000017c7cb824 */ /* 0x100fe400078e0a03 */
[----:B------:R-:W-:Y:S01]  /*5a40*/  @!P0 IMAD.IADD R186, R186, 0x1, -R3 ;  /* 0x00000001baba8824 */ /* 0x000fe200078e0a03 */
[----:B------:R-:W-:Y:S01]  /*5a50*/  ISETP.GE.AND P0, PT, R72, RZ, PT ;  /* 0x000000ff4800720c */ /* 0x000fe20003f06270 */
[----:B------:R-:W-:Y:S01]  /*5a60*/  @!P1 IMAD.MOV R71, RZ, RZ, -R71 ;  /* 0x000000ffff479224 */ /* 0x000fe200078e0a47 */
[C---:B------:R-:W-:Y:S01]  /*5a70*/  ISETP.GT.U32.AND P1, PT, R3.reuse, R176, PT ;  /* 0x000000b00300720c */ /* 0x040fe20003f24070 */
[C---:B------:R-:W-:Y:S01]  /*5a80*/  IMAD R180, R3.reuse, R180, R181 ;  /* 0x000000b403b47224 */ /* 0x040fe200078e02b5 */
[C---:B------:R-:W-:Y:S01]  /*5a90*/  ISETP.GT.U32.AND P3, PT, R3.reuse, R124, PT ;  /* 0x0000007c0300720c */ /* 0x040fe20003f64070 */
[----:B------:R-:W-:Y:S01]  /*5aa0*/  IMAD.MOV.U32 R72, RZ, RZ, R182 ;  /* 0x000000ffff487224 */ /* 0x000fe200078e00b6 */
[----:B------:R-:W-:Y:S01]  /*5ab0*/  IABS R181, R83 ;  /* 0x0000005300b57213 */ /* 0x000fe20000000000 */
[C---:B------:R-:W-:Y:S01]  /*5ac0*/  IMAD R175, R3.reuse, R175, R236 ;  /* 0x000000af03af7224 */ /* 0x040fe200078e02ec */
[----:B------:R-:W-:Y:S01]  /*5ad0*/  IABS R236, R93 ;  /* 0x0000005d00ec7213 */ /* 0x000fe20000000000 */
[----:B------:R-:W-:Y:S01]  /*5ae0*/  @!P4 IMAD.MOV R72, RZ, RZ, -R72 ;  /* 0x000000ffff48c224 */ /* 0x000fe200078e0a48 */
[----:B------:R-:W-:Y:S01]  /*5af0*/  ISETP.GT.U32.AND P4, PT, R3, R180, PT ;  /* 0x000000b40300720c */ /* 0x000fe20003f84070 */
[----:B------:R-:W-:Y:S01]  /*5b00*/  @!P5 IMAD.IADD R235, R235, 0x1, -R3 ;  /* 0x00000001ebebd824 */ /* 0x000fe200078e0a03 */
[----:B------:R-:W-:Y:S01]  /*5b10*/  ISETP.GT.U32.AND P5, PT, R3, R175, PT ;  /* 0x000000af0300720c */ /* 0x000fe20003fa4070 */
[----:B------:R-:W-:-:S02]  /*5b20*/  IMAD.MOV.U32 R73, RZ, RZ, R186 ;  /* 0x000000ffff497224 */ /* 0x000fc400078e00ba */
[----:B------:R-:W-:Y:S01]  /*5b30*/  @!P1 IMAD.IADD R176, R176, 0x1, -R3 ;  /* 0x00000001b0b09824 */ /* 0x000fe200078e0a03 */
[----:B------:R-:W-:Y:S01]  /*5b40*/  ISETP.GE.AND P1, PT, R75, RZ, PT ;  /* 0x000000ff4b00720c */ /* 0x000fe20003f26270 */
[----:B------:R-:W-:Y:S01]  /*5b50*/  @!P6 IMAD.MOV R73, RZ, RZ, -R73 ;  /* 0x000000ffff49e224 */ /* 0x000fe200078e0a49 */
[----:B------:R-:W-:Y:S01]  /*5b60*/  ISETP.GE.AND P6, PT, R74, RZ, PT ;  /* 0x000000ff4a00720c */ /* 0x000fe20003fc6270 */
[----:B------:R-:W-:Y:S01]  /*5b70*/  IMAD.HI.U32 R74, R5, R181, RZ ;  /* 0x000000b5054a7227 */ /* 0x000fe200078e00ff */
[----:B------:R-:W-:-:S03]  /*5b80*/  IABS R75, R77 ;  /* 0x0000004d004b7213 */ /* 0x000fc60000000000 */
[--C-:B------:R-:W-:Y:S01]  /*5b90*/  @!P3 IMAD.IADD R124, R124, 0x1, -R3.reuse ;  /* 0x000000017c7cb824 */ /* 0x100fe200078e0a03 */
[----:B------:R-:W-:Y:S01]  /*5ba0*/  ISETP.GE.AND P3, PT, R76, RZ, PT ;  /* 0x000000ff4c00720c */ /* 0x000fe20003f66270 */
[----:B------:R-:W-:Y:S02]  /*5bb0*/  IMAD.MOV R76, RZ, RZ, -R74 ;  /* 0x000000ffff4c7224 */ /* 0x000fe400078e0a4a */
[----:B------:R-:W-:Y:S01]  /*5bc0*/  @!P4 IMAD.IADD R180, R180, 0x1, -R3 ;  /* 0x00000001b4b4c824 */ /* 0x000fe200078e0a03 */
[----:B------:R-:W-:Y:S01]  /*5bd0*/  ISETP.GE.AND P4, PT, R83, RZ, PT ;  /* 0x000000ff5300720c */ /* 0x000fe20003f86270 */
[----:B------:R-:W-:Y:S01]  /*5be0*/  IMAD.MOV.U32 R74, RZ, RZ, R235 ;  /* 0x000000ffff4a7224 */ /* 0x000fe200078e00eb */
[----:B------:R-:W-:Y:S01]  /*5bf0*/  IABS R235, R91 ;  /* 0x0000005b00eb7213 */ /* 0x000fe20000000000 */
[----:B------:R-:W-:Y:S02]  /*5c00*/  @!P5 IMAD.IADD R175, R175, 0x1, -R3 ;  /* 0x00000001afafd824 */ /* 0x000fe400078e0a03 */
[----:B------:R-:W-:-:S02]  /*5c10*/  IMAD.MOV.U32 R83, RZ, RZ, R75 ;  /* 0x000000ffff537224 */ /* 0x000fc400078e004b */
[C---:B------:R-:W-:Y:S01]  /*5c20*/  IMAD R181, R3.reuse, R76, R181 ;  /* 0x0000004c03b57224 */ /* 0x040fe200078e02b5 */
[C---:B------:R-:W-:Y:S01]  /*5c30*/  ISETP.GT.U32.AND P5, PT, R3.reuse, R175, PT ;  /* 0x000000af0300720c */ /* 0x040fe20003fa4070 */
[----:B------:R-:W-:Y:S01]  /*5c40*/  IMAD.MOV.U32 R75, RZ, RZ, R176 ;  /* 0x000000ffff4b7224 */ /* 0x000fe200078e00b0 */
[----:B------:R-:W-:Y:S01]  /*5c50*/  IABS R176, R80 ;  /* 0x0000005000b07213 */ /* 0x000fe20000000000 */
[----:B------:R-:W-:Y:S01]  /*5c60*/  @!P0 IMAD.MOV R74, RZ, RZ, -R74 ;  /* 0x000000ffff4a8224 */ /* 0x000fe200078e0a4a */
[C---:B------:R-:W-:Y:S01]  /*5c70*/  ISETP.GT.U32.AND P0, PT, R3.reuse, R180, PT ;  /* 0x000000b40300720c */ /* 0x040fe20003f04070 */
[----:B------:R-:W-:Y:S01]  /*5c80*/  @!P2 IMAD.MOV R75, RZ, RZ, -R75 ;  /* 0x000000ffff4ba224 */ /* 0x000fe200078e0a4b */
[----:B------:R-:W-:Y:S01]  /*5c90*/  ISETP.GT.U32.AND P2, PT, R3, R181, PT ;  /* 0x000000b50300720c */ /* 0x000fe20003f44070 */
[----:B------:R-:W-:-:S04]  /*5ca0*/  IMAD.HI.U32 R182, R5, R83, RZ ;  /* 0x0000005305b67227 */ /* 0x000fc800078e00ff */
[----:B------:R-:W-:Y:S02]  /*5cb0*/  IMAD.MOV R182, RZ, RZ, -R182 ;  /* 0x000000ffffb67224 */ /* 0x000fe400078e0ab6 */
[----:B------:R-:W-:-:S04]  /*5cc0*/  IMAD.HI.U32 R186, R5, R176, RZ ;  /* 0x000000b005ba7227 */ /* 0x000fc800078e00ff */
[----:B------:R-:W-:Y:S02]  /*5cd0*/  IMAD.MOV.U32 R76, RZ, RZ, R124 ;  /* 0x000000ffff4c7224 */ /* 0x000fe400078e007c */
[----:B------:R-:W-:Y:S01]  /*5ce0*/  IMAD R124, R3, R182, R83 ;  /* 0x000000b6037c7224 */ /* 0x000fe200078e0253 */
[----:B------:R-:W-:Y:S01]  /*5cf0*/  IABS R182, R78 ;  /* 0x0000004e00b67213 */ /* 0x000fe20000000000 */
[--C-:B------:R-:W-:Y:S01]  /*5d00*/  @!P0 IMAD.IADD R180, R180, 0x1, -R3.reuse ;  /* 0x00000001b4b48824 */ /* 0x100fe200078e0a03 */
[----:B------:R-:W-:Y:S01]  /*5d10*/  IABS R83, R79 ;  /* 0x0000004f00537213 */ /* 0x000fe20000000000 */
[--C-:B------:R-:W-:Y:S01]  /*5d20*/  @!P5 IMAD.IADD R175, R175, 0x1, -R3.reuse ;  /* 0x00000001afafd824 */ /* 0x100fe200078e0a03 */
[----:B------:R-:W-:Y:S01]  /*5d30*/  ISETP.GT.U32.AND P5, PT, R3, R124, PT ;  /* 0x0000007c0300720c */ /* 0x000fe20003fa4070 */
[----:B------:R-:W-:Y:S01]  /*5d40*/  IMAD.MOV R186, RZ, RZ, -R186 ;  /* 0x000000ffffba7224 */ /* 0x000fe200078e0aba */
[----:B------:R-:W-:Y:S01]  /*5d50*/  ISETP.GE.AND P0, PT, R80, RZ, PT ;  /* 0x000000ff5000720c */ /* 0x000fe20003f06270 */
[----:B------:R-:W-:Y:S01]  /*5d60*/  @!P6 IMAD.MOV R76, RZ, RZ, -R76 ;  /* 0x000000ffff4ce224 */ /* 0x000fe200078e0a4c */
[----:B------:R-:W-:Y:S01]  /*5d70*/  ISETP.GE.AND P6, PT, R77, RZ, PT ;  /* 0x000000ff4d00720c */ /* 0x000fe20003fc6270 */
[----:B------:R-:W-:Y:S01]  /*5d80*/  @!P2 IMAD.IADD R181, R181, 0x1, -R3 ;  /* 0x00000001b5b5a824 */ /* 0x000fe200078e0a03 */
[----:B------:R-:W-:Y:S01]  /*5d90*/  ISETP.GE.AND P2, PT, R78, RZ, PT ;  /* 0x000000ff4e00720c */ /* 0x000fe20003f46270 */
[----:B------:R-:W-:Y:S01]  /*5da0*/  IMAD.MOV.U32 R77, RZ, RZ, R180 ;  /* 0x000000ffff4d7224 */ /* 0x000fe200078e00b4 */
[----:B------:R-:W-:Y:S01]  /*5db0*/  IABS R180, R81 ;  /* 0x0000005100b47213 */ /* 0x000fe20000000000 */
[----:B------:R-:W-:Y:S01]  /*5dc0*/  IMAD R186, R3, R186, R176 ;  /* 0x000000ba03ba7224 */ /* 0x000fe200078e02b0 */
[----:B------:R-:W-:Y:S01]  /*5dd0*/  IABS R176, R82 ;  /* 0x0000005200b07213 */ /* 0x000fe20000000000 */
[----:B------:R-:W-:-:S02]  /*5de0*/  IMAD.MOV.U32 R78, RZ, RZ, R175 ;  /* 0x000000ffff4e7224 */ /* 0x000fc400078e00af */
[----:B------:R-:W-:Y:S01]  /*5df0*/  @!P1 IMAD.MOV R77, RZ, RZ, -R77 ;  /* 0x000000ffff4d9224 */ /* 0x000fe200078e0a4d */
[C---:B------:R-:W-:Y:S01]  /*5e00*/  ISETP.GT.U32.AND P1, PT, R3.reuse, R181, PT ;  /* 0x000000b50300720c */ /* 0x040fe20003f24070 */
[----:B------:R-:W-:Y:S01]  /*5e10*/  @!P3 IMAD.MOV R78, RZ, RZ, -R78 ;  /* 0x000000ffff4eb224 */ /* 0x000fe200078e0a4e */
[----:B------:R-:W-:Y:S01]  /*5e20*/  ISETP.GT.U32.AND P3, PT, R3, R186, PT ;  /* 0x000000ba0300720c */ /* 0x000fe20003f64070 */
[----:B------:R-:W-:Y:S02]  /*5e30*/  @!P5 IMAD.IADD R124, R124, 0x1, -R3 ;  /* 0x000000017c7cd824 */ /* 0x000fe400078e0a03 */
[----:B------:R-:W-:-:S03]  /*5e40*/  IMAD.HI.U32 R80, R5, R83, RZ ;  /* 0x0000005305507227 */ /* 0x000fc600078e00ff */
[----:B------:R-:W-:Y:S01]  /*5e50*/  ISETP.GT.U32.AND P5, PT, R3, R124, PT ;  /* 0x0000007c0300720c */ /* 0x000fe20003fa4070 */
[----:B------:R-:W-:Y:S02]  /*5e60*/  IMAD.MOV R80, RZ, RZ, -R80 ;  /* 0x000000ffff507224 */ /* 0x000fe400078e0a50 */
[----:B------:R-:W-:-:S04]  /*5e70*/  IMAD.HI.U32 R175, R5, R182, RZ ;  /* 0x000000b605af7227 */ /* 0x000fc800078e00ff */
[--C-:B------:R-:W-:Y:S01]  /*5e80*/  @!P1 IMAD.IADD R181, R181, 0x1, -R3.reuse ;  /* 0x00000001b5b59824 */ /* 0x100fe200078e0a03 */
[----:B------:R-:W-:Y:S01]  /*5e90*/  ISETP.GE.AND P1, PT, R79, RZ, PT ;  /* 0x000000ff4f00720c */ /* 0x000fe20003f26270 */
[----:B------:R-:W-:Y:S02]  /*5ea0*/  @!P3 IMAD.IADD R186, R186, 0x1, -R3 ;  /* 0x00000001babab824 */ /* 0x000fe400078e0a03 */
[C---:B------:R-:W-:Y:S02]  /*5eb0*/  IMAD R83, R3.reuse, R80, R83 ;  /* 0x0000005003537224 */ /* 0x040fe400078e0253 */
[----:B------:R-:W-:Y:S01]  /*5ec0*/  IMAD.MOV.U32 R79, RZ, RZ, R181 ;  /* 0x000000ffff4f7224 */ /* 0x000fe200078e00b5 */
[C---:B------:R-:W-:Y:S01]  /*5ed0*/  ISETP.GT.U32.AND P3, PT, R3.reuse, R186, PT ;  /* 0x000000ba0300720c */ /* 0x040fe20003f64070 */
[----:B------:R-:W-:Y:S02]  /*5ee0*/  IMAD.MOV R175, RZ, RZ, -R175 ;  /* 0x000000ffffaf7224 */ /* 0x000fe400078e0aaf */
[----:B------:R-:W-:Y:S01]  /*5ef0*/  @!P4 IMAD.MOV R79, RZ, RZ, -R79 ;  /* 0x000000ffff4fc224 */ /* 0x000fe200078e0a4f */
[C---:B------:R-:W-:Y:S01]  /*5f00*/  ISETP.GT.U32.AND P4, PT, R3.reuse, R83, PT ;  /* 0x000000530300720c */ /* 0x040fe20003f84070 */
[----:B------:R-:W-:-:S02]  /*5f10*/  IMAD R182, R3, R175, R182 ;  /* 0x000000af03b67224 */ /* 0x000fc400078e02b6 */
[----:B------:R-:W-:Y:S02]  /*5f20*/  @!P5 IMAD.IADD R124, R124, 0x1, -R3 ;  /* 0x000000017c7cd824 */ /* 0x000fe400078e0a03 */
[----:B------:R-:W-:Y:S01]  /*5f30*/  IMAD.HI.U32 R175, R5, R180, RZ ;  /* 0x000000b405af7227 */ /* 0x000fe200078e00ff */
[----:B------:R-:W-:-:S03]  /*5f40*/  ISETP.GT.U32.AND P5, PT, R3, R182, PT ;  /* 0x000000b60300720c */ /* 0x000fc60003fa4070 */
[----:B------:R-:W-:-:S04]  /*5f50*/  IMAD.HI.U32 R181, R5, R176, RZ ;  /* 0x000000b005b57227 */ /* 0x000fc800078e00ff */
[----:B------:R-:W-:Y:S01]  /*5f60*/  IMAD.MOV.U32 R80, RZ, RZ, R124 ;  /* 0x000000ffff507224 */ /* 0x000fe200078e007c */
[----:B------:R-:W-:Y:S01]  /*5f70*/  IABS R124, R95 ;  /* 0x0000005f007c7213 */ /* 0x000fe20000000000 */
[----:B------:R-:W-:Y:S02]  /*5f80*/  IMAD.MOV R175, RZ, RZ, -R175 ;  /* 0x000000ffffaf7224 */ /* 0x000fe400078e0aaf */
[----:B------:R-:W-:Y:S02]  /*5f90*/  IMAD.MOV R181, RZ, RZ, -R181 ;  /* 0x000000ffffb57224 */ /* 0x000fe400078e0ab5 */
[--C-:B------:R-:W-:Y:S02]  /*5fa0*/  @!P3 IMAD.IADD R186, R186, 0x1, -R3.reuse ;  /* 0x00000001babab824 */ /* 0x100fe400078e0a03 */
[----:B------:R-:W-:Y:S01]  /*5fb0*/  @!P6 IMAD.MOV R80, RZ, RZ, -R80 ;  /* 0x000000ffff50e224 */ /* 0x000fe200078e0a50 */
[----:B------:R-:W-:Y:S01]  /*5fc0*/  ISETP.GE.AND P6, PT, R81, RZ, PT ;  /* 0x000000ff5100720c */ /* 0x000fe20003fc6270 */
[C---:B------:R-:W-:Y:S01]  /*5fd0*/  IMAD R180, R3.reuse, R175, R180 ;  /* 0x000000af03b47224 */ /* 0x040fe200078e02b4 */
[----:B------:R-:W-:Y:S01]  /*5fe0*/  IABS R175, R84 ;  /* 0x0000005400af7213 */ /* 0x000fe20000000000 */
[----:B------:R-:W-:Y:S01]  /*5ff0*/  IMAD R176, R3, R181, R176 ;  /* 0x000000b503b07224 */ /* 0x000fe200078e02b0 */
[----:B------:R-:W-:Y:S01]  /*6000*/  IABS R181, R85 ;  /* 0x0000005500b57213 */ /* 0x000fe20000000000 */
[----:B------:R-:W-:Y:S01]  /*6010*/  @!P4 IMAD.IADD R83, R83, 0x1, -R3 ;  /* 0x000000015353c824 */ /* 0x000fe200078e0a03 */
[----:B------:R-:W-:Y:S01]  /*6020*/  ISETP.GT.U32.AND P3, PT, R3, R180, PT ;  /* 0x000000b40300720c */ /* 0x000fe20003f64070 */
[----:B------:R-:W-:-:S02]  /*6030*/  IMAD.MOV.U32 R81, RZ, RZ, R186 ;  /* 0x000000ffff517224 */ /* 0x000fc400078e00ba */
[----:B------:R-:W-:Y:S01]  /*6040*/  IMAD.HI.U32 R186, R5, R175, RZ ;  /* 0x000000af05ba7227 */ /* 0x000fe200078e00ff */
[----:B------:R-:W-:-:S03]  /*6050*/  ISETP.GT.U32.AND P4, PT, R3, R83, PT ;  /* 0x000000530300720c */ /* 0x000fc60003f84070 */
[----:B------:R-:W-:Y:S01]  /*6060*/  @!P0 IMAD.MOV R81, RZ, RZ, -R81 ;  /* 0x000000ffff518224 */ /* 0x000fe200078e0a51 */
[C---:B------:R-:W-:Y:S01]  /*6070*/  ISETP.GT.U32.AND P0, PT, R3.reuse, R176, PT ;  /* 0x000000b00300720c */ /* 0x040fe20003f04070 */
[--C-:B------:R-:W-:Y:S02]  /*6080*/  @!P5 IMAD.IADD R182, R182, 0x1, -R3.reuse ;  /* 0x00000001b6b6d824 */ /* 0x100fe400078e0a03 */
[----:B------:R-:W-:Y:S02]  /*6090*/  IMAD.MOV R186, RZ, RZ, -R186 ;  /* 0x000000ffffba7224 */ /* 0x000fe400078e0aba */
[----:B------:R-:W-:Y:S01]  /*60a0*/  @!P3 IMAD.IADD R180, R180, 0x1, -R3 ;  /* 0x00000001b4b4b824 */ /* 0x000fe200078e0a03 */
[C---:B------:R-:W-:Y:S01]  /*60b0*/  ISETP.GT.U32.AND P5, PT, R3.reuse, R182, PT ;  /* 0x000000b60300720c */ /* 0x040fe20003fa4070 */
[----:B------:R-:W-:Y:S02]  /*60c0*/  IMAD R175, R3, R186, R175 ;  /* 0x000000ba03af7224 */ /* 0x000fe400078e02af */
[----:B------:R-:W-:Y:S01]  /*60d0*/  @!P4 IMAD.IADD R83, R83, 0x1, -R3 ;  /* 0x000000015353c824 */ /* 0x000fe200078e0a03 */
[----:B------:R-:W-:Y:S01]  /*60e0*/  ISETP.GT.U32.AND P3, PT, R3, R180, PT ;  /* 0x000000b40300720c */ /* 0x000fe20003f64070 */
[----:B------:R-:W-:Y:S01]  /*60f0*/  IMAD.HI.U32 R186, R5, R181, RZ ;  /* 0x000000b505ba7227 */ /* 0x000fe200078e00ff */
[----:B------:R-:W-:-:S03]  /*6100*/  ISETP.GT.U32.AND P4, PT, R3, R175, PT ;  /* 0x000000af0300720c */ /* 0x000fc60003f84070 */
[----:B------:R-:W-:Y:S02]  /*6110*/  @!P0 IMAD.IADD R176, R176, 0x1, -R3 ;  /* 0x00000001b0b08824 */ /* 0x000fe400078e0a03 */
[----:B------:R-:W-:Y:S01]  /*6120*/  @!P1 IMAD.MOV R83, RZ, RZ, -R83 ;  /* 0x000000ffff539224 */ /* 0x000fe200078e0a53 */
[----:B------:R-:W-:Y:S01]  /*6130*/  ISETP.GE.AND P1, PT, R85, RZ, PT ;  /* 0x000000ff5500720c */ /* 0x000fe20003f26270 */
[----:B------:R-:W-:Y:S01]  /*6140*/  @!P5 IMAD.IADD R182, R182, 0x1, -R3 ;  /* 0x00000001b6b6d824 */ /* 0x000fe200078e0a03 */
[----:B------:R-:W-:Y:S01]  /*6150*/  ISETP.GT.U32.AND P0, PT, R3, R176, PT ;  /* 0x000000b00300720c */ /* 0x000fe20003f04070 */
[----:B------:R-:W-:Y:S01]  /*6160*/  IMAD.MOV R186, RZ, RZ, -R186 ;  /* 0x000000ffffba7224 */ /* 0x000fe200078e0aba */
[----:B------:R-:W-:Y:S01]  /*6170*/  ISETP.GE.AND P5, PT, R82, RZ, PT ;  /* 0x000000ff5200720c */ /* 0x000fe20003fa6270 */
[----:B------:R-:W-:Y:S01]  /*6180*/  IMAD.MOV.U32 R82, RZ, RZ, R182 ;  /* 0x000000ffff527224 */ /* 0x000fe200078e00b6 */
[----:B------:R-:W-:Y:S01]  /*6190*/  IABS R85, R86 ;  /* 0x0000005600557213 */ /* 0x000fe20000000000 */
[----:B------:R-:W-:-:S04]  /*61a0*/  IMAD.HI.U32 R182, R5, R124, RZ ;  /* 0x0000007c05b67227 */ /* 0x000fc800078e00ff */
[--C-:B------:R-:W-:Y:S02]  /*61b0*/  @!P4 IMAD.IADD R175, R175, 0x1, -R3.reuse ;  /* 0x00000001afafc824 */ /* 0x100fe400078e0a03 */
[----:B------:R-:W-:Y:S01]  /*61c0*/  @!P3 IMAD.IADD R180, R180, 0x1, -R3 ;  /* 0x00000001b4b4b824 */ /* 0x000fe200078e0a03 */
[----:B------:R-:W-:Y:S01]  /*61d0*/  ISETP.GE.AND P3, PT, R95, RZ, PT ;  /* 0x000000ff5f00720c */ /* 0x000fe20003f66270 */
[----:B------:R-:W-:Y:S01]  /*61e0*/  @!P2 IMAD.MOV R82, RZ, RZ, -R82 ;  /* 0x000000ffff52a224 */ /* 0x000fe200078e0a52 */
[----:B------:R-:W-:Y:S01]  /*61f0*/  ISETP.GE.AND P2, PT, R84, RZ, PT ;  /* 0x000000ff5400720c */ /* 0x000fe20003f46270 */
[----:B------:R-:W-:Y:S01]  /*6200*/  IMAD.MOV R182, RZ, RZ, -R182 ;  /* 0x000000ffffb67224 */ /* 0x000fe200078e0ab6 */
[C---:B------:R-:W-:Y:S01]  /*6210*/  ISETP.GT.U32.AND P4, PT, R3.reuse, R175, PT ;  /* 0x000000af0300720c */ /* 0x040fe20003f84070 */
[----:B------:R-:W-:Y:S01]  /*6220*/  IMAD R95, R3, R186, R181 ;  /* 0x000000ba035f7224 */ /* 0x000fe200078e02b5 */
[----:B------:R-:W-:Y:S01]  /*6230*/  IABS R181, R87 ;  /* 0x0000005700b57213 */ /* 0x000fe20000000000 */
[----:B------:R-:W-:-:S02]  /*6240*/  @!P0 IMAD.IADD R176, R176, 0x1, -R3 ;  /* 0x00000001b0b08824 */ /* 0x000fc400078e0a03 */
[----:B------:R-:W-:Y:S01]  /*6250*/  IMAD.MOV.U32 R84, RZ, RZ, R180 ;  /* 0x000000ffff547224 */ /* 0x000fe200078e00b4 */
[C---:B------:R-:W-:Y:S01]  /*6260*/  ISETP.GT.U32.AND P0, PT, R3.reuse, R95, PT ;  /* 0x0000005f0300720c */ /* 0x040fe20003f04070 */
[----:B------:R-:W-:Y:S02]  /*6270*/  IMAD.MOV.U32 R180, RZ, RZ, R85 ;  /* 0x000000ffffb47224 */ /* 0x000fe400078e0055 */
[C---:B------:R-:W-:Y:S02]  /*6280*/  IMAD R124, R3.reuse, R182, R124 ;  /* 0x000000b6037c7224 */ /* 0x040fe400078e027c */
[----:B------:R-:W-:Y:S02]  /*6290*/  IMAD.MOV.U32 R85, RZ, RZ, R176 ;  /* 0x000000ffff557224 */ /* 0x000fe400078e00b0 */
[----:B------:R-:W-:Y:S01]  /*62a0*/  @!P6 IMAD.MOV R84, RZ, RZ, -R84 ;  /* 0x000000ffff54e224 */ /* 0x000fe200078e0a54 */
[----:B------:R-:W-:Y:S01]  /*62b0*/  ISETP.GE.AND P6, PT, R86, RZ, PT ;  /* 0x000000ff5600720c */ /* 0x000fe20003fc6270 */
[----:B------:R-:W-:Y:S01]  /*62c0*/  @!P5 IMAD.MOV R85, RZ, RZ, -R85 ;  /* 0x000000ffff55d224 */ /* 0x000fe200078e0a55 */
[----:B------:R-:W-:Y:S01]  /*62d0*/  ISETP.GT.U32.AND P5, PT, R3, R124, PT ;  /* 0x0000007c0300720c */ /* 0x000fe20003fa4070 */
[----:B------:R-:W-:Y:S01]  /*62e0*/  IMAD.HI.U32 R176, R5, R180, RZ ;  /* 0x000000b405b07227 */ /* 0x000fe200078e00ff */
[----:B------:R-:W-:-:S03]  /*62f0*/  IABS R86, R88 ;  /* 0x0000005800567213 */ /* 0x000fc60000000000 */
[----:B------:R-:W-:Y:S02]  /*6300*/  IMAD.MOV R176, RZ, RZ, -R176 ;  /* 0x000000ffffb07224 */ /* 0x000fe400078e0ab0 */
[--C-:B------:R-:W-:Y:S01]  /*6310*/  @!P4 IMAD.IADD R175, R175, 0x1, -R3.reuse ;  /* 0x00000001afafc824 */ /* 0x100fe200078e0a03 */
[----:B------:R-:W-:Y:S01]  /*6320*/  ISETP.GE.AND P4, PT, R87, RZ, PT ;  /* 0x000000ff5700720c */ /* 0x000fe20003f86270 */
[----:B------:R-:W-:Y:S02]  /*6330*/  IMAD.MOV.U32 R87, RZ, RZ, R86 ;  /* 0x000000ffff577224 */ /* 0x000fe400078e0056 */
[----:B------:R-:W-:Y:S01]  /*6340*/  IMAD R176, R3, R176, R180 ;  /* 0x000000b003b07224 */ /* 0x000fe200078e02b4 */
[----:B------:R-:W-:Y:S01]  /*6350*/  IABS R180, R89 ;  /* 0x0000005900b47213 */ /* 0x000fe20000000000 */
[----:B------:R-:W-:Y:S02]  /*6360*/  @!P0 IMAD.IADD R95, R95, 0x1, -R3 ;  /* 0x000000015f5f8824 */ /* 0x000fe400078e0a03 */
[----:B------:R-:W-:-:S02]  /*6370*/  IMAD.MOV.U32 R86, RZ, RZ, R175 ;  /* 0x000000ffff567224 */ /* 0x000fc400078e00af */
[----:B------:R-:W-:Y:S01]  /*6380*/  @!P5 IMAD.IADD R124, R124, 0x1, -R3 ;  /* 0x000000017c7cd824 */ /* 0x000fe200078e0a03 */
[C---:B------:R-:W-:Y:S01]  /*6390*/  ISETP.GT.U32.AND P0, PT, R3.reuse, R95, PT ;  /* 0x0000005f0300720c */ /* 0x040fe20003f04070 */
[----:B------:R-:W-:Y:S01]  /*63a0*/  @!P2 IMAD.MOV R86, RZ, RZ, -R86 ;  /* 0x000000ffff56a224 */ /* 0x000fe200078e0a56 */
[----:B------:R-:W-:Y:S01]  /*63b0*/  ISETP.GT.U32.AND P2, PT, R3, R176, PT ;  /* 0x000000b00300720c */ /* 0x000fe20003f44070 */
[----:B------:R-:W-:Y:S01]  /*63c0*/  IMAD.HI.U32 R186, R5, R181, RZ ;  /* 0x000000b505ba7227 */ /* 0x000fe200078e00ff */
[----:B------:R-:W-:-:S03]  /*63d0*/  ISETP.GT.U32.AND P5, PT, R3, R124, PT ;  /* 0x0000007c0300720c */ /* 0x000fc60003fa4070 */
[----:B------:R-:W-:-:S04]  /*63e0*/  IMAD.HI.U32 R182, R5, R87, RZ ;  /* 0x0000005705b67227 */ /* 0x000fc800078e00ff */
[----:B------:R-:W-:Y:S02]  /*63f0*/  IMAD.MOV R186, RZ, RZ, -R186 ;  /* 0x000000ffffba7224 */ /* 0x000fe400078e0aba */
[----:B------:R-:W-:Y:S02]  /*6400*/  IMAD.MOV R182, RZ, RZ, -R182 ;  /* 0x000000ffffb67224 */ /* 0x000fe400078e0ab6 */
[C---:B------:R-:W-:Y:S02]  /*6410*/  IMAD R181, R3.reuse, R186, R181 ;  /* 0x000000ba03b57224 */ /* 0x040fe400078e02b5 */
[----:B------:R-:W-:Y:S01]  /*6420*/  IMAD R175, R3, R182, R87 ;  /* 0x000000b603af7224 */ /* 0x000fe200078e0257 */
[----:B------:R-:W-:Y:S01]  /*6430*/  IABS R182, R90 ;  /* 0x0000005a00b67213 */ /* 0x000fe20000000000 */
[--C-:B------:R-:W-:Y:S01]  /*6440*/  @!P0 IMAD.IADD R95, R95, 0x1, -R3.reuse ;  /* 0x000000015f5f8824 */ /* 0x100fe200078e0a03 */
[----:B------:R-:W-:Y:S01]  /*6450*/  ISETP.GT.U32.AND P0, PT, R3, R181, PT ;  /* 0x000000b50300720c */ /* 0x000fe20003f04070 */
[----:B------:R-:W-:-:S02]  /*6460*/  @!P2 IMAD.IADD R176, R176, 0x1, -R3 ;  /* 0x00000001b0b0a824 */ /* 0x000fc400078e0a03 */
[----:B------:R-:W-:Y:S01]  /*6470*/  @!P5 IMAD.IADD R124, R124, 0x1, -R3 ;  /* 0x000000017c7cd824 */ /* 0x000fe200078e0a03 */
[C---:B------:R-:W-:Y:S01]  /*6480*/  ISETP.GT.U32.AND P5, PT, R3.reuse, R175, PT ;  /* 0x000000af0300720c */ /* 0x040fe20003fa4070 */
[----:B------:R-:W-:Y:S01]  /*6490*/  IMAD.MOV.U32 R87, RZ, RZ, R95 ;  /* 0x000000ffff577224 */ /* 0x000fe200078e005f */
[----:B------:R-:W-:Y:S01]  /*64a0*/  ISETP.GT.U32.AND P2, PT, R3, R176, PT ;  /* 0x000000b00300720c */ /* 0x000fe20003f44070 */
[----:B------:R-:W-:-:S04]  /*64b0*/  IMAD.HI.U32 R186, R5, R180, RZ ;  /* 0x000000b405ba7227 */ /* 0x000fc800078e00ff */
[----:B------:R-:W-:Y:S01]  /*64c0*/  @!P1 IMAD.MOV R87, RZ, RZ, -R87 ;  /* 0x000000ffff579224 */ /* 0x000fe200078e0a57 */
[----:B------:R-:W-:Y:S01]  /*64d0*/  ISETP.GE.AND P1, PT, R88, RZ, PT ;  /* 0x000000ff5800720c */ /* 0x000fe20003f26270 */
[----:B------:R-:W-:Y:S02]  /*64e0*/  IMAD.MOV R88, RZ, RZ, -R186 ;  /* 0x000000ffff587224 */ /* 0x000fe400078e0aba */
[----:B------:R-:W-:Y:S02]  /*64f0*/  IMAD.MOV.U32 R95, RZ, RZ, R235 ;  /* 0x000000ffff5f7224 */ /* 0x000fe400078e00eb */
[----:B------:R-:W-:-:S04]  /*6500*/  IMAD.HI.U32 R186, R5, R182, RZ ;  /* 0x000000b605ba7227 */ /* 0x000fc800078e00ff */
[----:B------:R-:W-:Y:S01]  /*6510*/  @!P0 IMAD.IADD R181, R181, 0x1, -R3 ;  /* 0x00000001b5b58824 */ /* 0x000fe200078e0a03 */
[----:B------:R-:W-:Y:S01]  /*6520*/  ISETP.GE.AND P0, PT, R89, RZ, PT ;  /* 0x000000ff5900720c */ /* 0x000fe20003f06270 */
[----:B------:R-:W-:Y:S02]  /*6530*/  IMAD R180, R3, R88, R180 ;  /* 0x0000005803b47224 */ /* 0x000fe400078e02b4 */
[----:B------:R-:W-:-:S04]  /*6540*/  IMAD.HI.U32 R89, R5, R95, RZ ;  /* 0x0000005f05597227 */ /* 0x000fc800078e00ff */
[----:B------:R-:W-:Y:S02]  /*6550*/  IMAD.MOV.U32 R88, RZ, RZ, R124 ;  /* 0x000000ffff587224 */ /* 0x000fe400078e007c */
[----:B------:R-:W-:Y:S02]  /*6560*/  IMAD.MOV R124, RZ, RZ, -R186 ;  /* 0x000000ffff7c7224 */ /* 0x000fe400078e0aba */
[--C-:B------:R-:W-:Y:S01]  /*6570*/  @!P5 IMAD.IADD R175, R175, 0x1, -R3.reuse ;  /* 0x00000001afafd824 */ /* 0x100fe200078e0a03 */
[C---:B------:R-:W-:Y:S01]  /*6580*/  ISETP.GT.U32.AND P5, PT, R3.reuse, R181, PT ;  /* 0x000000b50300720c */ /* 0x040fe20003fa4070 */
[----:B------:R-:W-:Y:S01]  /*6590*/  @!P2 IMAD.IADD R176, R176, 0x1, -R3 ;  /* 0x00000001b0b0a824 */ /* 0x000fe200078e0a03 */
[C---:B------:R-:W-:Y:S01]  /*65a0*/  ISETP.GT.U32.AND P2, PT, R3.reuse, R180, PT ;  /* 0x000000b40300720c */ /* 0x040fe20003f44070 */
[----:B------:R-:W-:Y:S02]  /*65b0*/  IMAD.MOV R186, RZ, RZ, -R89 ;  /* 0x000000ffffba7224 */ /* 0x000fe400078e0a59 */
[----:B------:R-:W-:Y:S01]  /*65c0*/  IMAD R124, R3, R124, R182 ;  /* 0x0000007c037c7224 */ /* 0x000fe200078e02b6 */
[----:B------:R-:W-:Y:S01]  /*65d0*/  IABS R182, R92 ;  /* 0x0000005c00b67213 */ /* 0x000fe20000000000 */
[----:B------:R-:W-:-:S02]  /*65e0*/  IMAD.MOV.U32 R89, RZ, RZ, R176 ;  /* 0x000000ffff597224 */ /* 0x000fc400078e00b0 */
[C---:B------:R-:W-:Y:S01]  /*65f0*/  IMAD R95, R3.reuse, R186, R95 ;  /* 0x000000ba035f7224 */ /* 0x040fe200078e025f */
[----:B------:R-:W-:Y:S01]  /*6600*/  IABS R186, R94 ;  /* 0x0000005e00ba7213 */ /* 0x000fe20000000000 */
[----:B------:R-:W-:Y:S01]  /*6610*/  @!P6 IMAD.MOV R89, RZ, RZ, -R89 ;  /* 0x000000ffff59e224 */ /* 0x000fe200078e0a59 */
[C---:B------:R-:W-:Y:S01]  /*6620*/  ISETP.GT.U32.AND P6, PT, R3.reuse, R124, PT ;  /* 0x0000007c0300720c */ /* 0x040fe20003fc4070 */
[----:B------:R-:W-:Y:S01]  /*6630*/  @!P3 IMAD.MOV R88, RZ, RZ, -R88 ;  /* 0x000000ffff58b224 */ /* 0x000fe200078e0a58 */
[----:B------:R-:W-:Y:S01]  /*6640*/  ISETP.GT.U32.AND P3, PT, R3, R175, PT ;  /* 0x000000af0300720c */ /* 0x000fe20003f64070 */
[--C-:B------:R-:W-:Y:S01]  /*6650*/  @!P5 IMAD.IADD R181, R181, 0x1, -R3.reuse ;  /* 0x00000001b5b5d824 */ /* 0x100fe200078e0a03 */
[----:B------:R-:W-:Y:S01]  /*6660*/  ISETP.GT.U32.AND P5, PT, R3, R95, PT ;  /* 0x0000005f0300720c */ /* 0x000fe20003fa4070 */
[----:B------:R-:W-:Y:S01]  /*6670*/  @!P2 IMAD.IADD R180, R180, 0x1, -R3 ;  /* 0x00000001b4b4a824 */ /* 0x000fe200078e0a03 */
[----:B------:R-:W-:Y:S01]  /*6680*/  ISETP.GE.AND P2, PT, R91, RZ, PT ;  /* 0x000000ff5b00720c */ /* 0x000fe20003f46270 */
[----:B------:R-:W-:-:S02]  /*6690*/  IMAD.MOV.U32 R176, RZ, RZ, R182 ;  /* 0x000000ffffb07224 */ /* 0x000fc400078e00b6 */
[----:B------:R-:W-:Y:S02]  /*66a0*/  IMAD.MOV.U32 R182, RZ, RZ, R186 ;  /* 0x000000ffffb67224 */ /* 0x000fe400078e00ba */
[----:B------:R-:W-:-:S04]  /*66b0*/  IMAD.HI.U32 R235, R5, R176, RZ ;  /* 0x000000b005eb7227 */ /* 0x000fc800078e00ff */
[--C-:B------:R-:W-:Y:S01]  /*66c0*/  @!P6 IMAD.IADD R124, R124, 0x1, -R3.reuse ;  /* 0x000000017c7ce824 */ /* 0x100fe200078e0a03 */
[----:B------:R-:W-:Y:S01]  /*66d0*/  ISETP.GT.U32.AND P6, PT, R3, R180, PT ;  /* 0x000000b40300720c */ /* 0x000fe20003fc4070 */
[----:B------:R-:W-:Y:S01]  /*66e0*/  @!P3 IMAD.IADD R175, R175, 0x1, -R3 ;  /* 0x00000001afafb824 */ /* 0x000fe200078e0a03 */
[----:B------:R-:W-:Y:S01]  /*66f0*/  ISETP.GE.AND P3, PT, R90, RZ, PT ;  /* 0x000000ff5a00720c */ /* 0x000fe20003f66270 */
[----:B------:R-:W-:Y:S02]  /*6700*/  IMAD.MOV R235, RZ, RZ, -R235 ;  /* 0x000000ffffeb7224 */ /* 0x000fe400078e0aeb */
[----:B------:R-:W-:Y:S01]  /*6710*/  @!P5 IMAD.IADD R95, R95, 0x1, -R3 ;  /* 0x000000015f5fd824 */ /* 0x000fe200078e0a03 */
[----:B------:R-:W-:Y:S01]  /*6720*/  ISETP.GT.U32.AND P5, PT, R3, R124, PT ;  /* 0x0000007c0300720c */ /* 0x000fe20003fa4070 */
[----:B------:R-:W-:-:S04]  /*6730*/  IMAD.HI.U32 R186, R5, R182, RZ ;  /* 0x000000b605ba7227 */ /* 0x000fc800078e00ff */
[----:B------:R-:W-:Y:S02]  /*6740*/  IMAD.MOV.U32 R91, RZ, RZ, R175 ;  /* 0x000000ffff5b7224 */ /* 0x000fe400078e00af */
[C---:B------:R-:W-:Y:S01]  /*6750*/  IMAD R175, R3.reuse, R235, R176 ;  /* 0x000000eb03af7224 */ /* 0x040fe200078e02b0 */
[----:B------:R-:W-:Y:S01]  /*6760*/  IABS R176, R97 ;  /* 0x0000006100b07213 */ /* 0x000fe20000000000 */
[----:B------:R-:W-:Y:S02]  /*6770*/  IMAD.MOV.U32 R90, RZ, RZ, R181 ;  /* 0x000000ffff5a7224 */ /* 0x000fe400078e00b5 */
[----:B------:R-:W-:Y:S02]  /*6780*/  IMAD.MOV R186, RZ, RZ, -R186 ;  /* 0x000000ffffba7224 */ /* 0x000fe400078e0aba */
[----:B------:R-:W-:Y:S01]  /*6790*/  IMAD.MOV.U32 R181, RZ, RZ, R236 ;  /* 0x000000ffffb57224 */ /* 0x000fe200078e00ec */
[----:B------:R-:W-:Y:S01]  /*67a0*/  IABS R236, R96 ;  /* 0x0000006000ec7213 */ /* 0x000fe20000000000 */
[----:B------:R-:W-:Y:S01]  /*67b0*/  @!P1 IMAD.MOV R91, RZ, RZ, -R91 ;  /* 0x000000ffff5b9224 */ /* 0x000fe200078e0a5b */
[----:B------:R-:W-:Y:S01]  /*67c0*/  ISETP.GE.AND P1, PT, R92, RZ, PT ;  /* 0x000000ff5c00720c */ /* 0x000fe20003f26270 */
[----:B------:R-:W-:Y:S01]  /*67d0*/  @!P6 IMAD.IADD R180, R180, 0x1, -R3 ;  /* 0x00000001b4b4e824 */ /* 0x000fe200078e0a03 */
[C---:B------:R-:W-:Y:S01]  /*67e0*/  ISETP.GT.U32.AND P6, PT, R3.reuse, R175, PT ;  /* 0x000000af0300720c */ /* 0x040fe20003fc4070 */
[----:B------:R-:W-:Y:S01]  /*67f0*/  IMAD R182, R3, R186, R182 ;  /* 0x000000ba03b67224 */ /* 0x000fe200078e02b6 */
[----:B------:R-:W-:Y:S01]  /*6800*/  IABS R186, R105 ;  /* 0x0000006900ba7213 */ /* 0x000fe20000000000 */
[----:B------:R-:W-:-:S04]  /*6810*/  IMAD.HI.U32 R92, R5, R181, RZ ;  /* 0x000000b5055c7227 */ /* 0x000fc800078e00ff */
[----:B------:R-:W-:Y:S01]  /*6820*/  @!P4 IMAD.MOV R90, RZ, RZ, -R90 ;  /* 0x000000ffff5ac224 */ /* 0x000fe200078e0a5a */
[C---:B------:R-:W-:Y:S01]  /*6830*/  ISETP.GT.U32.AND P4, PT, R3.reuse, R95, PT ;  /* 0x0000005f0300720c */ /* 0x040fe20003f84070 */
[----:B------:R-:W-:Y:S02]  /*6840*/  IMAD.MOV R92, RZ, RZ, -R92 ;  /* 0x000000ffff5c7224 */ /* 0x000fe400078e0a5c */
[----:B------:R-:W-:Y:S01]  /*6850*/  @!P5 IMAD.IADD R124, R124, 0x1, -R3 ;  /* 0x000000017c7cd824 */ /* 0x000fe200078e0a03 */
[C---:B------:R-:W-:Y:S01]  /*6860*/  ISETP.GT.U32.AND P5, PT, R3.reuse, R182, PT ;  /* 0x000000b60300720c */ /* 0x040fe20003fa4070 */
[----:B------:R-:W-:Y:S02]  /*6870*/  IMAD R181, R3, R92, R181 ;  /* 0x0000005c03b57224 */ /* 0x000fe400078e02b5 */
[----:B------:R-:W-:Y:S02]  /*6880*/  @!P6 IMAD.IADD R175, R175, 0x1, -R3 ;  /* 0x00000001afafe824 */ /* 0x000fe400078e0a03 */
[----:B------:R-:W-:Y:S01]  /*6890*/  IMAD.HI.U32 R235, R5, R176, RZ ;  /* 0x000000b005eb7227 */ /* 0x000fe200078e00ff */
[----:B------:R-:W-:-:S03]  /*68a0*/  ISETP.GT.U32.AND P6, PT, R3, R181, PT ;  /* 0x000000b50300720c */ /* 0x000fc60003fc4070 */
[----:B------:R-:W-:Y:S01]  /*68b0*/  @!P4 IMAD.IADD R95, R95, 0x1, -R3 ;  /* 0x000000015f5fc824 */ /* 0x000fe200078e0a03 */
[----:B------:R-:W-:Y:S01]  /*68c0*/  ISETP.GE.AND P4, PT, R94, RZ, PT ;  /* 0x000000ff5e00720c */ /* 0x000fe20003f86270 */
[----:B------:R-:W-:-:S04]  /*68d0*/  IMAD.HI.U32 R94, R5, R236, RZ ;  /* 0x000000ec055e7227 */ /* 0x000fc800078e00ff */
[--C-:B------:R-:W-:Y:S01]  /*68e0*/  @!P5 IMAD.IADD R182, R182, 0x1, -R3.reuse ;  /* 0x00000001b6b6d824 */ /* 0x100fe200078e0a03 */
[----:B------:R-:W-:Y:S01]  /*68f0*/  ISETP.GT.U32.AND P5, PT, R3, R175, PT ;  /* 0x000000af0300720c */ /* 0x000fe20003fa4070 */
[----:B------:R-:W-:Y:S02]  /*6900*/  IMAD.MOV R94, RZ, RZ, -R94 ;  /* 0x000000ffff5e7224 */ /* 0x000fe400078e0a5e */
[----:B------:R-:W-:Y:S02]  /*6910*/  @!P6 IMAD.IADD R181, R181, 0x1, -R3 ;  /* 0x00000001b5b5e824 */ /* 0x000fe400078e0a03 */
[----:B------:R-:W-:Y:S02]  /*6920*/  IMAD.MOV.U32 R92, RZ, RZ, R180 ;  /* 0x000000ffff5c7224 */ /* 0x000fe400078e00b4 */
[----:B------:R-:W-:Y:S01]  /*6930*/  IMAD.MOV R235, RZ, RZ, -R235 ;  /* 0x000000ffffeb7224 */ /* 0x000fe200078e0aeb */
[C---:B------:R-:W-:Y:S01]  /*6940*/  ISETP.GT.U32.AND P6, PT, R3.reuse, R181, PT ;  /* 0x000000b50300720c */ /* 0x040fe20003fc4070 */
[----:B------:R-:W-:Y:S01]  /*6950*/  IMAD R180, R3, R94, R236 ;  /* 0x0000005e03b47224 */ /* 0x000fe200078e02ec */
[----:B------:R-:W-:Y:S01]  /*6960*/  IABS R94, R98 ;  /* 0x00000062005e7213 */ /* 0x000fe20000000000 */
[----:B------:R-:W-:Y:S01]  /*6970*/  @!P0 IMAD.MOV R92, RZ, RZ, -R92 ;  /* 0x000000ffff5c8224 */ /* 0x000fe200078e0a5c */
[----:B------:R-:W-:Y:S01]  /*6980*/  ISETP.GE.AND P0, PT, R93, RZ, PT ;  /* 0x000000ff5d00720c */ /* 0x000fe20003f06270 */
[----:B------:R-:W-:Y:S01]  /*6990*/  IMAD R176, R3, R235, R176 ;  /* 0x000000eb03b07224 */ /* 0x000fe200078e02b0 */
[----:B------:R-:W-:Y:S01]  /*69a0*/  IABS R236, R101 ;  /* 0x0000006500ec7213 */ /* 0x000fe20000000000 */
[----:B------:R-:W-:-:S04]  /*69b0*/  IMAD.HI.U32 R235, R5, R186, RZ ;  /* 0x000000ba05eb7227 */ /* 0x000fc800078e00ff */
[----:B------:R-:W-:Y:S01]  /*69c0*/  @!P5 IMAD.IADD R175, R175, 0x1, -R3 ;  /* 0x00000001afafd824 */ /* 0x000fe200078e0a03 */
[----:B------:R-:W-:Y:S01]  /*69d0*/  ISETP.GT.U32.AND P5, PT, R3, R180, PT ;  /* 0x000000b40300720c */ /* 0x000fe20003fa4070 */
[----:B------:R-:W-:Y:S02]  /*69e0*/  IMAD.MOV.U32 R93, RZ, RZ, R124 ;  /* 0x000000ffff5d7224 */ /* 0x000fe400078e007c */
[----:B------:R-:W-:Y:S02]  /*69f0*/  IMAD.MOV.U32 R124, RZ, RZ, R94 ;  /* 0x000000ffff7c7224 */ /* 0x000fe400078e005e */
[----:B------:R-:W-:Y:S02]  /*6a00*/  IMAD.MOV.U32 R94, RZ, RZ, R95 ;  /* 0x000000ffff5e7224 */ /* 0x000fe400078e005f */
[----:B------:R-:W-:Y:S02]  /*6a10*/  IMAD.MOV R235, RZ, RZ, -R235 ;  /* 0x000000ffffeb7224 */ /* 0x000fe400078e0aeb */
[----:B------:R-:W-:-:S02]  /*6a20*/  IMAD.MOV.U32 R95, RZ, RZ, R175 ;  /* 0x000000ffff5f7224 */ /* 0x000fc400078e00af */
[C---:B------:R-:W-:Y:S01]  /*6a30*/  IMAD R175, R3.reuse, R235, R186 ;  /* 0x000000eb03af7224 */ /* 0x040fe200078e02ba */
[----:B------:R-:W-:Y:S01]  /*6a40*/  IABS R186, R99 ;  /* 0x0000006300ba7213 */ /* 0x000fe20000000000 */
[----:B------:R-:W-:Y:S01]  /*6a50*/  @!P1 IMAD.MOV R95, RZ, RZ, -R95 ;  /* 0x000000ffff5f9224 */ /* 0x000fe200078e0a5f */
[C---:B------:R-:W-:Y:S01]  /*6a60*/  ISETP.GT.U32.AND P1, PT, R3.reuse, R176, PT ;  /* 0x000000b00300720c */ /* 0x040fe20003f24070 */
[----:B------:R-:W-:Y:S01]  /*6a70*/  @!P3 IMAD.MOV R93, RZ, RZ, -R93 ;  /* 0x000000ffff5db224 */ /* 0x000fe200078e0a5d */
[----:B------:R-:W-:Y:S01]  /*6a80*/  ISETP.GT.U32.AND P3, PT, R3, R182, PT ;  /* 0x000000b60300720c */ /* 0x000fe20003f64070 */
[----:B------:R-:W-:Y:S01]  /*6a90*/  @!P6 IMAD.IADD R181, R181, 0x1, -R3 ;  /* 0x00000001b5b5e824 */ /* 0x000fe200078e0a03 */
[----:B------:R-:W-:Y:S01]  /*6aa0*/  ISETP.GT.U32.AND P6, PT, R3, R175, PT ;  /* 0x000000af0300720c */ /* 0x000fe20003fc4070 */
[----:B------:R-:W-:Y:S01]  /*6ab0*/  @!P2 IMAD.MOV R94, RZ, RZ, -R94 ;  /* 0x000000ffff5ea224 */ /* 0x000fe200078e0a5e */
[----:B------:R-:W-:Y:S01]  /*6ac0*/  ISETP.GE.AND P2, PT, R96, RZ, PT ;  /* 0x000000ff6000720c */ /* 0x000fe20003f46270 */
[----:B------:R-:W-:Y:S01]  /*6ad0*/  IMAD.HI.U32 R96, R5, R124, RZ ;  /* 0x0000007c05607227 */ /* 0x000fe200078e00ff */
[----:B------:R-:W-:-:S03]  /*6ae0*/  IABS R235, R100 ;  /* 0x0000006400eb7213 */ /* 0x000fc60000000000 */
[----:B------:R-:W-:Y:S02]  /*6af0*/  IMAD.MOV R96, RZ, RZ, -R96 ;  /* 0x000000ffff607224 */ /* 0x000fe400078e0a60 */
[--C-:B------:R-:W-:Y:S02]  /*6b00*/  @!P1 IMAD.IADD R176, R176, 0x1, -R3.reuse ;  /* 0x00000001b0b09824 */ /* 0x100fe400078e0a03 */
[--C-:B------:R-:W-:Y:S01]  /*6b10*/  @!P3 IMAD.IADD R182, R182, 0x1, -R3.reuse ;  /* 0x00000001b6b6b824 */ /* 0x100fe200078e0a03 */
[----:B------:R-:W-:Y:S01]  /*6b20*/  ISETP.GE.AND P3, PT, R97, RZ, PT ;  /* 0x000000ff6100720c */ /* 0x000fe20003f66270 */
[----:B------:R-:W-:Y:S02]  /*6b30*/  IMAD R124, R3, R96, R124 ;  /* 0x00000060037c7224 */ /* 0x000fe400078e027c */
[----:B------:R-:W-:Y:S01]  /*6b40*/  @!P6 IMAD.IADD R175, R175, 0x1, -R3 ;  /* 0x00000001afafe824 */ /* 0x000fe200078e0a03 */
[----:B------:R-:W-:Y:S01]  /*6b50*/  ISETP.GT.U32.AND P6, PT, R3, R176, PT ;  /* 0x000000b00300720c */ /* 0x000fe20003fc4070 */
[----:B------:R-:W-:-:S02]  /*6b60*/  IMAD.MOV.U32 R96, RZ, RZ, R182 ;  /* 0x000000ffff607224 */ /* 0x000fc400078e00b6 */
[----:B------:R-:W-:-:S04]  /*6b70*/  IMAD.HI.U32 R182, R5, R186, RZ ;  /* 0x000000ba05b67227 */ /* 0x000fc800078e00ff */
[----:B------:R-:W-:Y:S01]  /*6b80*/  @!P5 IMAD.IADD R180, R180, 0x1, -R3 ;  /* 0x00000001b4b4d824 */ /* 0x000fe200078e0a03 */
[----:B------:R-:W-:Y:S01]  /*6b90*/  ISETP.GE.AND P5, PT, R105, RZ, PT ;  /* 0x000000ff6900720c */ /* 0x000fe20003fa6270 */
[----:B------:R-:W-:Y:S01]  /*6ba0*/  IMAD.MOV R182, RZ, RZ, -R182 ;  /* 0x000000ffffb67224 */ /* 0x000fe200078e0ab6 */
[----:B------:R-:W-:Y:S01]  /*6bb0*/  IABS R105, R102 ;  /* 0x0000006600697213 */ /* 0x000fe20000000000 */
[----:B------:R-:W-:Y:S01]  /*6bc0*/  IMAD.MOV.U32 R97, RZ, RZ, R181 ;  /* 0x000000ffff617224 */ /* 0x000fe200078e00b5 */
[C---:B------:R-:W-:Y:S01]  /*6bd0*/  ISETP.GT.U32.AND P1, PT, R3.reuse, R180, PT ;  /* 0x000000b40300720c */ /* 0x040fe20003f24070 */
[----:B------:R-:W-:Y:S02]  /*6be0*/  IMAD R186, R3, R182, R186 ;  /* 0x000000b603ba7224 */ /* 0x000fe400078e02ba */
[----:B------:R-:W-:Y:S02]  /*6bf0*/  @!P6 IMAD.IADD R176, R176, 0x1, -R3 ;  /* 0x00000001b0b0e824 */ /* 0x000fe400078e0a03 */
[----:B------:R-:W-:Y:S01]  /*6c00*/  IMAD.HI.U32 R182, R5, R235, RZ ;  /* 0x000000eb05b67227 */ /* 0x000fe200078e00ff */
[----:B------:R-:W-:-:S03]  /*6c10*/  ISETP.GT.U32.AND P6, PT, R3, R186, PT ;  /* 0x000000ba0300720c */ /* 0x000fc60003fc4070 */
[----:B------:R-:W-:Y:S01]  /*6c20*/  @!P0 IMAD.MOV R97, RZ, RZ, -R97 ;  /* 0x000000ffff618224 */ /* 0x000fe200078e0a61 */
[C---:B------:R-:W-:Y:S01]  /*6c30*/  ISETP.GT.U32.AND P0, PT, R3.reuse, R124, PT ;  /* 0x0000007c0300720c */ /* 0x040fe20003f04070 */
[----:B------:R-:W-:Y:S01]  /*6c40*/  @!P4 IMAD.MOV R96, RZ, RZ, -R96 ;  /* 0x000000ffff60c224 */ /* 0x000fe200078e0a60 */
[----:B------:R-:W-:Y:S01]  /*6c50*/  ISETP.GT.U32.AND P4, PT, R3, R175, PT ;  /* 0x000000af0300720c */ /* 0x000fe20003f84070 */
[----:B------:R-:W-:Y:S01]  /*6c60*/  IMAD.MOV.U32 R181, RZ, RZ, R236 ;  /* 0x000000ffffb57224 */ /* 0x000fe200078e00ec */
[----:B------:R-:W-:Y:S01]  /*6c70*/  IABS R236, R106 ;  /* 0x0000006a00ec7213 */ /* 0x000fe20000000000 */
[----:B------:R-:W-:Y:S02]  /*6c80*/  IMAD.MOV R182, RZ, RZ, -R182 ;  /* 0x000000ffffb67224 */ /* 0x000fe400078e0ab6 */
[----:B------:R-:W-:Y:S01]  /*6c90*/  @!P1 IMAD.IADD R180, R180, 0x1, -R3 ;  /* 0x00000001b4b49824 */ /* 0x000fe200078e0a03 */
[----:B------:R-:W-:Y:S01]  /*6ca0*/  ISETP.GE.AND P1, PT, R98, RZ, PT ;  /* 0x000000ff6200720c */ /* 0x000fe20003f26270 */
[----:B------:R-:W-:-:S04]  /*6cb0*/  IMAD.HI.U32 R98, R5, R181, RZ ;  /* 0x000000b505627227 */ /* 0x000fc800078e00ff */
[C---:B------:R-:W-:Y:S01]  /*6cc0*/  IMAD R235, R3.reuse, R182, R235 ;  /* 0x000000b603eb7224 */ /* 0x040fe200078e02eb */
[----:B------:R-:W-:Y:S01]  /*6cd0*/  IABS R182, R103 ;  /* 0x0000006700b67213 */ /* 0x000fe20000000000 */
[----:B------:R-:W-:Y:S02]  /*6ce0*/  IMAD.MOV R98, RZ, RZ, -R98 ;  /* 0x000000ffff627224 */ /* 0x000fe400078e0a62 */
[----:B------:R-:W-:Y:S01]  /*6cf0*/  @!P6 IMAD.IADD R186, R186, 0x1, -R3 ;  /* 0x00000001babae824 */ /* 0x000fe200078e0a03 */
[C---:B------:R-:W-:Y:S01]  /*6d00*/  ISETP.GT.U32.AND P6, PT, R3.reuse, R235, PT ;  /* 0x000000eb0300720c */ /* 0x040fe20003fc4070 */
[----:B------:R-:W-:Y:S02]  /*6d10*/  IMAD R181, R3, R98, R181 ;  /* 0x0000006203b57224 */ /* 0x000fe400078e02b5 */
[----:B------:R-:W-:Y:S01]  /*6d20*/  @!P0 IMAD.IADD R124, R124, 0x1, -R3 ;  /* 0x000000017c7c8824 */ /* 0x000fe200078e0a03 */
[----:B------:R-:W-:Y:S01]  /*6d30*/  ISETP.GE.AND P0, PT, R100, RZ, PT ;  /* 0x000000ff6400720c */ /* 0x000fe20003f06270 */
[----:B------:R-:W-:-:S02]  /*6d40*/  IMAD.MOV.U32 R98, RZ, RZ, R180 ;  /* 0x000000ffff627224 */ /* 0x000fc400078e00b4 */
[----:B------:R-:W-:Y:S01]  /*6d50*/  @!P4 IMAD.IADD R175, R175, 0x1, -R3 ;  /* 0x00000001afafc824 */ /* 0x000fe200078e0a03 */
[----:B------:R-:W-:Y:S01]  /*6d60*/  ISETP.GE.AND P4, PT, R99, RZ, PT ;  /* 0x000000ff6300720c */ /* 0x000fe20003f86270 */
[----:B------:R-:W-:-:S04]  /*6d70*/  IMAD.HI.U32 R99, R5, R105, RZ ;  /* 0x0000006905637227 */ /* 0x000fc800078e00ff */
[----:B------:R-:W-:Y:S01]  /*6d80*/  @!P2 IMAD.MOV R98, RZ, RZ, -R98 ;  /* 0x000000ffff62a224 */ /* 0x000fe200078e0a62 */
[----:B------:R-:W-:Y:S01]  /*6d90*/  ISETP.GT.U32.AND P2, PT, R3, R124, PT ;  /* 0x0000007c0300720c */ /* 0x000fe20003f44070 */
[----:B------:R-:W-:Y:S02]  /*6da0*/  IMAD.MOV R180, RZ, RZ, -R99 ;  /* 0x000000ffffb47224 */ /* 0x000fe400078e0a63 */
[----:B------:R-:W-:Y:S01]  /*6db0*/  IMAD.MOV.U32 R99, RZ, RZ, R176 ;  /* 0x000000ffff637224 */ /* 0x000fe200078e00b0 */
[----:B------:R-:W-:Y:S01]  /*6dc0*/  IABS R176, R104 ;  /* 0x0000006800b07213 */ /* 0x000fe20000000000 */
[----:B------:R-:W-:Y:S02]  /*6dd0*/  IMAD.MOV.U32 R100, RZ, RZ, R175 ;  /* 0x000000ffff647224 */ /* 0x000fe400078e00af */
[----:B------:R-:W-:Y:S02]  /*6de0*/  @!P6 IMAD.IADD R235, R235, 0x1, -R3 ;  /* 0x00000001ebebe824 */ /* 0x000fe400078e0a03 */
[----:B------:R-:W-:Y:S01]  /*6df0*/  @!P3 IMAD.MOV R99, RZ, RZ, -R99 ;  /* 0x000000ffff63b224 */ /* 0x000fe200078e0a63 */
[C---:B------:R-:W-:Y:S01]  /*6e00*/  ISETP.GT.U32.AND P3, PT, R3.reuse, R186, PT ;  /* 0x000000ba0300720c */ /* 0x040fe20003f64070 */
[----:B------:R-:W-:Y:S01]  /*6e10*/  @!P5 IMAD.MOV R100, RZ, RZ, -R100 ;  /* 0x000000ffff64d224 */ /* 0x000fe200078e0a64 */
[C---:B------:R-:W-:Y:S01]  /*6e20*/  ISETP.GT.U32.AND P5, PT, R3.reuse, R181, PT ;  /* 0x000000b50300720c */ /* 0x040fe20003fa4070 */
[C---:B------:R-:W-:Y:S01]  /*6e30*/  IMAD R105, R3.reuse, R180, R105 ;  /* 0x000000b403697224 */ /* 0x040fe200078e0269 */
[----:B------:R-:W-:Y:S01]  /*6e40*/  ISETP.GT.U32.AND P6, PT, R3, R235, PT ;  /* 0x000000eb0300720c */ /* 0x000fe20003fc4070 */
[----:B------:R-:W-:-:S04]  /*6e50*/  IMAD.HI.U32 R175, R5, R182, RZ ;  /* 0x000000b605af7227 */ /* 0x000fc800078e00ff */
[----:B------:R-:W-:Y:S01]  /*6e60*/  @!P2 IMAD.IADD R124, R124, 0x1, -R3 ;  /* 0x000000017c7ca824 */ /* 0x000fe200078e0a03 */
[----:B------:R-:W-:Y:S01]  /*6e70*/  ISETP.GT.U32.AND P2, PT, R3, R105, PT ;  /* 0x000000690300720c */ /* 0x000fe20003f44070 */
[----:B------:R-:W-:Y:S02]  /*6e80*/  IMAD.MOV R175, RZ, RZ, -R175 ;  /* 0x000000ffffaf7224 */ /* 0x000fe400078e0aaf */
[--C-:B------:R-:W-:Y:S01]  /*6e90*/  @!P3 IMAD.IADD R186, R186, 0x1, -R3.reuse ;  /* 0x00000001babab824 */ /* 0x100fe200078e0a03 */
[----:B------:R-:W-:Y:S01]  /*6ea0*/  ISETP.GE.AND P3, PT, R101, RZ, PT ;  /* 0x000000ff6500720c */ /* 0x000fe20003f66270 */
[----:B------:R-:W-:Y:S01]  /*6eb0*/  IMAD R182, R3, R175, R182 ;  /* 0x000000af03b67224 */ /* 0x000fe200078e02b6 */
[----:B------:R-:W-:Y:S01]  /*6ec0*/  IABS R175, R107 ;  /* 0x0000006b00af7213 */ /* 0x000fe20000000000 */
[--C-:B------:R-:W-:Y:S02]  /*6ed0*/  @!P5 IMAD.IADD R181, R181, 0x1, -R3.reuse ;  /* 0x00000001b5b5d824 */ /* 0x100fe400078e0a03 */
[----:B------:R-:W-:Y:S01]  /*6ee0*/  @!P6 IMAD.IADD R235, R235, 0x1, -R3 ;  /* 0x00000001ebebe824 */ /* 0x000fe200078e0a03 */
[C---:B------:R-:W-:Y:S01]  /*6ef0*/  ISETP.GT.U32.AND P6, PT, R3.reuse, R182, PT ;  /* 0x000000b60300720c */ /* 0x040fe20003fc4070 */
[----:B------:R-:W-:Y:S01]  /*6f00*/  IMAD.MOV.U32 R101, RZ, RZ, R124 ;  /* 0x000000ffff657224 */ /* 0x000fe200078e007c */
[----:B------:R-:W-:Y:S01]  /*6f10*/  ISETP.GT.U32.AND P5, PT, R3, R181, PT ;  /* 0x000000b50300720c */ /* 0x000fe20003fa4070 */
[----:B------:R-:W-:-:S04]  /*6f20*/  IMAD.HI.U32 R124, R5, R236, RZ ;  /* 0x000000ec057c7227 */ /* 0x000fc800078e00ff */
[----:B------:R-:W-:-:S04]  /*6f30*/  IMAD.HI.U32 R180, R5, R176, RZ ;  /* 0x000000b005b47227 */ /* 0x000fc800078e00ff */
[--C-:B------:R-:W-:Y:S02]  /*6f40*/  @!P2 IMAD.IADD R105, R105, 0x1, -R3.reuse ;  /* 0x000000016969a824 */ /* 0x100fe400078e0a03 */
[----:B------:R-:W-:Y:S02]  /*6f50*/  IMAD.MOV R124, RZ, RZ, -R124 ;  /* 0x000000ffff7c7224 */ /* 0x000fe400078e0a7c */
[----:B------:R-:W-:Y:S01]  /*6f60*/  IMAD.MOV R180, RZ, RZ, -R180 ;  /* 0x000000ffffb47224 */ /* 0x000fe200078e0ab4 */
[C---:B------:R-:W-:Y:S01]  /*6f70*/  ISETP.GT.U32.AND P2, PT, R3.reuse, R105, PT ;  /* 0x000000690300720c */ /* 0x040fe20003f44070 */
[C---:B------:R-:W-:Y:S01]  /*6f80*/  IMAD R124, R3.reuse, R124, R236 ;  /* 0x0000007c037c7224 */ /* 0x040fe200078e02ec */
[----:B------:R-:W-:Y:S01]  /*6f90*/  IABS R236, R110 ;  /* 0x0000006e00ec7213 */ /* 0x000fe20000000000 */
[C---:B------:R-:W-:Y:S01]  /*6fa0*/  IMAD R176, R3.reuse, R180, R176 ;  /* 0x000000b403b07224 */ /* 0x040fe200078e02b0 */
[----:B------:R-:W-:Y:S01]  /*6fb0*/  IABS R180, R109 ;  /* 0x0000006d00b47213 */ /* 0x000fe20000000000 */
[--C-:B------:R-:W-:Y:S01]  /*6fc0*/  @!P6 IMAD.IADD R182, R182, 0x1, -R3.reuse ;  /* 0x00000001b6b6e824 */ /* 0x100fe200078e0a03 */
[----:B------:R-:W-:Y:S01]  /*6fd0*/  ISETP.GT.U32.AND P6, PT, R3, R124, PT ;  /* 0x0000007c0300720c */ /* 0x000fe20003fc4070 */
[----:B------:R-:W-:Y:S01]  /*6fe0*/  @!P5 IMAD.IADD R181, R181, 0x1, -R3 ;  /* 0x00000001b5b5d824 */ /* 0x000fe200078e0a03 */
[----:B------:R-:W-:Y:S01]  /*6ff0*/  ISETP.GT.U32.AND P5, PT, R3, R176, PT ;  /* 0x000000b00300720c */ /* 0x000fe20003fa4070 */
[----:B------:R-:W-:Y:S01]  /*7000*/  @!P1 IMAD.MOV R101, RZ, RZ, -R101 ;  /* 0x000000ffff659224 */ /* 0x000fe200078e0a65 */
[----:B------:R-:W-:Y:S01]  /*7010*/  ISETP.GE.AND P1, PT, R102, RZ, PT ;  /* 0x000000ff6600720c */ /* 0x000fe20003f26270 */
[----:B------:R-:W-:-:S04]  /*7020*/  IMAD.HI.U32 R102, R5, R175, RZ ;  /* 0x000000af05667227 */ /* 0x000fc800078e00ff */
[----:B------:R-:W-:Y:S01]  /*7030*/  @!P2 IMAD.IADD R105, R105, 0x1, -R3 ;  /* 0x000000016969a824 */ /* 0x000fe200078e0a03 */
[----:B------:R-:W-:Y:S01]  /*7040*/  ISETP.GE.AND P2, PT, R103, RZ, PT ;  /* 0x000000ff6700720c */ /* 0x000fe20003f46270 */
[----:B------:R-:W-:Y:S02]  /*7050*/  IMAD.MOV R102, RZ, RZ, -R102 ;  /* 0x000000ffff667224 */ /* 0x000fe400078e0a66 */
[----:B------:R-:W-:-:S04]  /*7060*/  IMAD.HI.U32 R103, R5, R180, RZ ;  /* 0x000000b405677227 */ /* 0x000fc800078e00ff */
[C---:B------:R-:W-:Y:S02]  /*7070*/  IMAD R175, R3.reuse, R102, R175 ;  /* 0x0000006603af7224 */ /* 0x040fe400078e02af */
[----:B------:R-:W-:Y:S02]  /*7080*/  @!P6 IMAD.IADD R124, R124, 0x1, -R3 ;  /* 0x000000017c7ce824 */ /* 0x000fe400078e0a03 */
[----:B------:R-:W-:Y:S02]  /*7090*/  IMAD.MOV R103, RZ, RZ, -R103 ;  /* 0x000000ffff677224 */ /* 0x000fe400078e0a67 */
[----:B------:R-:W-:Y:S01]  /*70a0*/  IMAD.MOV.U32 R102, RZ, RZ, R186 ;  /* 0x000000ffff667224 */ /* 0x000fe200078e00ba */
[C---:B------:R-:W-:Y:S01]  /*70b0*/  ISETP.GT.U32.AND P6, PT, R3.reuse, R124, PT ;  /* 0x0000007c0300720c */ /* 0x040fe20003fc4070 */
[----:B------:R-:W-:Y:S01]  /*70c0*/  @!P5 IMAD.IADD R176, R176, 0x1, -R3 ;  /* 0x00000001b0b0d824 */ /* 0x000fe200078e0a03 */
[----:B------:R-:W-:Y:S01]  /*70d0*/  ISETP.GE.AND P5, PT, R104, RZ, PT ;  /* 0x000000ff6800720c */ /* 0x000fe20003fa6270 */
[----:B------:R-:W-:-:S02]  /*70e0*/  IMAD R180, R3, R103, R180 ;  /* 0x0000006703b47224 */ /* 0x000fc400078e02b4 */
[----:B------:R-:W-:Y:S01]  /*70f0*/  @!P4 IMAD.MOV R102, RZ, RZ, -R102 ;  /* 0x000000ffff66c224 */ /* 0x000fe200078e0a66 */
[----:B------:R-:W-:Y:S01]  /*7100*/  ISETP.GT.U32.AND P4, PT, R3, R182, PT ;  /* 0x000000b60300720c */ /* 0x000fe20003f84070 */
[----:B------:R-:W-:Y:S02]  /*7110*/  IMAD.MOV.U32 R104, RZ, RZ, R181 ;  /* 0x000000ffff687224 */ /* 0x000fe400078e00b5 */
[----:B------:R-:W-:-:S04]  /*7120*/  IMAD.HI.U32 R186, R5, R239, RZ ;  /* 0x000000ef05ba7227 */ /* 0x000fc800078e00ff */
[----:B------:R-:W-:Y:S02]  /*7130*/  IMAD.MOV.U32 R103, RZ, RZ, R235 ;  /* 0x000000ffff677224 */ /* 0x000fe400078e00eb */
[----:B------:R-:W-:Y:S01]  /*7140*/  @!P3 IMAD.MOV R104, RZ, RZ, -R104 ;  /* 0x000000ffff68b224 */ /* 0x000fe200078e0a68 */
[C---:B------:R-:W-:Y:S01]  /*7150*/  ISETP.GT.U32.AND P3, PT, R3.reuse, R180, PT ;  /* 0x000000b40300720c */ /* 0x040fe20003f64070 */
[----:B------:R-:W-:Y:S02]  /*7160*/  IMAD.MOV R186, RZ, RZ, -R186 ;  /* 0x000000ffffba7224 */ /* 0x000fe400078e0aba */
[----:B------:R-:W-:Y:S01]  /*7170*/  @!P0 IMAD.MOV R103, RZ, RZ, -R103 ;  /* 0x000000ffff678224 */ /* 0x000fe200078e0a67 */
[C---:B------:R-:W-:Y:S01]  /*7180*/  ISETP.GT.U32.AND P0, PT, R3.reuse, R176, PT ;  /* 0x000000b00300720c */ /* 0x040fe20003f04070 */
[----:B------:R-:W-:Y:S01]  /*7190*/  IMAD R181, R3, R186, R239 ;  /* 0x000000ba03b57224 */ /* 0x000fe200078e02ef */
[----:B------:R-:W-:Y:S01]  /*71a0*/  IABS R186, R111 ;  /* 0x0000006f00ba7213 */ /* 0x000fe20000000000 */
[----:B------:R-:W-:-:S02]  /*71b0*/  @!P6 IMAD.IADD R124, R124, 0x1, -R3 ;  /* 0x000000017c7ce824 */ /* 0x000fc400078e0a03 */
[----:B------:R-:W-:Y:S01]  /*71c0*/  @!P4 IMAD.IADD R182, R182, 0x1, -R3 ;  /* 0x00000001b6b6c824 */ /* 0x000fe200078e0a03 */
[C---:B------:R-:W-:Y:S01]  /*71d0*/  ISETP.GT.U32.AND P6, PT, R3.reuse, R181, PT ;  /* 0x000000b50300720c */ /* 0x040fe20003fc4070 */
[----:B------:R-:W-:Y:S01]  /*71e0*/  @!P1 IMAD.MOV R105, RZ, RZ, -R105 ;  /* 0x000000ffff699224 */ /* 0x000fe200078e0a69 */
[----:B------:R-:W-:Y:S01]  /*71f0*/  ISETP.GT.U32.AND P4, PT, R3, R175, PT ;  /* 0x000000af0300720c */ /* 0x000fe20003f84070 */
[--C-:B------:R-:W-:Y:S01]  /*7200*/  @!P3 IMAD.IADD R180, R180, 0x1, -R3.reuse ;  /* 0x00000001b4b4b824 */ /* 0x100fe200078e0a03 */
[----:B------:R-:W-:Y:S01]  /*7210*/  ISETP.GE.AND P1, PT, R106, RZ, PT ;  /* 0x000000ff6a00720c */ /* 0x000fe20003f26270 */
[----:B------:R-:W-:Y:S02]  /*7220*/  IMAD.MOV.U32 R106, RZ, RZ, R182 ;  /* 0x000000ffff6a7224 */ /* 0x000fe400078e00b6 */
[----:B------:R-:W-:Y:S01]  /*7230*/  @!P0 IMAD.IADD R176, R176, 0x1, -R3 ;  /* 0x00000001b0b08824 */ /* 0x000fe200078e0a03 */
[----:B------:R-:W-:Y:S01]  /*7240*/  ISETP.GE.AND P0, PT, R109, RZ, PT ;  /* 0x000000ff6d00720c */ /* 0x000fe20003f06270 */
[----:B------:R-:W-:Y:S01]  /*7250*/  IMAD.HI.U32 R109, R5, R236, RZ ;  /* 0x000000ec056d7227 */ /* 0x000fe200078e00ff */
[----:B------:R-:W-:-:S03]  /*7260*/  ISETP.GT.U32.AND P3, PT, R3, R180, PT ;  /* 0x000000b40300720c */ /* 0x000fc60003f64070 */
[----:B------:R-:W-:Y:S02]  /*7270*/  @!P6 IMAD.IADD R181, R181, 0x1, -R3 ;  /* 0x00000001b5b5e824 */ /* 0x000fe400078e0a03 */
[----:B------:R-:W-:Y:S02]  /*7280*/  IMAD.MOV R109, RZ, RZ, -R109 ;  /* 0x000000ffff6d7224 */ /* 0x000fe400078e0a6d */
[----:B------:R-:W-:Y:S01]  /*7290*/  @!P4 IMAD.IADD R175, R175, 0x1, -R3 ;  /* 0x00000001afafc824 */ /* 0x000fe200078e0a03 */
[----:B------:R-:W-:Y:S01]  /*72a0*/  ISETP.GE.AND P4, PT, R108, RZ, PT ;  /* 0x000000ff6c00720c */ /* 0x000fe20003f86270 */
[----:B------:R-:W-:Y:S01]  /*72b0*/  @!P2 IMAD.MOV R106, RZ, RZ, -R106 ;  /* 0x000000ffff6aa224 */ /* 0x000fe200078e0a6a */
[----:B------:R-:W-:Y:S01]  /*72c0*/  IABS R108, R113 ;  /* 0x00000071006c7213 */ /* 0x000fe20000000000 */
[----:B------:R-:W-:Y:S01]  /*72d0*/  IMAD R182, R3, R109, R236 ;  /* 0x0000006d03b67224 */ /* 0x000fe200078e02ec */
[----:B------:R-:W-:Y:S01]  /*72e0*/  ISETP.GE.AND P2, PT, R107, RZ, PT ;  /* 0x000000ff6b00720c */ /* 0x000fe20003f46270 */
[----:B------:R-:W-:Y:S01]  /*72f0*/  IMAD.MOV.U32 R107, RZ, RZ, R176 ;  /* 0x000000ffff6b7224 */ /* 0x000fe200078e00b0 */
[----:B------:R-:W-:Y:S01]  /*7300*/  ISETP.GT.U32.AND P6, PT, R3, R181, PT ;  /* 0x000000b50300720c */ /* 0x000fe20003fc4070 */
[----:B------:R-:W-:-:S04]  /*7310*/  IMAD.HI.U32 R109, R5, R186, RZ ;  /* 0x000000ba056d7227 */ /* 0x000fc800078e00ff */
[----:B------:R-:W-:Y:S02]  /*7320*/  IMAD.MOV.U32 R176, RZ, RZ, R108 ;  /* 0x000000ffffb07224 */ /* 0x000fe400078e006c */
[----:B------:R-:W-:Y:S01]  /*7330*/  @!P3 IMAD.IADD R180, R180, 0x1, -R3 ;  /* 0x00000001b4b4b824 */ /* 0x000fe200078e0a03 */
[C---:B------:R-:W-:Y:S01]  /*7340*/  ISETP.GT.U32.AND P3, PT, R3.reuse, R182, PT ;  /* 0x000000b60300720c */ /* 0x040fe20003f64070 */
[----:B------:R-:W-:Y:S02]  /*7350*/  IMAD.MOV.U32 R108, RZ, RZ, R124 ;  /* 0x000000ffff6c7224 */ /* 0x000fe400078e007c */
[----:B------:R-:W-:Y:S01]  /*7360*/  @!P5 IMAD.MOV R107, RZ, RZ, -R107 ;  /* 0x000000ffff6bd224 */ /* 0x000fe200078e0a6b */
[----:B------:R-:W-:Y:S01]  /*7370*/  ISETP.GT.U32.AND P5, PT, R3, R175, PT ;  /* 0x000000af0300720c */ /* 0x000fe20003fa4070 */
[----:B------:R-:W-:Y:S02]  /*7380*/  IMAD.MOV R124, RZ, RZ, -R109 ;  /* 0x000000ffff7c7224 */ /* 0x000fe400078e0a6d */
[----:B------:R-:W-:-:S02]  /*7390*/  IMAD.MOV.U32 R109, RZ, RZ, R180 ;  /* 0x000000ffff6d7224 */ /* 0x000fc400078e00b4 */
[----:B------:R-:W-:Y:S01]  /*73a0*/  IMAD R180, R3, R124, R186 ;  /* 0x0000007c03b47224 */ /* 0x000fe200078e02ba */
[----:B------:R-:W-:Y:S01]  /*73b0*/  IABS R186, R114 ;  /* 0x0000007200ba7213 */ /* 0x000fe20000000000 */
[----:B------:R-:W-:Y:S01]  /*73c0*/  @!P1 IMAD.MOV R108, RZ, RZ, -R108 ;  /* 0x000000ffff6c9224 */ /* 0x000fe200078e0a6c */
[----:B------:R-:W-:Y:S01]  /*73d0*/  ISETP.GE.AND P1, PT, R110, RZ, PT ;  /* 0x000000ff6e00720c */ /* 0x000fe20003f26270 */
[----:B------:R-:W-:Y:S01]  /*73e0*/  @!P6 IMAD.IADD R181, R181, 0x1, -R3 ;  /* 0x00000001b5b5e824 */ /* 0x000fe200078e0a03 */
[----:B------:R-:W-:Y:S01]  /*73f0*/  ISETP.GT.U32.AND P6, PT, R3, R180, PT ;  /* 0x000000b40300720c */ /* 0x000fe20003fc4070 */
[----:B------:R-:W-:-:S04]  /*7400*/  IMAD.HI.U32 R110, R5, R176, RZ ;  /* 0x000000b0056e7227 */ /* 0x000fc800078e00ff */
[----:B------:R-:W-:Y:S02]  /*7410*/  IMAD.MOV R110, RZ, RZ, -R110 ;  /* 0x000000ffff6e7224 */ /* 0x000fe400078e0a6e */
[--C-:B------:R-:W-:Y:S01]  /*7420*/  @!P5 IMAD.IADD R175, R175, 0x1, -R3.reuse ;  /* 0x00000001afafd824 */ /* 0x100fe200078e0a03 */
[----:B------:R-:W-:Y:S01]  /*7430*/  ISETP.GE.AND P5, PT, R113, RZ, PT ;  /* 0x000000ff7100720c */ /* 0x000fe20003fa6270 */
[C---:B------:R-:W-:Y:S01]  /*7440*/  IMAD R124, R3.reuse, R110, R176 ;  /* 0x0000006e037c7224 */ /* 0x040fe200078e02b0 */
[----:B------:R-:W-:Y:S01]  /*7450*/  IABS R113, R116 ;  /* 0x0000007400717213 */ /* 0x000fe20000000000 */
[----:B------:R-:W-:Y:S01]  /*7460*/  @!P3 IMAD.IADD R182, R182, 0x1, -R3 ;  /* 0x00000001b6b6b824 */ /* 0x000fe200078e0a03 */
[----:B------:R-:W-:Y:S01]  /*7470*/  ISETP.GE.AND P3, PT, R116, RZ, PT ;  /* 0x000000ff7400720c */ /* 0x000fe20003f66270 */
[----:B------:R-:W-:Y:S01]  /*7480*/  IMAD.MOV.U32 R110, RZ, RZ, R175 ;  /* 0x000000ffff6e7224 */ /* 0x000fe200078e00af */
[----:B------:R-:W-:Y:S01]  /*7490*/  IABS R116, R112 ;  /* 0x0000007000747213 */ /* 0x000fe20000000000 */
[----:B------:R-:W-:Y:S01]  /*74a0*/  @!P6 IMAD.IADD R180, R180, 0x1, -R3 ;  /* 0x00000001b4b4e824 */ /* 0x000fe200078e0a03 */
[----:B------:R-:W-:Y:S01]  /*74b0*/  IABS R176, R115 ;  /* 0x0000007300b07213 */ /* 0x000fe20000000000 */
[----:B------:R-:W-:Y:S01]  /*74c0*/  @!P2 IMAD.MOV R110, RZ, RZ, -R110 ;  /* 0x000000ffff6ea224 */ /* 0x000fe200078e0a6e */
[----:B------:R-:W-:Y:S01]  /*74d0*/  ISETP.GT.U32.AND P2, PT, R3, R182, PT ;  /* 0x000000b60300720c */ /* 0x000fe20003f44070 */
[----:B------:R-:W-:Y:S01]  /*74e0*/  IMAD.HI.U32 R235, R5, R113, RZ ;  /* 0x0000007105eb7227 */ /* 0x000fe200078e00ff */
[----:B------:R-:W-:-:S03]  /*74f0*/  ISETP.GT.U32.AND P6, PT, R3, R180, PT ;  /* 0x000000b40300720c */ /* 0x000fc60003fc4070 */
[----:B------:R-:W-:Y:S01]  /*7500*/  @!P0 IMAD.MOV R109, RZ, RZ, -R109 ;  /* 0x000000ffff6d8224 */ /* 0x000fe200078e0a6d */
[----:B------:R-:W-:Y:S01]  /*7510*/  ISETP.GE.AND P0, PT, R111, RZ, PT ;  /* 0x000000ff6f00720c */ /* 0x000fe20003f06270 */
[----:B------:R-:W-:Y:S02]  /*7520*/  IMAD.MOV.U32 R111, RZ, RZ, R181 ;  /* 0x000000ffff6f7224 */ /* 0x000fe400078e00b5 */
[----:B------:R-:W-:-:S04]  /*7530*/  IMAD.HI.U32 R175, R5, R116, RZ ;  /* 0x0000007405af7227 */ /* 0x000fc800078e00ff */
[----:B------:R-:W-:Y:S02]  /*7540*/  IMAD.MOV R181, RZ, RZ, -R235 ;  /* 0x000000ffffb57224 */ /* 0x000fe400078e0aeb */
[----:B------:R-:W-:Y:S02]  /*7550*/  IMAD.MOV R175, RZ, RZ, -R175 ;  /* 0x000000ffffaf7224 */ /* 0x000fe400078e0aaf */
[----:B------:R-:W-:Y:S01]  /*7560*/  @!P4 IMAD.MOV R111, RZ, RZ, -R111 ;  /* 0x000000ffff6fc224 */ /* 0x000fe200078e0a6f */
[C---:B------:R-:W-:Y:S01]  /*7570*/  ISETP.GT.U32.AND P4, PT, R3.reuse, R124, PT ;  /* 0x0000007c0300720c */ /* 0x040fe20003f84070 */
[C---:B------:R-:W-:Y:S02]  /*7580*/  IMAD R181, R3.reuse, R181, R113 ;  /* 0x000000b503b57224 */ /* 0x040fe400078e0271 */
[C---:B------:R-:W-:Y:S01]  /*7590*/  IMAD R116, R3.reuse, R175, R116 ;  /* 0x000000af03747224 */ /* 0x040fe200078e0274 */
[----:B------:R-:W-:Y:S01]  /*75a0*/  IABS R175, R117 ;  /* 0x0000007500af7213 */ /* 0x000fe20000000000 */
[--C-:B------:R-:W-:Y:S01]  /*75b0*/  @!P2 IMAD.IADD R182, R182, 0x1, -R3.reuse ;  /* 0x00000001b6b6a824 */ /* 0x100fe200078e0a03 */
[C---:B------:R-:W-:Y:S01]  /*75c0*/  ISETP.GT.U32.AND P2, PT, R3.reuse, R181, PT ;  /* 0x000000b50300720c */ /* 0x040fe20003f44070 */
[----:B------:R-:W-:Y:S01]  /*75d0*/  @!P6 IMAD.IADD R180, R180, 0x1, -R3 ;  /* 0x00000001b4b4e824 */ /* 0x000fe200078e0a03 */
[----:B------:R-:W-:Y:S01]  /*75e0*/  ISETP.GT.U32.AND P6, PT, R3, R116, PT ;  /* 0x000000740300720c */ /* 0x000fe20003fc4070 */
[----:B------:R-:W-:-:S04]  /*75f0*/  IMAD.HI.U32 R113, R5, R176, RZ ;  /* 0x000000b005717227 */ /* 0x000fc800078e00ff */
[----:B------:R-:W-:Y:S01]  /*7600*/  @!P4 IMAD.IADD R124, R124, 0x1, -R3 ;  /* 0x000000017c7cc824 */ /* 0x000fe200078e0a03 */
[----:B------:R-:W-:Y:S01]  /*7610*/  ISETP.GE.AND P4, PT, R112, RZ, PT ;  /* 0x000000ff7000720c */ /* 0x000fe20003f86270 */
[----:B------:R-:W-:-:S04]  /*7620*/  IMAD.HI.U32 R235, R5, R186, RZ ;  /* 0x000000ba05eb7227 */ /* 0x000fc800078e00ff */
[----:B------:R-:W-:Y:S01]  /*7630*/  @!P2 IMAD.IADD R181, R181, 0x1, -R3 ;  /* 0x00000001b5b5a824 */ /* 0x000fe200078e0a03 */
[C---:B------:R-:W-:Y:S01]  /*7640*/  ISETP.GT.U32.AND P2, PT, R3.reuse, R124, PT ;  /* 0x0000007c0300720c */ /* 0x040fe20003f44070 */
[----:B------:R-:W-:Y:S02]  /*7650*/  IMAD.MOV R113, RZ, RZ, -R113 ;  /* 0x000000ffff717224 */ /* 0x000fe400078e0a71 */
[----:B------:R-:W-:Y:S02]  /*7660*/  IMAD.MOV R235, RZ, RZ, -R235 ;  /* 0x000000ffffeb7224 */ /* 0x000fe400078e0aeb */
[----:B------:R-:W-:Y:S01]  /*7670*/  @!P6 IMAD.IADD R116, R116, 0x1, -R3 ;  /* 0x000000017474e824 */ /* 0x000fe200078e0a03 */
[----:B------:R-:W-:Y:S01]  /*7680*/  ISETP.GT.U32.AND P6, PT, R3, R181, PT ;  /* 0x000000b50300720c */ /* 0x000fe20003fc4070 */
[----:B------:R-:W-:-:S04]  /*7690*/  IMAD.HI.U32 R236, R5, R175, RZ ;  /* 0x000000af05ec7227 */ /* 0x000fc800078e00ff */
[C---:B------:R-:W-:Y:S02]  /*76a0*/  IMAD R176, R3.reuse, R113, R176 ;  /* 0x0000007103b07224 */ /* 0x040fe400078e02b0 */
[C---:B------:R-:W-:Y:S01]  /*76b0*/  IMAD R186, R3.reuse, R235, R186 ;  /* 0x000000eb03ba7224 */ /* 0x040fe200078e02ba */
[----:B------:R-:W-:Y:S01]  /*76c0*/  IABS R235, R118 ;  /* 0x0000007600eb7213 */ /* 0x000fe20000000000 */
[----:B------:R-:W-:Y:S02]  /*76d0*/  IMAD.MOV.U32 R113, RZ, RZ, R180 ;  /* 0x000000ffff717224 */ /* 0x000fe400078e00b4 */
[----:B------:R-:W-:Y:S01]  /*76e0*/  IMAD.MOV.U32 R112, RZ, RZ, R182 ;  /* 0x000000ffff707224 */ /* 0x000fe200078e00b6 */
[----:B------:R-:W-:Y:S01]  /*76f0*/  IABS R182, R119 ;  /* 0x0000007700b67213 */ /* 0x000fe20000000000 */
[----:B------:R-:W-:Y:S02]  /*7700*/  IMAD.MOV R236, RZ, RZ, -R236 ;  /* 0x000000ffffec7224 */ /* 0x000fe400078e0aec */
[----:B------:R-:W-:Y:S01]  /*7710*/  @!P0 IMAD.MOV R113, RZ, RZ, -R113 ;  /* 0x000000ffff718224 */ /* 0x000fe200078e0a71 */
[C---:B------:R-:W-:Y:S01]  /*7720*/  ISETP.GT.U32.AND P0, PT, R3.reuse, R186, PT ;  /* 0x000000ba0300720c */ /* 0x040fe20003f04070 */
[----:B------:R-:W-:Y:S01]  /*7730*/  @!P1 IMAD.MOV R112, RZ, RZ, -R112 ;  /* 0x000000ffff709224 */ /* 0x000fe200078e0a70 */
[C---:B------:R-:W-:Y:S01]  /*7740*/  ISETP.GT.U32.AND P1, PT, R3.reuse, R116, PT ;  /* 0x000000740300720c */ /* 0x040fe20003f24070 */
[----:B------:R-:W-:-:S02]  /*7750*/  IMAD R180, R3, R236, R175 ;  /* 0x000000ec03b47224 */ /* 0x000fc400078e02af */
[--C-:B------:R-:W-:Y:S01]  /*7760*/  @!P2 IMAD.IADD R124, R124, 0x1, -R3.reuse ;  /* 0x000000017c7ca824 */ /* 0x100fe200078e0a03 */
[----:B------:R-:W-:Y:S01]  /*7770*/  ISETP.GT.U32.AND P2, PT, R3, R176, PT ;  /* 0x000000b00300720c */ /* 0x000fe20003f44070 */
[----:B------:R-:W-:Y:S01]  /*7780*/  @!P6 IMAD.IADD R181, R181, 0x1, -R3 ;  /* 0x00000001b5b5e824 */ /* 0x000fe200078e0a03 */
[----:B------:R-:W-:Y:S01]  /*7790*/  ISETP.GT.U32.AND P6, PT, R3, R180, PT ;  /* 0x000000b40300720c */ /* 0x000fe20003fc4070 */
[----:B------:R-:W-:-:S04]  /*77a0*/  IMAD.HI.U32 R175, R5, R235, RZ ;  /* 0x000000eb05af7227 */ /* 0x000fc800078e00ff */
[----:B------:R-:W-:Y:S02]  /*77b0*/  IMAD.MOV R175, RZ, RZ, -R175 ;  /* 0x000000ffffaf7224 */ /* 0x000fe400078e0aaf */
[--C-:B------:R-:W-:Y:S01]  /*77c0*/  @!P0 IMAD.IADD R186, R186, 0x1, -R3.reuse ;  /* 0x00000001baba8824 */ /* 0x100fe200078e0a03 */
[----:B------:R-:W-:Y:S01]  /*77d0*/  ISETP.GE.AND P0, PT, R115, RZ, PT ;  /* 0x000000ff7300720c */ /* 0x000fe20003f06270 */
[----:B------:R-:W-:Y:S01]  /*77e0*/  @!P1 IMAD.IADD R116, R116, 0x1, -R3 ;  /* 0x0000000174749824 */ /* 0x000fe200078e0a03 */
[----:B------:R-:W-:Y:S01]  /*77f0*/  ISETP.GE.AND P1, PT, R114, RZ, PT ;  /* 0x000000ff7200720c */ /* 0x000fe20003f26270 */
[C---:B------:R-:W-:Y:S01]  /*7800*/  IMAD R175, R3.reuse, R175, R235 ;  /* 0x000000af03af7224 */ /* 0x040fe200078e02eb */
[----:B------:R-:W-:Y:S01]  /*7810*/  IABS R235, R158 ;  /* 0x0000009e00eb7213 */ /* 0x000fe20000000000 */
[--C-:B------:R-:W-:Y:S01]  /*7820*/  @!P2 IMAD.IADD R176, R176, 0x1, -R3.reuse ;  /* 0x00000001b0b0a824 */ /* 0x100fe200078e0a03 */
[C---:B------:R-:W-:Y:S01]  /*7830*/  ISETP.GT.U32.AND P2, PT, R3.reuse, R186, PT ;  /* 0x000000ba0300720c */ /* 0x040fe20003f44070 */
[----:B------:R-:W-:Y:S01]  /*7840*/  @!P4 IMAD.MOV R116, RZ, RZ, -R116 ;  /* 0x000000ffff74c224 */ /* 0x000fe200078e0a74 */
[C---:B------:R-:W-:Y:S01]  /*7850*/  ISETP.GT.U32.AND P4, PT, R3.reuse, R175, PT ;  /* 0x000000af0300720c */ /* 0x040fe20003f84070 */
[----:B------:R-:W-:Y:S01]  /*7860*/  @!P6 IMAD.IADD R180, R180, 0x1, -R3 ;  /* 0x00000001b4b4e824 */ /* 0x000fe200078e0a03 */
[----:B------:R-:W-:Y:S01]  /*7870*/  ISETP.GT.U32.AND P6, PT, R3, R176, PT ;  /* 0x000000b00300720c */ /* 0x000fe20003fc4070 */
[----:B------:R-:W-:-:S04]  /*7880*/  IMAD.HI.U32 R236, R5, R182, RZ ;  /* 0x000000b605ec7227 */ /* 0x000fc800078e00ff */
[----:B------:R-:W-:Y:S02]  /*7890*/  IMAD.MOV.U32 R115, RZ, RZ, R181 ;  /* 0x000000ffff737224 */ /* 0x000fe400078e00b5 */
[----:B------:R-:W-:Y:S02]  /*78a0*/  IMAD.MOV R236, RZ, RZ, -R236 ;  /* 0x000000ffffec7224 */ /* 0x000fe400078e0aec */
[----:B------:R-:W-:Y:S01]  /*78b0*/  @!P3 IMAD.MOV R115, RZ, RZ, -R115 ;  /* 0x000000ffff73b224 */ /* 0x000fe200078e0a73 */
[----:B------:R-:W-:Y:S01]  /*78c0*/  ISETP.GE.AND P3, PT, R117, RZ, PT ;  /* 0x000000ff7500720c */ /* 0x000fe20003f66270 */
[----:B------:R-:W-:Y:S01]  /*78d0*/  IMAD.MOV.U32 R114, RZ, RZ, R124 ;  /* 0x000000ffff727224 */ /* 0x000fe200078e007c */
[----:B------:R-:W-:Y:S01]  /*78e0*/  IABS R117, R121 ;  /* 0x0000007900757213 */ /* 0x000fe20000000000 */
[----:B------:R-:W-:Y:S01]  /*78f0*/  IMAD R124, R3, R236, R182 ;  /* 0x000000ec037c7224 */ /* 0x000fe200078e02b6 */
[----:B------:R-:W-:Y:S01]  /*7900*/  IABS R182, R120 ;  /* 0x0000007800b67213 */ /* 0x000fe20000000000 */
[--C-:B------:R-:W-:Y:S01]  /*7910*/  @!P2 IMAD.IADD R186, R186, 0x1, -R3.reuse ;  /* 0x00000001babaa824 */ /* 0x100fe200078e0a03 */
[----:B------:R-:W-:Y:S01]  /*7920*/  ISETP.GE.AND P2, PT, R118, RZ, PT ;  /* 0x000000ff7600720c */ /* 0x000fe20003f46270 */
[--C-:B------:R-:W-:Y:S01]  /*7930*/  @!P4 IMAD.IADD R175, R175, 0x1, -R3.reuse ;  /* 0x00000001afafc824 */ /* 0x100fe200078e0a03 */
[----:B------:R-:W-:Y:S01]  /*7940*/  ISETP.GE.AND P4, PT, R158, RZ, PT ;  /* 0x000000ff9e00720c */ /* 0x000fe20003f86270 */
[----:B------:R-:W-:Y:S01]  /*7950*/  @!P6 IMAD.IADD R176, R176, 0x1, -R3 ;  /* 0x00000001b0b0e824 */ /* 0x000fe200078e0a03 */
[----:B------:R-:W-:Y:S01]  /*7960*/  ISETP.GT.U32.AND P6, PT, R3, R124, PT ;  /* 0x0000007c0300720c */ /* 0x000fe20003fc4070 */
[----:B------:R-:W-:-:S02]  /*7970*/  IMAD.MOV.U32 R158, RZ, RZ, R117 ;  /* 0x000000ffff9e7224 */ /* 0x000fc400078e0075 */
[----:B------:R-:W-:Y:S02]  /*7980*/  IMAD.MOV.U32 R117, RZ, RZ, R186 ;  /* 0x000000ffff757224 */ /* 0x000fe400078e00ba */
[----:B------:R-:W-:Y:S01]  /*7990*/  @!P5 IMAD.MOV R114, RZ, RZ, -R114 ;  /* 0x000000ffff72d224 */ /* 0x000fe200078e0a72 */
[C---:B------:R-:W-:Y:S01]  /*79a0*/  ISETP.GT.U32.AND P5, PT, R3.reuse, R180, PT ;  /* 0x000000b40300720c */ /* 0x040fe20003fa4070 */
[----:B------:R-:W-:Y:S01]  /*79b0*/  @!P1 IMAD.MOV R117, RZ, RZ, -R117 ;  /* 0x000000ffff759224 */ /* 0x000fe200078e0a75 */
[----:B------:R-:W-:Y:S01]  /*79c0*/  ISETP.GT.U32.AND P1, PT, R3, R175, PT ;  /* 0x000000af0300720c */ /* 0x000fe20003f24070 */
[----:B------:R-:W-:-:S04]  /*79d0*/  IMAD.HI.U32 R236, R5, R182, RZ ;  /* 0x000000b605ec7227 */ /* 0x000fc800078e00ff */
[----:B------:R-:W-:-:S04]  /*79e0*/  IMAD.HI.U32 R181, R5, R235, RZ ;  /* 0x000000eb05b57227 */ /* 0x000fc800078e00ff */
[----:B------:R-:W-:Y:S02]  /*79f0*/  IMAD.MOV R236, RZ, RZ, -R236 ;  /* 0x000000ffffec7224 */ /* 0x000fe400078e0aec */
[----:B------:R-:W-:Y:S02]  /*7a00*/  @!P6 IMAD.IADD R124, R124, 0x1, -R3 ;  /* 0x000000017c7ce824 */ /* 0x000fe400078e0a03 */
[----:B------:R-:W-:Y:S02]  /*7a10*/  IMAD.MOV.U32 R118, RZ, RZ, R176 ;  /* 0x000000ffff767224 */ /* 0x000fe400078e00b0 */
[----:B------:R-:W-:Y:S02]  /*7a20*/  IMAD.MOV R181, RZ, RZ, -R181 ;  /* 0x000000ffffb57224 */ /* 0x000fe400078e0ab5 */
[----:B------:R-:W-:Y:S01]  /*7a30*/  IMAD R176, R3, R236, R182 ;  /* 0x000000ec03b07224 */ /* 0x000fe200078e02b6 */
[----:B------:R-:W-:Y:S01]  /*7a40*/  IABS R182, R123 ;  /* 0x0000007b00b67213 */ /* 0x000fe20000000000 */
[----:B------:R-:W-:Y:S01]  /*7a50*/  @!P5 IMAD.IADD R180, R180, 0x1, -R3 ;  /* 0x00000001b4b4d824 */ /* 0x000fe200078e0a03 */
[----:B------:R-:W-:Y:S01]  /*7a60*/  ISETP.GE.AND P5, PT, R119, RZ, PT ;  /* 0x000000ff7700720c */ /* 0x000fe20003fa6270 */
[----:B------:R-:W-:Y:S01]  /*7a70*/  @!P0 IMAD.MOV R118, RZ, RZ, -R118 ;  /* 0x000000ffff768224 */ /* 0x000fe200078e0a76 */
[----:B------:R-:W-:Y:S01]  /*7a80*/  IABS R119, R122 ;  /* 0x0000007a00777213 */ /* 0x000fe20000000000 */
[C---:B------:R-:W-:Y:S01]  /*7a90*/  IMAD R181, R3.reuse, R181, R235 ;  /* 0x000000b503b57224 */ /* 0x040fe200078e02eb */
[----:B------:R-:W-:Y:S01]  /*7aa0*/  ISETP.GT.U32.AND P0, PT, R3, R124, PT ;  /* 0x0000007c0300720c */ /* 0x000fe20003f04070 */
[----:B------:R-:W-:Y:S01]  /*7ab0*/  @!P1 IMAD.IADD R175, R175, 0x1, -R3 ;  /* 0x00000001afaf9824 */ /* 0x000fe200078e0a03 */
[C---:B------:R-:W-:Y:S01]  /*7ac0*/  ISETP.GT.U32.AND P1, PT, R3.reuse, R176, PT ;  /* 0x000000b00300720c */ /* 0x040fe20003f24070 */
[----:B------:R-:W-:Y:S01]  /*7ad0*/  IMAD.MOV.U32 R186, RZ, RZ, R119 ;  /* 0x000000ffffba7224 */ /* 0x000fe200078e0077 */
[----:B------:R-:W-:Y:S01]  /*7ae0*/  ISETP.GT.U32.AND P6, PT, R3, R181, PT ;  /* 0x000000b50300720c */ /* 0x000fe20003fc4070 */
[----:B------:R-:W-:Y:S01]  /*7af0*/  IMAD.HI.U32 R235, R5, R158, RZ ;  /* 0x0000009e05eb7227 */ /* 0x000fe200078e00ff */
[----:B------:R-:W-:-:S03]  /*7b00*/  IABS R236, R127 ;  /* 0x0000007f00ec7213 */ /* 0x000fc60000000000 */
[----:B------:R-:W-:Y:S02]  /*7b10*/  IMAD.MOV.U32 R119, RZ, RZ, R180 ;  /* 0x000000ffff777224 */ /* 0x000fe400078e00b4 */
[----:B------:R-:W-:-:S04]  /*7b20*/  IMAD.HI.U32 R180, R5, R186, RZ ;  /* 0x000000ba05b47227 */ /* 0x000fc800078e00ff */
[----:B------:R-:W-:Y:S02]  /*7b30*/  IMAD.MOV R235, RZ, RZ, -R235 ;  /* 0x000000ffffeb7224 */ /* 0x000fe400078e0aeb */
[----:B------:R-:W-:Y:S01]  /*7b40*/  @!P3 IMAD.MOV R119, RZ, RZ, -R119 ;  /* 0x000000ffff77b224 */ /* 0x000fe200078e0a77 */
[----:B------:R-:W-:Y:S01]  /*7b50*/  ISETP.GE.AND P3, PT, R120, RZ, PT ;  /* 0x000000ff7800720c */ /* 0x000fe20003f66270 */
[----:B------:R-:W-:Y:S02]  /*7b60*/  IMAD.MOV R180, RZ, RZ, -R180 ;  /* 0x000000ffffb47224 */ /* 0x000fe400078e0ab4 */
[--C-:B------:R-:W-:Y:S01]  /*7b70*/  @!P0 IMAD.IADD R124, R124, 0x1, -R3.reuse ;  /* 0x000000017c7c8824 */ /* 0x100fe200078e0a03 */
[----:B------:R-:W-:Y:S01]  /*7b80*/  ISETP.GE.AND P0, PT, R121, RZ, PT ;  /* 0x000000ff7900720c */ /* 0x000fe20003f06270 */
[----:B------:R-:W-:Y:S01]  /*7b90*/  IMAD R158, R3, R235, R158 ;  /* 0x000000eb039e7224 */ /* 0x000fe200078e029e */
[----:B------:R-:W-:Y:S01]  /*7ba0*/  IABS R235, R128 ;  /* 0x0000008000eb7213 */ /* 0x000fe20000000000 */
[----:B------:R-:W-:-:S02]  /*7bb0*/  @!P1 IMAD.IADD R176, R176, 0x1, -R3 ;  /* 0x00000001b0b09824 */ /* 0x000fc400078e0a03 */
[----:B------:R-:W-:Y:S02]  /*7bc0*/  IMAD.MOV.U32 R120, RZ, RZ, R175 ;  /* 0x000000ffff787224 */ /* 0x000fe400078e00af */
[----:B------:R-:W-:Y:S01]  /*7bd0*/  IMAD R180, R3, R180, R186 ;  /* 0x000000b403b47224 */ /* 0x000fe200078e02ba */
[----:B------:R-:W-:Y:S01]  /*7be0*/  IABS R186, R126 ;  /* 0x0000007e00ba7213 */ /* 0x000fe20000000000 */
[----:B------:R-:W-:Y:S02]  /*7bf0*/  IMAD.MOV.U32 R121, RZ, RZ, R124 ;  /* 0x000000ffff797224 */ /* 0x000fe400078e007c */
[----:B------:R-:W-:Y:S01]  /*7c00*/  @!P6 IMAD.IADD R181, R181, 0x1, -R3 ;  /* 0x00000001b5b5e824 */ /* 0x000fe200078e0a03 */
[C---:B------:R-:W-:Y:S01]  /*7c10*/  ISETP.GT.U32.AND P6, PT, R3.reuse, R158, PT ;  /* 0x0000009e0300720c */ /* 0x040fe20003fc4070 */
[----:B------:R-:W-:Y:S01]  /*7c20*/  @!P2 IMAD.MOV R120, RZ, RZ, -R120 ;  /* 0x000000ffff78a224 */ /* 0x000fe200078e0a78 */
[----:B------:R-:W-:Y:S01]  /*7c30*/  ISETP.GT.U32.AND P2, PT, R3, R176, PT ;  /* 0x000000b00300720c */ /* 0x000fe20003f44070 */
[----:B------:R-:W-:Y:S01]  /*7c40*/  IMAD.HI.U32 R239, R5, R182, RZ ;  /* 0x000000b605ef7227 */ /* 0x000fe200078e00ff */
[----:B------:R-:W-:-:S03]  /*7c50*/  ISETP.GT.U32.AND P1, PT, R3, R181, PT ;  /* 0x000000b50300720c */ /* 0x000fc60003f24070 */
[----:B------:R-:W-:Y:S01]  /*7c60*/  @!P5 IMAD.MOV R121, RZ, RZ, -R121 ;  /* 0x000000ffff79d224 */ /* 0x000fe200078e0a79 */
[----:B------:R-:W-:Y:S01]  /*7c70*/  ISETP.GT.U32.AND P5, PT, R3, R180, PT ;  /* 0x000000b40300720c */ /* 0x000fe20003fa4070 */
[----:B------:R-:W-:Y:S02]  /*7c80*/  IMAD.MOV R239, RZ, RZ, -R239 ;  /* 0x000000ffffef7224 */ /* 0x000fe400078e0aef */
[----:B------:R-:W-:-:S04]  /*7c90*/  IMAD.HI.U32 R175, R5, R186, RZ ;  /* 0x000000ba05af7227 */ /* 0x000fc800078e00ff */
[C---:B------:R-:W-:Y:S02]  /*7ca0*/  IMAD R182, R3.reuse, R239, R182 ;  /* 0x000000ef03b67224 */ /* 0x040fe400078e02b6 */
[--C-:B------:R-:W-:Y:S02]  /*7cb0*/  @!P6 IMAD.IADD R158, R158, 0x1, -R3.reuse ;  /* 0x000000019e9ee824 */ /* 0x100fe400078e0a03 */
[--C-:B------:R-:W-:Y:S01]  /*7cc0*/  @!P2 IMAD.IADD R176, R176, 0x1, -R3.reuse ;  /* 0x00000001b0b0a824 */ /* 0x100fe200078e0a03 */
[C---:B------:R-:W-:Y:S01]  /*7cd0*/  ISETP.GT.U32.AND P2, PT, R3.reuse, R182, PT ;  /* 0x000000b60300720c */ /* 0x040fe20003f44070 */
[--C-:B------:R-:W-:Y:S01]  /*7ce0*/  @!P5 IMAD.IADD R180, R180, 0x1, -R3.reuse ;  /* 0x00000001b4b4d824 */ /* 0x100fe200078e0a03 */
[----:B------:R-:W-:Y:S01]  /*7cf0*/  ISETP.GT.U32.AND P6, PT, R3, R158, PT ;  /* 0x0000009e0300720c */ /* 0x000fe20003fc4070 */
[----:B------:R-:W-:Y:S01]  /*7d00*/  @!P1 IMAD.IADD R181, R181, 0x1, -R3 ;  /* 0x00000001b5b59824 */ /* 0x000fe200078e0a03 */
[----:B------:R-:W-:Y:S01]  /*7d10*/  ISETP.GE.AND P1, PT, R122, RZ, PT ;  /* 0x000000ff7a00720c */ /* 0x000fe20003f26270 */
[----:B------:R-:W-:Y:S01]  /*7d20*/  IMAD.MOV R175, RZ, RZ, -R175 ;  /* 0x000000ffffaf7224 */ /* 0x000fe200078e0aaf */
[----:B------:R-:W-:Y:S01]  /*7d30*/  ISETP.GT.U32.AND P5, PT, R3, R180, PT ;  /* 0x000000b40300720c */ /* 0x000fe20003fa4070 */
[----:B------:R-:W-:Y:S01]  /*7d40*/  IMAD.MOV.U32 R122, RZ, RZ, R181 ;  /* 0x000000ffff7a7224 */ /* 0x000fe200078e00b5 */
[----:B------:R-:W-:Y:S01]  /*7d50*/  IABS R181, R133 ;  /* 0x0000008500b57213 */ /* 0x000fe20000000000 */
[----:B------:R-:W-:-:S04]  /*7d60*/  IMAD.HI.U32 R124, R5, R235, RZ ;  /* 0x000000eb057c7227 */ /* 0x000fc800078e00ff */
[----:B------:R-:W-:Y:S01]  /*7d70*/  @!P4 IMAD.MOV R122, RZ, RZ, -R122 ;  /* 0x000000ffff7ac224 */ /* 0x000fe200078e0a7a */
[----:B------:R-:W-:Y:S01]  /*7d80*/  ISETP.GE.AND P4, PT, R123, RZ, PT ;  /* 0x000000ff7b00720c */ /* 0x000fe20003f86270 */
[--C-:B------:R-:W-:Y:S01]  /*7d90*/  @!P2 IMAD.IADD R182, R182, 0x1, -R3.reuse ;  /* 0x00000001b6b6a824 */ /* 0x100fe200078e0a03 */
[----:B------:R-:W-:Y:S01]  /*7da0*/  ISETP.GE.AND P2, PT, R126, RZ, PT ;  /* 0x000000ff7e00720c */ /* 0x000fe20003f46270 */
[----:B------:R-:W-:Y:S02]  /*7db0*/  IMAD.MOV.U32 R123, RZ, RZ, R176 ;  /* 0x000000ffff7b7224 */ /* 0x000fe400078e00b0 */
[C---:B------:R-:W-:Y:S02]  /*7dc0*/  IMAD R175, R3.reuse, R175, R186 ;  /* 0x000000af03af7224 */ /* 0x040fe400078e02ba */
[----:B------:R-:W-:Y:S02]  /*7dd0*/  IMAD.MOV R124, RZ, RZ, -R124 ;  /* 0x000000ffff7c7224 */ /* 0x000fe400078e0a7c */
[----:B------:R-:W-:Y:S01]  /*7de0*/  @!P6 IMAD.IADD R158, R158, 0x1, -R3 ;  /* 0x000000019e9ee824 */ /* 0x000fe200078e0a03 */
[C---:B------:R-:W-:Y:S01]  /*7df0*/  ISETP.GT.U32.AND P6, PT, R3.reuse, R175, PT ;  /* 0x000000af0300720c */ /* 0x040fe20003fc4070 */
[----:B------:R-:W-:Y:S01]  /*7e00*/  @!P3 IMAD.MOV R123, RZ, RZ, -R123 ;  /* 0x000000ffff7bb224 */ /* 0x000fe200078e0a7b */
[----:B------:R-:W-:Y:S01]  /*7e10*/  ISETP.GT.U32.AND P3, PT, R3, R182, PT ;  /* 0x000000b60300720c */ /* 0x000fe20003f64070 */
[----:B------:R-:W-:-:S04]  /*7e20*/  IMAD.HI.U32 R126, R5, R181, RZ ;  /* 0x000000b5057e7227 */ /* 0x000fc800078e00ff */
[----:B------:R-:W-:Y:S02]  /*7e30*/  @!P5 IMAD.IADD R180, R180, 0x1, -R3 ;  /* 0x00000001b4b4d824 */ /* 0x000fe400078e0a03 */
[----:B------:R-:W-:Y:S02]  /*7e40*/  IMAD R235, R3, R124, R235 ;  /* 0x0000007c03eb7224 */ /* 0x000fe400078e02eb */
[----:B------:R-:W-:Y:S02]  /*7e50*/  IMAD.MOV.U32 R124, RZ, RZ, R158 ;  /* 0x000000ffff7c7224 */ /* 0x000fe400078e009e */
[----:B------:R-:W-:Y:S02]  /*7e60*/  IMAD.MOV R158, RZ, RZ, -R126 ;  /* 0x000000ffff9e7224 */ /* 0x000fe400078e0a7e */
[----:B------:R-:W-:Y:S01]  /*7e70*/  IMAD.MOV.U32 R126, RZ, RZ, R180 ;  /* 0x000000ffff7e7224 */ /* 0x000fe200078e00b4 */
[----:B------:R-:W-:Y:S01]  /*7e80*/  IABS R180, R131 ;  /* 0x0000008300b47213 */ /* 0x000fe20000000000 */
[----:B------:R-:W-:-:S04]  /*7e90*/  IMAD.HI.U32 R186, R5, R236, RZ ;  /* 0x000000ec05ba7227 */ /* 0x000fc800078e00ff */
[C---:B------:R-:W-:Y:S01]  /*7ea0*/  IMAD R181, R3.reuse, R158, R181 ;  /* 0x0000009e03b57224 */ /* 0x040fe200078e02b5 */
[----:B------:R-:W-:Y:S01]  /*7eb0*/  IABS R158, R129 ;  /* 0x00000081009e7213 */ /* 0x000fe20000000000 */
[----:B------:R-:W-:Y:S01]  /*7ec0*/  @!P1 IMAD.MOV R126, RZ, RZ, -R126 ;  /* 0x000000ffff7e9224 */ /* 0x000fe200078e0a7e */
[C---:B------:R-:W-:Y:S01]  /*7ed0*/  ISETP.GT.U32.AND P1, PT, R3.reuse, R235, PT ;  /* 0x000000eb0300720c */ /* 0x040fe20003f24070 */
[----:B------:R-:W-:Y:S02]  /*7ee0*/  IMAD.MOV R186, RZ, RZ, -R186 ;  /* 0x000000ffffba7224 */ /* 0x000fe400078e0aba */
[--C-:B------:R-:W-:Y:S01]  /*7ef0*/  @!P3 IMAD.IADD R182, R182, 0x1, -R3.reuse ;  /* 0x00000001b6b6b824 */ /* 0x100fe200078e0a03 */
[----:B------:R-:W-:Y:S01]  /*7f00*/  ISETP.GT.U32.AND P3, PT, R3, R181, PT ;  /* 0x000000b50300720c */ /* 0x000fe20003f64070 */
[----:B------:R-:W-:Y:S02]  /*7f10*/  @!P6 IMAD.IADD R175, R175, 0x1, -R3 ;  /* 0x00000001afafe824 */ /* 0x000fe400078e0a03 */
[----:B------:R-:W-:Y:S01]  /*7f20*/  IMAD R236, R3, R186, R236 ;  /* 0x000000ba03ec7224 */ /* 0x000fe200078e02ec */
[----:B------:R-:W-:Y:S01]  /*7f30*/  IABS R186, R134 ;  /* 0x0000008600ba7213 */ /* 0x000fe20000000000 */
[----:B------:R-:W-:Y:S01]  /*7f40*/  IMAD.HI.U32 R176, R5, R158, RZ ;  /* 0x0000009e05b07227 */ /* 0x000fe200078e00ff */
[----:B------:R-:W-:-:S02]  /*7f50*/  ISETP.GT.U32.AND P6, PT, R3, R175, PT ;  /* 0x000000af0300720c */ /* 0x000fc40003fc4070 */
[----:B------:R-:W-:Y:S01]  /*7f60*/  ISETP.GT.U32.AND P5, PT, R3, R236, PT ;  /* 0x000000ec0300720c */ /* 0x000fe20003fa4070 */
[--C-:B------:R-:W-:Y:S02]  /*7f70*/  @!P1 IMAD.IADD R235, R235, 0x1, -R3.reuse ;  /* 0x00000001ebeb9824 */ /* 0x100fe400078e0a03 */
[----:B------:R-:W-:Y:S02]  /*7f80*/  IMAD.MOV R176, RZ, RZ, -R176 ;  /* 0x000000ffffb07224 */ /* 0x000fe400078e0ab0 */
[--C-:B------:R-:W-:Y:S01]  /*7f90*/  @!P3 IMAD.IADD R181, R181, 0x1, -R3.reuse ;  /* 0x00000001b5b5b824 */ /* 0x100fe200078e0a03 */
[----:B------:R-:W-:Y:S01]  /*7fa0*/  ISETP.GT.U32.AND P3, PT, R3, R235, PT ;  /* 0x000000eb0300720c */ /* 0x000fe20003f64070 */
[----:B------:R-:W-:Y:S01]  /*7fb0*/  @!P0 IMAD.MOV R124, RZ, RZ, -R124 ;  /* 0x000000ffff7c8224 */ /* 0x000fe200078e0a7c */
[----:B------:R-:W-:Y:S02]  /*7fc0*/  ISETP.GE.AND P0, PT, R127, RZ, PT ;  /* 0x000000ff7f00720c */ /* 0x000fe40003f06270 */
[----:B------:R-:W-:Y:S01]  /*7fd0*/  IABS R127, R130 ;  /* 0x00000082007f7213 */ /* 0x000fe20000000000 */
[--C-:B------:R-:W-:Y:S01]  /*7fe0*/  @!P6 IMAD.IADD R175, R175, 0x1, -R3.reuse ;  /* 0x00000001afafe824 */ /* 0x100fe200078e0a03 */
[----:B------:R-:W-:Y:S01]  /*7ff0*/  ISETP.GE.AND P6, PT, R128, RZ, PT ;  /* 0x000000ff8000720c */ /* 0x000fe20003fc6270 */
[----:B------:R-:W-:Y:S01]  /*8000*/  @!P5 IMAD.IADD R236, R236, 0x1, -R3 ;  /* 0x00000001ececd824 */ /* 0x000fe200078e0a03 */
[----:B------:R-:W-:Y:S01]  /*8010*/  ISETP.GE.AND P5, PT, R133, RZ, PT ;  /* 0x000000ff8500720c */ /* 0x000fe20003fa6270 */
[----:B------:R-:W-:-:S02]  /*8020*/  IMAD.MOV.U32 R128, RZ, RZ, R175 ;  /* 0x000000ffff807224 */ /* 0x000fc400078e00af */
[C---:B------:R-:W-:Y:S01]  /*8030*/  IMAD R175, R3.reuse, R176, R158 ;  /* 0x000000b003af7224 */ /* 0x040fe200078e029e */
[----:B------:R-:W-:Y:S01]  /*8040*/  ISETP.GT.U32.AND P1, PT, R3, R236, PT ;  /* 0x000000ec0300720c */ /* 0x000fe20003f24070 */
[----:B------:R-:W-:Y:S01]  /*8050*/  @!P3 IMAD.IADD R235, R235, 0x1, -R3 ;  /* 0x00000001ebebb824 */ /* 0x000fe200078e0a03 */
[----:B------:R-:W-:Y:S01]  /*8060*/  IABS R176, R136 ;  /* 0x0000008800b07213 */ /* 0x000fe20000000000 */
[----:B------:R-:W-:Y:S01]  /*8070*/  IMAD.MOV.U32 R133, RZ, RZ, R127 ;  /* 0x000000ffff857224 */ /* 0x000fe200078e007f */
[----:B------:R-:W-:Y:S01]  /*8080*/  ISETP.GT.U32.AND P3, PT, R3, R175, PT ;  /* 0x000000af0300720c */ /* 0x000fe20003f64070 */
[----:B------:R-:W-:Y:S01]  /*8090*/  @!P2 IMAD.MOV R128, RZ, RZ, -R128 ;  /* 0x000000ffff80a224 */ /* 0x000fe200078e0a80 */
[----:B------:R-:W-:Y:S01]  /*80a0*/  ISETP.GE.AND P2, PT, R129, RZ, PT ;  /* 0x000000ff8100720c */ /* 0x000fe20003f46270 */
[----:B------:R-:W-:Y:S02]  /*80b0*/  IMAD.MOV.U32 R127, RZ, RZ, R182 ;  /* 0x000000ffff7f7224 */ /* 0x000fe400078e00b6 */
[----:B------:R-:W-:-:S04]  /*80c0*/  IMAD.HI.U32 R129, R5, R133, RZ ;  /* 0x0000008505817227 */ /* 0x000fc800078e00ff */
[----:B------:R-:W-:-:S04]  /*80d0*/  IMAD.HI.U32 R182, R5, R180, RZ ;  /* 0x000000b405b67227 */ /* 0x000fc800078e00ff */
[----:B------:R-:W-:Y:S02]  /*80e0*/  IMAD.MOV R129, RZ, RZ, -R129 ;  /* 0x000000ffff817224 */ /* 0x000fe400078e0a81 */
[----:B------:R-:W-:Y:S01]  /*80f0*/  @!P1 IMAD.IADD R236, R236, 0x1, -R3 ;  /* 0x00000001ecec9824 */ /* 0x000fe200078e0a03 */
[----:B------:R-:W-:Y:S01]  /*8100*/  ISETP.GE.AND P1, PT, R130, RZ, PT ;  /* 0x000000ff8200720c */ /* 0x000fe20003f26270 */
[----:B------:R-:W-:Y:S02]  /*8110*/  IMAD.MOV R182, RZ, RZ, -R182 ;  /* 0x000000ffffb67224 */ /* 0x000fe400078e0ab6 */
[C---:B------:R-:W-:Y:S02]  /*8120*/  IMAD R133, R3.reuse, R129, R133 ;  /* 0x0000008103857224 */ /* 0x040fe400078e0285 */
[----:B------:R-:W-:Y:S01]  /*8130*/  @!P4 IMAD.MOV R127, RZ, RZ, -R127 ;  /* 0x000000ffff7fc224 */ /* 0x000fe200078e0a7f */
[C---:B------:R-:W-:Y:S01]  /*8140*/  ISETP.GT.U32.AND P4, PT, R3.reuse, R181, PT ;  /* 0x000000b50300720c */ /* 0x040fe20003f84070 */
[----:B------:R-:W-:Y:S01]  /*8150*/  IMAD R158, R3, R182, R180 ;  /* 0x000000b6039e7224 */ /* 0x000fe200078e02b4 */
[----:B------:R-:W-:Y:S01]  /*8160*/  IABS R182, R132 ;  /* 0x0000008400b67213 */ /* 0x000fe20000000000 */
[----:B------:R-:W-:Y:S01]  /*8170*/  IMAD.MOV.U32 R129, RZ, RZ, R236 ;  /* 0x000000ffff817224 */ /* 0x000fe200078e00ec */
[----:B------:R-:W-:Y:S01]  /*8180*/  IABS R180, R135 ;  /* 0x0000008700b47213 */ /* 0x000fe20000000000 */
[----:B------:R-:W-:Y:S01]  /*8190*/  @!P3 IMAD.IADD R175, R175, 0x1, -R3 ;  /* 0x00000001afafb824 */ /* 0x000fe200078e0a03 */
[----:B------:R-:W-:Y:S01]  /*81a0*/  ISETP.GT.U32.AND P3, PT, R3, R133, PT ;  /* 0x000000850300720c */ /* 0x000fe20003f64070 */
[----:B------:R-:W-:-:S02]  /*81b0*/  IMAD.MOV.U32 R130, RZ, RZ, R235 ;  /* 0x000000ffff827224 */ /* 0x000fc400078e00eb */
[----:B------:R-:W-:Y:S01]  /*81c0*/  @!P0 IMAD.MOV R129, RZ, RZ, -R129 ;  /* 0x000000ffff818224 */ /* 0x000fe200078e0a81 */
[----:B------:R-:W-:Y:S01]  /*81d0*/  ISETP.GT.U32.AND P0, PT, R3, R175, PT ;  /* 0x000000af0300720c */ /* 0x000fe20003f04070 */
[----:B------:R-:W-:-:S04]  /*81e0*/  IMAD.HI.U32 R239, R5, R182, RZ ;  /* 0x000000b605ef7227 */ /* 0x000fc800078e00ff */
[----:B------:R-:W-:Y:S01]  /*81f0*/  @!P6 IMAD.MOV R130, RZ, RZ, -R130 ;  /* 0x000000ffff82e224 */ /* 0x000fe200078e0a82 */
[----:B------:R-:W-:Y:S01]  /*8200*/  ISETP.GT.U32.AND P6, PT, R3, R158, PT ;  /* 0x0000009e0300720c */ /* 0x000fe20003fc4070 */
[----:B------:R-:W-:Y:S02]  /*8210*/  IMAD.MOV R239, RZ, RZ, -R239 ;  /* 0x000000ffffef7224 */ /* 0x000fe400078e0aef */
[----:B------:R-:W-:Y:S01]  /*8220*/  @!P4 IMAD.IADD R181, R181, 0x1, -R3 ;  /* 0x00000001b5b5c824 */ /* 0x000fe200078e0a03 */
[----:B------:R-:W-:Y:S01]  /*8230*/  ISETP.GE.AND P4, PT, R131, RZ, PT ;  /* 0x000000ff8300720c */ /* 0x000fe20003f86270 */
[----:B------:R-:W-:Y:S02]  /*8240*/  IMAD R182, R3, R239, R182 ;  /* 0x000000ef03b67224 */ /* 0x000fe400078e02b6 */
[----:B------:R-:W-:-:S04]  /*8250*/  IMAD.HI.U32 R236, R5, R186, RZ ;  /* 0x000000ba05ec7227 */ /* 0x000fc800078e00ff */
[----:B------:R-:W-:Y:S02]  /*8260*/  IMAD.MOV.U32 R131, RZ, RZ, R181 ;  /* 0x000000ffff837224 */ /* 0x000fe400078e00b5 */
[--C-:B------:R-:W-:Y:S01]  /*8270*/  @!P0 IMAD.IADD R175, R175, 0x1, -R3.reuse ;  /* 0x00000001afaf8824 */ /* 0x100fe200078e0a03 */
[----:B------:R-:W-:Y:S01]  /*8280*/  ISETP.GT.U32.AND P0, PT, R3, R182, PT ;  /* 0x000000b60300720c */ /* 0x000fe20003f04070 */
[----:B------:R-:W-:Y:S02]  /*8290*/  IMAD.MOV R236, RZ, RZ, -R236 ;  /* 0x000000ffffec7224 */ /* 0x000fe400078e0aec */
[--C-:B------:R-:W-:Y:S02]  /*82a0*/  @!P3 IMAD.IADD R133, R133, 0x1, -R3.reuse ;  /* 0x000000018585b824 */ /* 0x100fe400078e0a03 */
[----:B------:R-:W-:Y:S02]  /*82b0*/  @!P6 IMAD.IADD R158, R158, 0x1, -R3 ;  /* 0x000000019e9ee824 */ /* 0x000fe400078e0a03 */
[----:B------:R-:W-:Y:S01]  /*82c0*/  @!P5 IMAD.MOV R131, RZ, RZ, -R131 ;  /* 0x000000ffff83d224 */ /* 0x000fe200078e0a83 */
[----:B------:R-:W-:Y:S01]  /*82d0*/  ISETP.GE.AND P5, PT, R132, RZ, PT ;  /* 0x000000ff8400720c */ /* 0x000fe20003fa6270 */
[C---:B------:R-:W-:Y:S01]  /*82e0*/  IMAD R181, R3.reuse, R236, R186 ;  /* 0x000000ec03b57224 */ /* 0x040fe200078e02ba */
[C---:B------:R-:W-:Y:S01]  /*82f0*/  ISETP.GT.U32.AND P3, PT, R3.reuse, R133, PT ;  /* 0x000000850300720c */ /* 0x040fe20003f64070 */
[----:B------:R-:W-:Y:S01]  /*8300*/  IMAD.MOV.U32 R132, RZ, RZ, R175 ;  /* 0x000000ffff847224 */ /* 0x000fe200078e00af */
[----:B------:R-:W-:Y:S01]  /*8310*/  ISETP.GT.U32.AND P6, PT, R3, R158, PT ;  /* 0x0000009e0300720c */ /* 0x000fe20003fc4070 */
[----:B------:R-:W-:Y:S01]  /*8320*/  IMAD.HI.U32 R235, R5, R180, RZ ;  /* 0x000000b405eb7227 */ /* 0x000fe200078e00ff */
[----:B------:R-:W-:-:S03]  /*8330*/  IABS R175, R137 ;  /* 0x0000008900af7213 */ /* 0x000fc60000000000 */
[----:B------:R-:W-:-:S04]  /*8340*/  IMAD.HI.U32 R186, R5, R176, RZ ;  /* 0x000000b005ba7227 */ /* 0x000fc800078e00ff */
[----:B------:R-:W-:Y:S01]  /*8350*/  @!P2 IMAD.MOV R132, RZ, RZ, -R132 ;  /* 0x000000ffff84a224 */ /* 0x000fe200078e0a84 */
[C---:B------:R-:W-:Y:S01]  /*8360*/  ISETP.GT.U32.AND P2, PT, R3.reuse, R181, PT ;  /* 0x000000b50300720c */ /* 0x040fe20003f44070 */
[----:B------:R-:W-:Y:S02]  /*8370*/  IMAD.MOV R235, RZ, RZ, -R235 ;  /* 0x000000ffffeb7224 */ /* 0x000fe400078e0aeb */
[----:B------:R-:W-:Y:S02]  /*8380*/  IMAD.MOV R186, RZ, RZ, -R186 ;  /* 0x000000ffffba7224 */ /* 0x000fe400078e0aba */
[--C-:B------:R-:W-:Y:S02]  /*8390*/  @!P0 IMAD.IADD R182, R182, 0x1, -R3.reuse ;  /* 0x00000001b6b68824 */ /* 0x100fe400078e0a03 */
[C---:B------:R-:W-:Y:S02]  /*83a0*/  IMAD R180, R3.reuse, R235, R180 ;  /* 0x000000eb03b47224 */ /* 0x040fe400078e02b4 */
[C---:B------:R-:W-:Y:S01]  /*83b0*/  IMAD R176, R3.reuse, R186, R176 ;  /* 0x000000ba03b07224 */ /* 0x040fe200078e02b0 */
[----:B------:R-:W-:Y:S01]  /*83c0*/  ISETP.GT.U32.AND P0, PT, R3, R182, PT ;  /* 0x000000b60300720c */ /* 0x000fe20003f04070 */
[--C-:B------:R-:W-:Y:S01]  /*83d0*/  @!P3 IMAD.IADD R133, R133, 0x1, -R3.reuse ;  /* 0x000000018585b824 */ /* 0x100fe200078e0a03 */
[C---:B------:R-:W-:Y:S01]  /*83e0*/  ISETP.GT.U32.AND P3, PT, R3.reuse, R180, PT ;  /* 0x000000b40300720c */ /* 0x040fe20003f64070 */
[--C-:B------:R-:W-:Y:S01]  /*83f0*/  @!P6 IMAD.IADD R158, R158, 0x1, -R3.reuse ;  /* 0x000000019e9ee824 */ /* 0x100fe200078e0a03 */
[----:B------:R-:W-:Y:S01]  /*8400*/  ISETP.GT.U32.AND P6, PT, R3, R176, PT ;  /* 0x000000b00300720c */ /* 0x000fe20003fc4070 */
[----:B------:R-:W-:Y:S01]  /*8410*/  @!P2 IMAD.IADD R181, R181, 0x1, -R3 ;  /* 0x00000001b5b5a824 */ /* 0x000fe200078e0a03 */
[----:B------:R-:W-:Y:S01]  /*8420*/  IABS R186, R138 ;  /* 0x0000008a00ba7213 */ /* 0x000fe20000000000 */
[----:B------:R-:W-:Y:S01]  /*8430*/  @!P1 IMAD.MOV R133, RZ, RZ, -R133 ;  /* 0x000000ffff859224 */ /* 0x000fe200078e0a85 */
[----:B------:R-:W-:Y:S01]  /*8440*/  ISETP.GE.AND P2, PT, R134, RZ, PT ;  /* 0x000000ff8600720c */ /* 0x000fe20003f46270 */
[----:B------:R-:W-:Y:S01]  /*8450*/  IMAD.HI.U32 R235, R5, R175, RZ ;  /* 0x000000af05eb7227 */ /* 0x000fe200078e00ff */
[----:B------:R-:W-:-:S03]  /*8460*/  ISETP.GT.U32.AND P1, PT, R3, R181, PT ;  /* 0x000000b50300720c */ /* 0x000fc60003f24070 */
[----:B------:R-:W-:-:S04]  /*8470*/  IMAD.HI.U32 R134, R5, R186, RZ ;  /* 0x000000ba05867227 */ /* 0x000fc800078e00ff */
[----:B------:R-:W-:Y:S01]  /*8480*/  @!P0 IMAD.IADD R182, R182, 0x1, -R3 ;  /* 0x00000001b6b68824 */ /* 0x000fe200078e0a03 */
[----:B------:R-:W-:Y:S01]  /*8490*/  ISETP.GE.AND P0, PT, R135, RZ, PT ;  /* 0x000000ff8700720c */ /* 0x000fe20003f06270 */
[----:B------:R-:W-:Y:S02]  /*84a0*/  IMAD.MOV R235, RZ, RZ, -R235 ;  /* 0x000000ffffeb7224 */ /* 0x000fe400078e0aeb */
[----:B------:R-:W-:Y:S02]  /*84b0*/  IMAD.MOV R135, RZ, RZ, -R134 ;  /* 0x000000ffff877224 */ /* 0x000fe400078e0a86 */
[--C-:B------:R-:W-:Y:S01]  /*84c0*/  @!P3 IMAD.IADD R180, R180, 0x1, -R3.reuse ;  /* 0x00000001b4b4b824 */ /* 0x100fe200078e0a03 */
[----:B------:R-:W-:Y:S01]  /*84d0*/  ISETP.GE.AND P3, PT, R136, RZ, PT ;  /* 0x000000ff8800720c */ /* 0x000fe20003f66270 */
[----:B------:R-:W-:Y:S02]  /*84e0*/  IMAD.MOV.U32 R134, RZ, RZ, R158 ;  /* 0x000000ffff867224 */ /* 0x000fe400078e009e */
[----:B------:R-:W-:Y:S01]  /*84f0*/  @!P6 IMAD.IADD R176, R176, 0x1, -R3 ;  /* 0x00000001b0b0e824 */ /* 0x000fe200078e0a03 */
[C---:B------:R-:W-:Y:S01]  /*8500*/  ISETP.GT.U32.AND P6, PT, R3.reuse, R180, PT ;  /* 0x000000b40300720c */ /* 0x040fe20003fc4070 */
[C---:B------:R-:W-:Y:S01]  /*8510*/  IMAD R175, R3.reuse, R235, R175 ;  /* 0x000000eb03af7224 */ /* 0x040fe200078e02af */
[----:B------:R-:W-:Y:S01]  /*8520*/  IABS R235, R141 ;  /* 0x0000008d00eb7213 */ /* 0x000fe20000000000 */
[----:B------:R-:W-:Y:S01]  /*8530*/  @!P4 IMAD.MOV R134, RZ, RZ, -R134 ;  /* 0x000000ffff86c224 */ /* 0x000fe200078e0a86 */
[----:B------:R-:W-:Y:S01]  /*8540*/  ISETP.GT.U32.AND P4, PT, R3, R176, PT ;  /* 0x000000b00300720c */ /* 0x000fe20003f84070 */
[----:B------:R-:W-:Y:S01]  /*8550*/  @!P1 IMAD.IADD R181, R181, 0x1, -R3 ;  /* 0x00000001b5b59824 */ /* 0x000fe200078e0a03 */
[C---:B------:R-:W-:Y:S01]  /*8560*/  ISETP.GT.U32.AND P1, PT, R3.reuse, R175, PT ;  /* 0x000000af0300720c */ /* 0x040fe20003f24070 */
[----:B------:R-:W-:Y:S01]  /*8570*/  IMAD R158, R3, R135, R186 ;  /* 0x00000087039e7224 */ /* 0x000fe200078e02ba */
[----:B------:R-:W-:Y:S01]  /*8580*/  IABS R186, R147 ;  /* 0x0000009300ba7213 */ /* 0x000fe20000000000 */
[----:B------:R-:W-:Y:S01]  /*8590*/  IMAD.MOV.U32 R135, RZ, RZ, R182 ;  /* 0x000000ffff877224 */ /* 0x000fe200078e00b6 */
[----:B------:R-:W-:Y:S01]  /*85a0*/  IABS R182, R140 ;  /* 0x0000008c00b67213 */ /* 0x000fe20000000000 */
[----:B------:R-:W-:-:S02]  /*85b0*/  IMAD.MOV.U32 R136, RZ, RZ, R181 ;  /* 0x000000ffff887224 */ /* 0x000fc400078e00b5 */
[----:B------:R-:W-:Y:S01]  /*85c0*/  @!P5 IMAD.MOV R135, RZ, RZ, -R135 ;  /* 0x000000ffff87d224 */ /* 0x000fe200078e0a87 */
[----:B------:R-:W-:Y:S01]  /*85d0*/  ISETP.GE.AND P5, PT, R137, RZ, PT ;  /* 0x000000ff8900720c */ /* 0x000fe20003fa6270 */
[--C-:B------:R-:W-:Y:S01]  /*85e0*/  @!P6 IMAD.IADD R180, R180, 0x1, -R3.reuse ;  /* 0x00000001b4b4e824 */ /* 0x100fe200078e0a03 */
[----:B------:R-:W-:Y:S01]  /*85f0*/  IABS R137, R142 ;  /* 0x0000008e00897213 */ /* 0x000fe20000000000 */
[--C-:B------:R-:W-:Y:S01]  /*8600*/  @!P4 IMAD.IADD R176, R176, 0x1, -R3.reuse ;  /* 0x00000001b0b0c824 */ /* 0x100fe200078e0a03 */
[----:B------:R-:W-:Y:S01]  /*8610*/  ISETP.GE.AND P4, PT, R140, RZ, PT ;  /* 0x000000ff8c00720c */ /* 0x000fe20003f86270 */
[----:B------:R-:W-:Y:S01]  /*8620*/  @!P1 IMAD.IADD R175, R175, 0x1, -R3 ;  /* 0x00000001afaf9824 */ /* 0x000fe200078e0a03 */
[----:B------:R-:W-:Y:S01]  /*8630*/  ISETP.GE.AND P6, PT, R138, RZ, PT ;  /* 0x000000ff8a00720c */ /* 0x000fe20003fc6270 */
[----:B------:R-:W-:Y:S01]  /*8640*/  IMAD.MOV.U32 R140, RZ, RZ, R137 ;  /* 0x000000ffff8c7224 */ /* 0x000fe200078e0089 */
[----:B------:R-:W-:Y:S01]  /*8650*/  ISETP.GE.AND P1, PT, R142, RZ, PT ;  /* 0x000000ff8e00720c */ /* 0x000fe20003f26270 */
[----:B------:R-:W-:Y:S01]  /*8660*/  IMAD.MOV.U32 R137, RZ, RZ, R180 ;  /* 0x000000ffff897224 */ /* 0x000fe200078e00b4 */
[----:B------:R-:W-:Y:S01]  /*8670*/  IABS R142, R139 ;  /* 0x0000008b008e7213 */ /* 0x000fe20000000000 */
[----:B------:R-:W-:-:S02]  /*8680*/  IMAD.MOV.U32 R181, RZ, RZ, R182 ;  /* 0x000000ffffb57224 */ /* 0x000fc400078e00b6 */
[----:B------:R-:W-:Y:S01]  /*8690*/  @!P2 IMAD.MOV R136, RZ, RZ, -R136 ;  /* 0x000000ffff88a224 */ /* 0x000fe200078e0a88 */
[C---:B------:R-:W-:Y:S01]  /*86a0*/  ISETP.GT.U32.AND P2, PT, R3.reuse, R158, PT ;  /* 0x0000009e0300720c */ /* 0x040fe20003f44070 */
[----:B------:R-:W-:Y:S01]  /*86b0*/  @!P0 IMAD.MOV R137, RZ, RZ, -R137 ;  /* 0x000000ffff898224 */ /* 0x000fe200078e0a89 */
[----:B------:R-:W-:Y:S01]  /*86c0*/  ISETP.GT.U32.AND P0, PT, R3, R175, PT ;  /* 0x000000af0300720c */ /* 0x000fe20003f04070 */
[----:B------:R-:W-:-:S04]  /*86d0*/  IMAD.HI.U32 R138, R5, R181, RZ ;  /* 0x000000b5058a7227 */ /* 0x000fc800078e00ff */
[----:B------:R-:W-:Y:S02]  /*86e0*/  IMAD.MOV R180, RZ, RZ, -R138 ;  /* 0x000000ffffb47224 */ /* 0x000fe400078e0a8a */
[----:B------:R-:W-:Y:S02]  /*86f0*/  IMAD.MOV.U32 R138, RZ, RZ, R176 ;  /* 0x000000ffff8a7224 */ /* 0x000fe400078e00b0 */
[----:B------:R-:W-:Y:S01]  /*8700*/  IMAD R180, R3, R180, R181 ;  /* 0x000000b403b47224 */ /* 0x000fe200078e02b5 */
[----:B------:R-:W-:Y:S01]  /*8710*/  IABS R181, R144 ;  /* 0x0000009000b57213 */ /* 0x000fe20000000000 */
[--C-:B------:R-:W-:Y:S01]  /*8720*/  @!P2 IMAD.IADD R158, R158, 0x1, -R3.reuse ;  /* 0x000000019e9ea824 */ /* 0x100fe200078e0a03 */
[----:B------:R-:W-:Y:S01]  /*8730*/  ISETP.GE.AND P2, PT, R139, RZ, PT ;  /* 0x000000ff8b00720c */ /* 0x000fe20003f46270 */
[----:B------:R-:W-:Y:S02]  /*8740*/  IMAD.MOV.U32 R176, RZ, RZ, R142 ;  /* 0x000000ffffb07224 */ /* 0x000fe400078e008e */
[----:B------:R-:W-:Y:S01]  /*8750*/  @!P0 IMAD.IADD R175, R175, 0x1, -R3 ;  /* 0x00000001afaf8824 */ /* 0x000fe200078e0a03 */
[C---:B------:R-:W-:Y:S01]  /*8760*/  ISETP.GT.U32.AND P0, PT, R3.reuse, R180, PT ;  /* 0x000000b40300720c */ /* 0x040fe20003f04070 */
[----:B------:R-:W-:Y:S01]  /*8770*/  @!P3 IMAD.MOV R138, RZ, RZ, -R138 ;  /* 0x000000ffff8ab224 */ /* 0x000fe200078e0a8a */
        /* <DEDUP_REMOVED lines=9> */
[C---:B------:R-:W-:Y:S01]  /*8810*/  ISETP.GT.U32.AND P0, PT, R3.reuse, R176, PT ;  /* 0x000000b00300720c */ /* 0x040fe20003f04070 */
[----:B------:R-:W-:Y:S01]  /*8820*/  @!P3 IMAD.IADD R158, R158, 0x1, -R3 ;  /* 0x000000019e9eb824 */ /* 0x000fe200078e0a03 */
[----:B------:R-:W-:Y:S01]  /*8830*/  ISETP.GT.U32.AND P3, PT, R3, R142, PT ;  /* 0x0000008e0300720c */ /* 0x000fe20003f64070 */
[----:B------:R-:W-:-:S02]  /*8840*/  IMAD.MOV.U32 R139, RZ, RZ, R175 ;  /* 0x000000ffff8b7224 */ /* 0x000fc400078e00af */
[----:B------:R-:W-:-:S04]  /*8850*/  IMAD.HI.U32 R140, R5, R235, RZ ;  /* 0x000000eb058c7227 */ /* 0x000fc800078e00ff */
[----:B------:R-:W-:Y:S01]  /*8860*/  @!P5 IMAD.MOV R139, RZ, RZ, -R139 ;  /* 0x000000ffff8bd224 */ /* 0x000fe200078e0a8b */
[----:B------:R-:W-:Y:S01]  /*8870*/  ISETP.GT.U32.AND P5, PT, R3, R180, PT ;  /* 0x000000b40300720c */ /* 0x000fe20003fa4070 */
[----:B------:R-:W-:-:S04]  /*8880*/  IMAD.HI.U32 R239, R5, R186, RZ ;  /* 0x000000ba05ef7227 */ /* 0x000fc800078e00ff */
[--C-:B------:R-:W-:Y:S02]  /*8890*/  @!P0 IMAD.IADD R176, R176, 0x1, -R3.reuse ;  /* 0x00000001b0b08824 */ /* 0x100fe400078e0a03 */
[----:B------:R-:W-:Y:S02]  /*88a0*/  @!P3 IMAD.IADD R142, R142, 0x1, -R3 ;  /* 0x000000018e8eb824 */ /* 0x000fe400078e0a03 */
[----:B------:R-:W-:Y:S01]  /*88b0*/  IMAD.MOV R175, RZ, RZ, -R140 ;  /* 0x000000ffffaf7224 */ /* 0x000fe200078e0a8c */
[C---:B------:R-:W-:Y:S01]  /*88c0*/  ISETP.GT.U32.AND P0, PT, R3.reuse, R176, PT ;  /* 0x000000b00300720c */ /* 0x040fe20003f04070 */
[----:B------:R-:W-:Y:S01]  /*88d0*/  IMAD.MOV.U32 R140, RZ, RZ, R158 ;  /* 0x000000ffff8c7224 */ /* 0x000fe200078e009e */
[----:B------:R-:W-:Y:S01]  /*88e0*/  ISETP.GT.U32.AND P3, PT, R3, R142, PT ;  /* 0x0000008e0300720c */ /* 0x000fe20003f64070 */
[----:B------:R-:W-:Y:S01]  /*88f0*/  IMAD.HI.U32 R236, R5, R181, RZ ;  /* 0x000000b505ec7227 */ /* 0x000fe200078e00ff */
[----:B------:R-:W-:-:S03]  /*8900*/  IABS R158, R145 ;  /* 0x00000091009e7213 */ /* 0x000fc60000000000 */
[----:B------:R-:W-:Y:S02]  /*8910*/  IMAD.MOV R239, RZ, RZ, -R239 ;  /* 0x000000ffffef7224 */ /* 0x000fe400078e0aef */
[----:B------:R-:W-:Y:S02]  /*8920*/  @!P5 IMAD.IADD R180, R180, 0x1, -R3 ;  /* 0x00000001b4b4d824 */ /* 0x000fe400078e0a03 */
[----:B------:R-:W-:-:S04]  /*8930*/  IMAD.HI.U32 R240, R5, R182, RZ ;  /* 0x000000b605f07227 */ /* 0x000fc800078e00ff */
[----:B------:R-:W-:Y:S01]  /*8940*/  @!P6 IMAD.MOV R140, RZ, RZ, -R140 ;  /* 0x000000ffff8ce224 */ /* 0x000fe200078e0a8c */
[----:B------:R-:W-:Y:S01]  /*8950*/  ISETP.GE.AND P6, PT, R141, RZ, PT ;  /* 0x000000ff8d00720c */ /* 0x000fe20003fc6270 */
[C---:B------:R-:W-:Y:S01]  /*8960*/  IMAD R175, R3.reuse, R175, R235 ;  /* 0x000000af03af7224 */ /* 0x040fe200078e02eb */
[----:B------:R-:W-:Y:S01]  /*8970*/  IABS R235, R153 ;  /* 0x0000009900eb7213 */ /* 0x000fe20000000000 */
[----:B------:R-:W-:Y:S02]  /*8980*/  IMAD.MOV R236, RZ, RZ, -R236 ;  /* 0x000000ffffec7224 */ /* 0x000fe400078e0aec */
[C---:B------:R-:W-:Y:S01]  /*8990*/  IMAD R186, R3.reuse, R239, R186 ;  /* 0x000000ef03ba7224 */ /* 0x040fe200078e02ba */
[----:B------:R-:W-:Y:S01]  /*89a0*/  ISETP.GT.U32.AND P5, PT, R3, R175, PT ;  /* 0x000000af0300720c */ /* 0x000fe20003fa4070 */
[----:B------:R-:W-:Y:S02]  /*89b0*/  IMAD.MOV.U32 R141, RZ, RZ, R180 ;  /* 0x000000ffff8d7224 */ /* 0x000fe400078e00b4 */
[----:B------:R-:W-:-:S02]  /*89c0*/  IMAD.MOV R240, RZ, RZ, -R240 ;  /* 0x000000fffff07224 */ /* 0x000fc400078e0af0 */
[C---:B------:R-:W-:Y:S01]  /*89d0*/  IMAD R181, R3.reuse, R236, R181 ;  /* 0x000000ec03b57224 */ /* 0x040fe200078e02b5 */
[----:B------:R-:W-:Y:S01]  /*89e0*/  IABS R236, R149 ;  /* 0x0000009500ec7213 */ /* 0x000fe20000000000 */
[----:B------:R-:W-:Y:S01]  /*89f0*/  @!P4 IMAD.MOV R141, RZ, RZ, -R141 ;  /* 0x000000ffff8dc224 */ /* 0x000fe200078e0a8d */
[C---:B------:R-:W-:Y:S01]  /*8a00*/  ISETP.GT.U32.AND P4, PT, R3.reuse, R186, PT ;  /* 0x000000ba0300720c */ /* 0x040fe20003f84070 */
[C---:B------:R-:W-:Y:S02]  /*8a10*/  IMAD R182, R3.reuse, R240, R182 ;  /* 0x000000f003b67224 */ /* 0x040fe400078e02b6 */
[--C-:B------:R-:W-:Y:S01]  /*8a20*/  @!P0 IMAD.IADD R176, R176, 0x1, -R3.reuse ;  /* 0x00000001b0b08824 */ /* 0x100fe200078e0a03 */
[C---:B------:R-:W-:Y:S01]  /*8a30*/  ISETP.GT.U32.AND P0, PT, R3.reuse, R181, PT ;  /* 0x000000b50300720c */ /* 0x040fe20003f04070 */
[--C-:B------:R-:W-:Y:S01]  /*8a40*/  @!P3 IMAD.IADD R142, R142, 0x1, -R3.reuse ;  /* 0x000000018e8eb824 */ /* 0x100fe200078e0a03 */
[----:B------:R-:W-:Y:S01]  /*8a50*/  ISETP.GT.U32.AND P3, PT, R3, R182, PT ;  /* 0x000000b60300720c */ /* 0x000fe20003f64070 */
[----:B------:R-:W-:Y:S01]  /*8a60*/  @!P5 IMAD.IADD R175, R175, 0x1, -R3 ;  /* 0x00000001afafd824 */ /* 0x000fe200078e0a03 */
[----:B------:R-:W-:Y:S01]  /*8a70*/  ISETP.GE.AND P5, PT, R147, RZ, PT ;  /* 0x000000ff9300720c */ /* 0x000fe20003fa6270 */
[----:B------:R-:W-:Y:S01]  /*8a80*/  @!P1 IMAD.MOV R142, RZ, RZ, -R142 ;  /* 0x000000ffff8e9224 */ /* 0x000fe200078e0a8e */
[----:B------:R-:W-:Y:S01]  /*8a90*/  IABS R147, R146 ;  /* 0x0000009200937213 */ /* 0x000fe20000000000 */
[----:B------:R-:W-:Y:S01]  /*8aa0*/  IMAD.HI.U32 R180, R5, R158, RZ ;  /* 0x0000009e05b47227 */ /* 0x000fe200078e00ff */
[----:B------:R-:W-:-:S03]  /*8ab0*/  ISETP.GE.AND P1, PT, R143, RZ, PT ;  /* 0x000000ff8f00720c */ /* 0x000fc60003f26270 */
[--C-:B------:R-:W-:Y:S02]  /*8ac0*/  @!P4 IMAD.IADD R186, R186, 0x1, -R3.reuse ;  /* 0x00000001babac824 */ /* 0x100fe400078e0a03 */
[--C-:B------:R-:W-:Y:S02]  /*8ad0*/  @!P0 IMAD.IADD R181, R181, 0x1, -R3.reuse ;  /* 0x00000001b5b58824 */ /* 0x100fe400078e0a03 */
[----:B------:R-:W-:Y:S01]  /*8ae0*/  IMAD.MOV.U32 R143, RZ, RZ, R176 ;  /* 0x000000ffff8f7224 */ /* 0x000fe200078e00b0 */
[C---:B------:R-:W-:Y:S01]  /*8af0*/  ISETP.GT.U32.AND P0, PT, R3.reuse, R186, PT ;  /* 0x000000ba0300720c */ /* 0x040fe20003f04070 */
[----:B------:R-:W-:Y:S01]  /*8b00*/  @!P3 IMAD.IADD R182, R182, 0x1, -R3 ;  /* 0x00000001b6b6b824 */ /* 0x000fe200078e0a03 */
[----:B------:R-:W-:Y:S01]  /*8b10*/  ISETP.GT.U32.AND P3, PT, R3, R175, PT ;  /* 0x000000af0300720c */ /* 0x000fe20003f64070 */
[----:B------:R-:W-:-:S03]  /*8b20*/  IMAD.HI.U32 R176, R5, R147, RZ ;  /* 0x0000009305b07227 */ /* 0x000fc600078e00ff */
[C---:B------:R-:W-:Y:S01]  /*8b30*/  ISETP.GT.U32.AND P4, PT, R3.reuse, R182, PT ;  /* 0x000000b60300720c */ /* 0x040fe20003f84070 */
        /* <DEDUP_REMOVED lines=8> */
[----:B------:R-:W-:Y:S01]  /*8bc0*/  ISETP.GE.AND P3, PT, R144, RZ, PT ;  /* 0x000000ff9000720c */ /* 0x000fe20003f66270 */
[----:B------:R-:W-:-:S04]  /*8bd0*/  IMAD.HI.U32 R144, R5, R158, RZ ;  /* 0x0000009e05907227 */ /* 0x000fc800078e00ff */
[----:B------:R-:W-:Y:S01]  /*8be0*/  @!P4 IMAD.IADD R182, R182, 0x1, -R3 ;  /* 0x00000001b6b6c824 */ /* 0x000fe200078e0a03 */
[C---:B------:R-:W-:Y:S01]  /*8bf0*/  ISETP.GT.U32.AND P4, PT, R3.reuse, R180, PT ;  /* 0x000000b40300720c */ /* 0x040fe20003f84070 */
[----:B------:R-:W-:Y:S01]  /*8c00*/  @!P2 IMAD.MOV R143, RZ, RZ, -R143 ;  /* 0x000000ffff8fa224 */ /* 0x000fe200078e0a8f */
[C---:B------:R-:W-:Y:S01]  /*8c10*/  ISETP.GT.U32.AND P2, PT, R3.reuse, R181, PT ;  /* 0x000000b50300720c */ /* 0x040fe20003f44070 */
[----:B------:R-:W-:Y:S02]  /*8c20*/  IMAD.MOV R144, RZ, RZ, -R144 ;  /* 0x000000ffff907224 */ /* 0x000fe400078e0a90 */
[----:B------:R-:W-:Y:S02]  /*8c30*/  @!P0 IMAD.IADD R176, R176, 0x1, -R3 ;  /* 0x00000001b0b08824 */ /* 0x000fe400078e0a03 */
[----:B------:R-:W-:Y:S02]  /*8c40*/  IMAD R158, R3, R144, R158 ;  /* 0x00000090039e7224 */ /* 0x000fe400078e029e */
[----:B------:R-:W-:-:S02]  /*8c50*/  IMAD.MOV.U32 R144, RZ, RZ, R175 ;  /* 0x000000ffff907224 */ /* 0x000fc400078e00af */
[----:B------:R-:W-:-:S04]  /*8c60*/  IMAD.HI.U32 R239, R5, R236, RZ ;  /* 0x000000ec05ef7227 */ /* 0x000fc800078e00ff */
[----:B------:R-:W-:Y:S01]  /*8c70*/  @!P6 IMAD.MOV R144, RZ, RZ, -R144 ;  /* 0x000000ffff90e224 */ /* 0x000fe200078e0a90 */
[----:B------:R-:W-:Y:S01]  /*8c80*/  ISETP.GT.U32.AND P6, PT, R3, R176, PT ;  /* 0x000000b00300720c */ /* 0x000fe20003fc4070 */
[--C-:B------:R-:W-:Y:S01]  /*8c90*/  @!P4 IMAD.IADD R180, R180, 0x1, -R3.reuse ;  /* 0x00000001b4b4c824 */ /* 0x100fe200078e0a03 */
[----:B------:R-:W-:Y:S01]  /*8ca0*/  ISETP.GE.AND P4, PT, R146, RZ, PT ;  /* 0x000000ff9200720c */ /* 0x000fe20003f86270 */
[----:B------:R-:W-:Y:S01]  /*8cb0*/  @!P2 IMAD.IADD R181, R181, 0x1, -R3 ;  /* 0x00000001b5b5a824 */ /* 0x000fe200078e0a03 */
[----:B------:R-:W-:Y:S01]  /*8cc0*/  ISETP.GE.AND P2, PT, R145, RZ, PT ;  /* 0x000000ff9100720c */ /* 0x000fe20003f46270 */
[----:B------:R-:W-:Y:S01]  /*8cd0*/  IMAD.MOV R239, RZ, RZ, -R239 ;  /* 0x000000ffffef7224 */ /* 0x000fe200078e0aef */
[----:B------:R-:W-:Y:S01]  /*8ce0*/  ISETP.GT.U32.AND P0, PT, R3, R180, PT ;  /* 0x000000b40300720c */ /* 0x000fe20003f04070 */
[----:B------:R-:W-:Y:S02]  /*8cf0*/  IMAD.MOV.U32 R145, RZ, RZ, R182 ;  /* 0x000000ffff917224 */ /* 0x000fe400078e00b6 */
[----:B------:R-:W-:-:S02]  /*8d00*/  IMAD.MOV.U32 R147, RZ, RZ, R181 ;  /* 0x000000ffff937224 */ /* 0x000fc400078e00b5 */
[----:B------:R-:W-:Y:S01]  /*8d10*/  @!P1 IMAD.MOV R145, RZ, RZ, -R145 ;  /* 0x000000ffff919224 */ /* 0x000fe200078e0a91 */
[C---:B------:R-:W-:Y:S01]  /*8d20*/  ISETP.GT.U32.AND P1, PT, R3.reuse, R158, PT ;  /* 0x0000009e0300720c */ /* 0x040fe20003f24070 */
[C---:B------:R-:W-:Y:S01]  /*8d30*/  IMAD R181, R3.reuse, R239, R236 ;  /* 0x000000ef03b57224 */ /* 0x040fe200078e02ec */
[----:B------:R-:W-:Y:S01]  /*8d40*/  IABS R236, R151 ;  /* 0x0000009700ec7213 */ /* 0x000fe20000000000 */
[--C-:B------:R-:W-:Y:S01]  /*8d50*/  @!P6 IMAD.IADD R176, R176, 0x1, -R3.reuse ;  /* 0x00000001b0b0e824 */ /* 0x100fe200078e0a03 */
[----:B------:R-:W-:Y:S01]  /*8d60*/  IABS R239, R152 ;  /* 0x0000009800ef7213 */ /* 0x000fe20000000000 */
[----:B------:R-:W-:Y:S01]  /*8d70*/  IMAD.MOV.U32 R146, RZ, RZ, R186 ;  /* 0x000000ffff927224 */ /* 0x000fe200078e00ba */
[----:B------:R-:W-:Y:S01]  /*8d80*/  ISETP.GT.U32.AND P6, PT, R3, R181, PT ;  /* 0x000000b50300720c */ /* 0x000fe20003fc4070 */
[--C-:B------:R-:W-:Y:S01]  /*8d90*/  @!P0 IMAD.IADD R180, R180, 0x1, -R3.reuse ;  /* 0x00000001b4b48824 */ /* 0x100fe200078e0a03 */
[----:B------:R-:W-:Y:S01]  /*8da0*/  ISETP.GE.AND P0, PT, R153, RZ, PT ;  /* 0x000000ff9900720c */ /* 0x000fe20003f06270 */
[----:B------:R-:W-:Y:S01]  /*8db0*/  @!P5 IMAD.MOV R146, RZ, RZ, -R146 ;  /* 0x000000ffff92d224 */ /* 0x000fe200078e0a92 */
[----:B------:R-:W-:Y:S01]  /*8dc0*/  ISETP.GE.AND P5, PT, R148, RZ, PT ;  /* 0x000000ff9400720c */ /* 0x000fe20003fa6270 */
[----:B------:R-:W-:Y:S01]  /*8dd0*/  IMAD.MOV.U32 R148, RZ, RZ, R180 ;  /* 0x000000ffff947224 */ /* 0x000fe200078e00b4 */
[----:B------:R-:W-:Y:S01]  /*8de0*/  IABS R153, R150 ;  /* 0x0000009600997213 */ /* 0x000fe20000000000 */
[----:B------:R-:W-:Y:S01]  /*8df0*/  @!P1 IMAD.IADD R158, R158, 0x1, -R3 ;  /* 0x000000019e9e9824 */ /* 0x000fe200078e0a03 */
[----:B------:R-:W-:Y:S01]  /*8e00*/  ISETP.GE.AND P1, PT, R150, RZ, PT ;  /* 0x000000ff9600720c */ /* 0x000fe20003f26270 */
[----:B------:R-:W-:Y:S01]  /*8e10*/  @!P2 IMAD.MOV R148, RZ, RZ, -R148 ;  /* 0x000000ffff94a224 */ /* 0x000fe200078e0a94 */
[----:B------:R-:W-:Y:S01]  /*8e20*/  IABS R186, R155 ;  /* 0x0000009b00ba7213 */ /* 0x000fe20000000000 */
[----:B------:R-:W-:Y:S01]  /*8e30*/  IMAD.HI.U32 R175, R5, R235, RZ ;  /* 0x000000eb05af7227 */ /* 0x000fe200078e00ff */
[----:B------:R-:W-:-:S03]  /*8e40*/  ISETP.GT.U32.AND P2, PT, R3, R158, PT ;  /* 0x0000009e0300720c */ /* 0x000fc60003f44070 */
[----:B------:R-:W-:Y:S02]  /*8e50*/  @!P6 IMAD.IADD R181, R181, 0x1, -R3 ;  /* 0x00000001b5b5e824 */ /* 0x000fe400078e0a03 */
[----:B------:R-:W-:Y:S02]  /*8e60*/  IMAD.MOV R175, RZ, RZ, -R175 ;  /* 0x000000ffffaf7224 */ /* 0x000fe400078e0aaf */
[----:B------:R-:W-:Y:S01]  /*8e70*/  IMAD.HI.U32 R150, R5, R153, RZ ;  /* 0x0000009905967227 */ /* 0x000fe200078e00ff */
[----:B------:R-:W-:-:S03]  /*8e80*/  ISETP.GT.U32.AND P6, PT, R3, R181, PT ;  /* 0x000000b50300720c */ /* 0x000fc60003fc4070 */
[C---:B------:R-:W-:Y:S01]  /*8e90*/  IMAD R175, R3.reuse, R175, R235 ;  /* 0x000000af03af7224 */ /* 0x040fe200078e02eb */
[----:B------:R-:W-:Y:S01]  /*8ea0*/  IABS R235, R154 ;  /* 0x0000009a00eb7213 */ /* 0x000fe20000000000 */
[----:B------:R-:W-:Y:S02]  /*8eb0*/  IMAD.MOV R150, RZ, RZ, -R150 ;  /* 0x000000ffff967224 */ /* 0x000fe400078e0a96 */
[----:B------:R-:W-:Y:S01]  /*8ec0*/  @!P2 IMAD.IADD R158, R158, 0x1, -R3 ;  /* 0x000000019e9ea824 */ /* 0x000fe200078e0a03 */
[C---:B------:R-:W-:Y:S01]  /*8ed0*/  ISETP.GT.U32.AND P2, PT, R3.reuse, R175, PT ;  /* 0x000000af0300720c */ /* 0x040fe20003f44070 */
[----:B------:R-:W-:Y:S02]  /*8ee0*/  IMAD R153, R3, R150, R153 ;  /* 0x0000009603997224 */ /* 0x000fe400078e0299 */
[----:B------:R-:W-:Y:S01]  /*8ef0*/  @!P3 IMAD.MOV R147, RZ, RZ, -R147 ;  /* 0x000000ffff93b224 */ /* 0x000fe200078e0a93 */
[----:B------:R-:W-:Y:S01]  /*8f00*/  ISETP.GE.AND P3, PT, R149, RZ, PT ;  /* 0x000000ff9500720c */ /* 0x000fe20003f66270 */
[----:B------:R-:W-:Y:S01]  /*8f10*/  @!P6 IMAD.IADD R181, R181, 0x1, -R3 ;  /* 0x00000001b5b5e824 */ /* 0x000fe200078e0a03 */
[----:B------:R-:W-:Y:S01]  /*8f20*/  ISETP.GT.U32.AND P6, PT, R3, R153, PT ;  /* 0x000000990300720c */ /* 0x000fe20003fc4070 */
[----:B------:R-:W-:-:S02]  /*8f30*/  IMAD.MOV.U32 R149, RZ, RZ, R176 ;  /* 0x000000ffff957224 */ /* 0x000fc400078e00b0 */
[----:B------:R-:W-:-:S04]  /*8f40*/  IMAD.HI.U32 R150, R5, R235, RZ ;  /* 0x000000eb05967227 */ /* 0x000fc800078e00ff */
[----:B------:R-:W-:Y:S01]  /*8f50*/  @!P4 IMAD.MOV R149, RZ, RZ, -R149 ;  /* 0x000000ffff95c224 */ /* 0x000fe200078e0a95 */
[----:B------:R-:W-:Y:S01]  /*8f60*/  ISETP.GE.AND P4, PT, R151, RZ, PT ;  /* 0x000000ff9700720c */ /* 0x000fe20003f86270 */
[----:B------:R-:W-:Y:S01]  /*8f70*/  @!P2 IMAD.IADD R175, R175, 0x1, -R3 ;  /* 0x00000001afafa824 */ /* 0x000fe200078e0a03 */
[----:B------:R-:W-:Y:S01]  /*8f80*/  ISETP.GE.AND P2, PT, R152, RZ, PT ;  /* 0x000000ff9800720c */ /* 0x000fe20003f46270 */
[----:B------:R-:W-:-:S04]  /*8f90*/  IMAD.HI.U32 R151, R5, R186, RZ ;  /* 0x000000ba05977227 */ /* 0x000fc800078e00ff */
[----:B------:R-:W-:Y:S02]  /*8fa0*/  IMAD.MOV R150, RZ, RZ, -R150 ;  /* 0x000000ffff967224 */ /* 0x000fe400078e0a96 */
[----:B------:R-:W-:-:S04]  /*8fb0*/  IMAD.HI.U32 R180, R5, R236, RZ ;  /* 0x000000ec05b47227 */ /* 0x000fc800078e00ff */
[----:B------:R-:W-:Y:S01]  /*8fc0*/  @!P6 IMAD.IADD R153, R153, 0x1, -R3 ;  /* 0x000000019999e824 */ /* 0x000fe200078e0a03 */
[----:B------:R-:W-:Y:S01]  /*8fd0*/  ISETP.GT.U32.AND P6, PT, R3, R175, PT ;  /* 0x000000af0300720c */ /* 0x000fe20003fc4070 */
[----:B------:R-:W-:-:S04]  /*8fe0*/  IMAD.HI.U32 R176, R5, R239, RZ ;  /* 0x000000ef05b07227 */ /* 0x000fc800078e00ff */
[----:B------:R-:W-:Y:S02]  /*8ff0*/  IMAD.MOV R151, RZ, RZ, -R151 ;  /* 0x000000ffff977224 */ /* 0x000fe400078e0a97 */
[C---:B------:R-:W-:Y:S02]  /*9000*/  IMAD R235, R3.reuse, R150, R235 ;  /* 0x0000009603eb7224 */ /* 0x040fe400078e02eb */
[----:B------:R-:W-:Y:S02]  /*9010*/  IMAD.MOV R180, RZ, RZ, -R180 ;  /* 0x000000ffffb47224 */ /* 0x000fe400078e0ab4 */
[----:B------:R-:W-:Y:S01]  /*9020*/  IMAD.MOV.U32 R150, RZ, RZ, R158 ;  /* 0x000000ffff967224 */ /* 0x000fe200078e009e */
[----:B------:R-:W-:Y:S01]  /*9030*/  IABS R158, R156 ;  /* 0x0000009c009e7213 */ /* 0x000fe20000000000 */
[----:B------:R-:W-:Y:S02]  /*9040*/  IMAD.MOV R176, RZ, RZ, -R176 ;  /* 0x000000ffffb07224 */ /* 0x000fe400078e0ab0 */
[----:B------:R-:W-:-:S02]  /*9050*/  IMAD R186, R3, R151, R186 ;  /* 0x0000009703ba7224 */ /* 0x000fc400078e02ba */
[C---:B------:R-:W-:Y:S01]  /*9060*/  IMAD R236, R3.reuse, R180, R236 ;  /* 0x000000b403ec7224 */ /* 0x040fe200078e02ec */
[----:B------:R-:W-:Y:S01]  /*9070*/  IABS R180, R157 ;  /* 0x0000009d00b47213 */ /* 0x000fe20000000000 */
[----:B------:R-:W-:Y:S01]  /*9080*/  @!P5 IMAD.MOV R150, RZ, RZ, -R150 ;  /* 0x000000ffff96d224 */ /* 0x000fe200078e0a96 */
        /* <DEDUP_REMOVED lines=9> */
[----:B------:R-:W-:-:S04]  /*9120*/  IMAD.HI.U32 R182, R5, R158, RZ ;  /* 0x0000009e05b67227 */ /* 0x000fc800078e00ff */
[----:B------:R-:W-:Y:S02]  /*9130*/  IMAD.MOV R182, RZ, RZ, -R182 ;  /* 0x000000ffffb67224 */ /* 0x000fe400078e0ab6 */
[--C-:B------:R-:W-:Y:S01]  /*9140*/  @!P5 IMAD.IADD R153, R153, 0x1, -R3.reuse ;  /* 0x000000019999d824 */ /* 0x100fe200078e0a03 */
[C---:B------:R-:W-:Y:S01]  /*9150*/  ISETP.GT.U32.AND P5, PT, R3.reuse, R235, PT ;  /* 0x000000eb0300720c */ /* 0x040fe20003fa4070 */
[C---:B------:R-:W-:Y:S02]  /*9160*/  IMAD R158, R3.reuse, R182, R158 ;  /* 0x000000b6039e7224 */ /* 0x040fe400078e029e */
[----:B------:R-:W-:Y:S01]  /*9170*/  @!P3 IMAD.IADD R236, R236, 0x1, -R3 ;  /* 0x00000001ececb824 */ /* 0x000fe200078e0a03 */
[----:B------:R-:W-:Y:S01]  /*9180*/  ISETP.GT.U32.AND P3, PT, R3, R186, PT ;  /* 0x000000ba0300720c */ /* 0x000fe20003f64070 */
[----:B------:R-:W-:-:S04]  /*9190*/  IMAD.HI.U32 R152, R5, R176, RZ ;  /* 0x000000b005987227 */ /* 0x000fc800078e00ff */
[--C-:B------:R-:W-:Y:S01]  /*91a0*/  @!P6 IMAD.IADD R239, R239, 0x1, -R3.reuse ;  /* 0x00000001efefe824 */ /* 0x100fe200078e0a03 */
[----:B------:R-:W-:Y:S01]  /*91b0*/  ISETP.GT.U32.AND P6, PT, R3, R158, PT ;  /* 0x0000009e0300720c */ /* 0x000fe20003fc4070 */
[----:B------:R-:W-:Y:S02]  /*91c0*/  IMAD.MOV R152, RZ, RZ, -R152 ;  /* 0x000000ffff987224 */ /* 0x000fe400078e0a98 */
[----:B------:R-:W-:Y:S01]  /*91d0*/  @!P5 IMAD.IADD R235, R235, 0x1, -R3 ;  /* 0x00000001ebebd824 */ /* 0x000fe200078e0a03 */
[C---:B------:R-:W-:Y:S01]  /*91e0*/  ISETP.GT.U32.AND P5, PT, R3.reuse, R236, PT ;  /* 0x000000ec0300720c */ /* 0x040fe20003fa4070 */
[----:B------:R-:W-:Y:S02]  /*91f0*/  IMAD R176, R3, R152, R176 ;  /* 0x0000009803b07224 */ /* 0x000fe400078e02b0 */
[----:B------:R-:W-:Y:S02]  /*9200*/  IMAD.MOV.U32 R152, RZ, RZ, R175 ;  /* 0x000000ffff987224 */ /* 0x000fe400078e00af */
[----:B------:R-:W-:-:S04]  /*9210*/  IMAD.HI.U32 R240, R5, R180, RZ ;  /* 0x000000b405f07227 */ /* 0x000fc800078e00ff */
[--C-:B------:R-:W-:Y:S01]  /*9220*/  @!P3 IMAD.IADD R186, R186, 0x1, -R3.reuse ;  /* 0x00000001babab824 */ /* 0x100fe200078e0a03 */
[C---:B------:R-:W-:Y:S01]  /*9230*/  ISETP.GT.U32.AND P3, PT, R3.reuse, R235, PT ;  /* 0x000000eb0300720c */ /* 0x040fe20003f64070 */
[----:B------:R-:W-:Y:S01]  /*9240*/  @!P0 IMAD.MOV R152, RZ, RZ, -R152 ;  /* 0x000000ffff988224 */ /* 0x000fe200078e0a98 */
[----:B------:R-:W-:Y:S01]  /*9250*/  ISETP.GT.U32.AND P0, PT, R3, R239, PT ;  /* 0x000000ef0300720c */ /* 0x000fe20003f04070 */
[----:B------:R-:W-:Y:S02]  /*9260*/  IMAD.MOV R240, RZ, RZ, -R240 ;  /* 0x000000fffff07224 */ /* 0x000fe400078e0af0 */
[----:B------:R-:W-:Y:S02]  /*9270*/  @!P6 IMAD.IADD R158, R158, 0x1, -R3 ;  /* 0x000000019e9ee824 */ /* 0x000fe400078e0a03 */
[----:B------:R-:W-:-:S03]  /*9280*/  IMAD.HI.U32 R182, R5, R181, RZ ;  /* 0x000000b505b67227 */ /* 0x000fc600078e00ff */
[C---:B------:R-:W-:Y:S01]  /*9290*/  ISETP.GT.U32.AND P6, PT, R3.reuse, R158, PT ;  /* 0x0000009e0300720c */ /* 0x040fe20003fc4070 */
[----:B------:R-:W-:Y:S01]  /*92a0*/  @!P1 IMAD.MOV R153, RZ, RZ, -R153 ;  /* 0x000000ffff999224 */ /* 0x000fe200078e0a99 */
[C---:B------:R-:W-:Y:S01]  /*92b0*/  ISETP.GT.U32.AND P1, PT, R3.reuse, R186, PT ;  /* 0x000000ba0300720c */ /* 0x040fe20003f24070 */
[C---:B------:R-:W-:Y:S02]  /*92c0*/  IMAD R180, R3.reuse, R240, R180 ;  /* 0x000000f003b47224 */ /* 0x040fe400078e02b4 */
[----:B------:R-:W-:Y:S02]  /*92d0*/  IMAD.MOV R182, RZ, RZ, -R182 ;  /* 0x000000ffffb67224 */ /* 0x000fe400078e0ab6 */
[----:B------:R-:W-:Y:S01]  /*92e0*/  @!P5 IMAD.IADD R236, R236, 0x1, -R3 ;  /* 0x00000001ececd824 */ /* 0x000fe200078e0a03 */
[C---:B------:R-:W-:Y:S01]  /*92f0*/  ISETP.GT.U32.AND P5, PT, R3.reuse, R180, PT ;  /* 0x000000b40300720c */ /* 0x040fe20003fa4070 */
[----:B------:R-:W-:Y:S01]  /*9300*/  IMAD R175, R3, R182, R181 ;  /* 0x000000b603af7224 */ /* 0x000fe200078e02b5 */
[----:B------:R-:W-:Y:S01]  /*9310*/  IABS R181, R168 ;  /* 0x000000a800b57213 */ /* 0x000fe20000000000 */
[--C-:B------:R-:W-:Y:S01]  /*9320*/  @!P0 IMAD.IADD R239, R239, 0x1, -R3.reuse ;  /* 0x00000001efef8824 */ /* 0x100fe200078e0a03 */
[----:B------:R-:W-:Y:S01]  /*9330*/  ISETP.GT.U32.AND P0, PT, R3, R176, PT ;  /* 0x000000b00300720c */ /* 0x000fe20003f04070 */
[----:B------:R-:W-:Y:S01]  /*9340*/  @!P3 IMAD.IADD R235, R235, 0x1, -R3 ;  /* 0x00000001ebebb824 */ /* 0x000fe200078e0a03 */
[----:B------:R-:W-:Y:S01]  /*9350*/  ISETP.GE.AND P3, PT, R154, RZ, PT ;  /* 0x000000ff9a00720c */ /* 0x000fe20003f66270 */
[----:B------:R-:W-:Y:S01]  /*9360*/  IMAD.HI.U32 R154, R5, R181, RZ ;  /* 0x000000b5059a7227 */ /* 0x000fe200078e00ff */
[----:B------:R-:W-:-:S03]  /*9370*/  IABS R182, R164 ;  /* 0x000000a400b67213 */ /* 0x000fc60000000000 */
[--C-:B------:R-:W-:Y:S01]  /*9380*/  @!P1 IMAD.IADD R186, R186, 0x1, -R3.reuse ;  /* 0x00000001baba9824 */ /* 0x100fe200078e0a03 */
[----:B------:R-:W-:Y:S01]  /*9390*/  ISETP.GT.U32.AND P1, PT, R3, R175, PT ;  /* 0x000000af0300720c */ /* 0x000fe20003f24070 */
[----:B------:R-:W-:Y:S01]  /*93a0*/  @!P6 IMAD.IADD R158, R158, 0x1, -R3 ;  /* 0x000000019e9ee824 */ /* 0x000fe200078e0a03 */
[----:B------:R-:W-:Y:S01]  /*93b0*/  ISETP.GE.AND P6, PT, R155, RZ, PT ;  /* 0x000000ff9b00720c */ /* 0x000fe20003fc6270 */
[----:B------:R-:W-:Y:S01]  /*93c0*/  IMAD.MOV R154, RZ, RZ, -R154 ;  /* 0x000000ffff9a7224 */ /* 0x000fe200078e0a9a */
[----:B------:R-:W-:Y:S01]  /*93d0*/  IABS R155, R174 ;  /* 0x000000ae009b7213 */ /* 0x000fe20000000000 */
[----:B------:R-:W-:-:S04]  /*93e0*/  IMAD.HI.U32 R240, R5, R182, RZ ;  /* 0x000000b605f07227 */ /* 0x000fc800078e00ff */
[----:B------:R-:W-:Y:S01]  /*93f0*/  @!P5 IMAD.IADD R180, R180, 0x1, -R3 ;  /* 0x00000001b4b4d824 */ /* 0x000fe200078e0a03 */
[----:B------:R-:W-:Y:S01]  /*9400*/  ISETP.GE.AND P5, PT, R156, RZ, PT ;  /* 0x000000ff9c00720c */ /* 0x000fe20003fa6270 */
[----:B------:R-:W-:Y:S02]  /*9410*/  IMAD R181, R3, R154, R181 ;  /* 0x0000009a03b57224 */ /* 0x000fe400078e02b5 */
[----:B------:R-:W-:Y:S02]  /*9420*/  IMAD.MOV.U32 R154, RZ, RZ, R236 ;  /* 0x000000ffff9a7224 */ /* 0x000fe400078e00ec */
[----:B------:R-:W-:Y:S02]  /*9430*/  IMAD.MOV R240, RZ, RZ, -R240 ;  /* 0x000000fffff07224 */ /* 0x000fe400078e0af0 */
[----:B------:R-:W-:Y:S02]  /*9440*/  IMAD.MOV.U32 R236, RZ, RZ, R155 ;  /* 0x000000ffffec7224 */ /* 0x000fe400078e009b */
[----:B------:R-:W-:Y:S01]  /*9450*/  @!P0 IMAD.IADD R176, R176, 0x1, -R3 ;  /* 0x00000001b0b08824 */ /* 0x000fe200078e0a03 */
[----:B------:R-:W-:Y:S01]  /*9460*/  ISETP.GE.AND P0, PT, R157, RZ, PT ;  /* 0x000000ff9d00720c */ /* 0x000fe20003f06270 */
[----:B------:R-:W-:-:S02]  /*9470*/  IMAD.MOV.U32 R155, RZ, RZ, R239 ;  /* 0x000000ffff9b7224 */ /* 0x000fc400078e00ef */
[----:B------:R-:W-:Y:S01]  /*9480*/  IMAD R182, R3, R240, R182 ;  /* 0x000000f003b67224 */ /* 0x000fe200078e02b6 */
[----:B------:R-:W-:Y:S01]  /*9490*/  IABS R240, R184 ;  /* 0x000000b800f07213 */ /* 0x000fe20000000000 */
[----:B------:R-:W-:Y:S01]  /*94a0*/  @!P1 IMAD.IADD R175, R175, 0x1, -R3 ;  /* 0x00000001afaf9824 */ /* 0x000fe200078e0a03 */
[C---:B------:R-:W-:Y:S01]  /*94b0*/  ISETP.GT.U32.AND P1, PT, R3.reuse, R180, PT ;  /* 0x000000b40300720c */ /* 0x040fe20003f24070 */
[----:B------:R-:W-:Y:S01]  /*94c0*/  IMAD.MOV.U32 R156, RZ, RZ, R235 ;  /* 0x000000ffff9c7224 */ /* 0x000fe200078e00eb */
[----:B------:R-:W-:Y:S01]  /*94d0*/  IABS R235, R169 ;  /* 0x000000a900eb7213 */ /* 0x000fe20000000000 */
[----:B------:R-:W-:Y:S01]  /*94e0*/  @!P2 IMAD.MOV R155, RZ, RZ, -R155 ;  /* 0x000000ffff9ba224 */ /* 0x000fe200078e0a9b */
[C---:B------:R-:W-:Y:S01]  /*94f0*/  ISETP.GT.U32.AND P2, PT, R3.reuse, R176, PT ;  /* 0x000000b00300720c */ /* 0x040fe20003f44070 */
[----:B------:R-:W-:Y:S01]  /*9500*/  @!P3 IMAD.MOV R156, RZ, RZ, -R156 ;  /* 0x000000ffff9cb224 */ /* 0x000fe200078e0a9c */
[----:B------:R-:W-:Y:S01]  /*9510*/  ISETP.GT.U32.AND P3, PT, R3, R182, PT ;  /* 0x000000b60300720c */ /* 0x000fe20003f64070 */
[----:B------:R-:W-:-:S02]  /*9520*/  IMAD.MOV.U32 R157, RZ, RZ, R186 ;  /* 0x000000ffff9d7224 */ /* 0x000fc400078e00ba */
[----:B------:R-:W-:Y:S01]  /*9530*/  @!P5 IMAD.MOV R158, RZ, RZ, -R158 ;  /* 0x000000ffff9ed224 */ /* 0x000fe200078e0a9e */
[C---:B------:R-:W-:Y:S01]  /*9540*/  ISETP.GT.U32.AND P5, PT, R3.reuse, R181, PT ;  /* 0x000000b50300720c */ /* 0x040fe20003fa4070 */
[----:B------:R-:W-:Y:S01]  /*9550*/  @!P4 IMAD.MOV R154, RZ, RZ, -R154 ;  /* 0x000000ffff9ac224 */ /* 0x000fe200078e0a9a */
[----:B------:R-:W-:Y:S01]  /*9560*/  ISETP.GT.U32.AND P4, PT, R3, R175, PT ;  /* 0x000000af0300720c */ /* 0x000fe20003f84070 */
[----:B------:R-:W-:Y:S01]  /*9570*/  @!P6 IMAD.MOV R157, RZ, RZ, -R157 ;  /* 0x000000ffff9de224 */ /* 0x000fe200078e0a9d */
[----:B------:R-:W-:Y:S01]  /*9580*/  ISETP.GE.AND P6, PT, R159, RZ, PT ;  /* 0x000000ff9f00720c */ /* 0x000fe20003fc6270 */
[----:B------:R-:W-:-:S04]  /*9590*/  IMAD.HI.U32 R159, R5, R236, RZ ;  /* 0x000000ec059f7227 */ /* 0x000fc800078e00ff */
[--C-:B------:R-:W-:Y:S01]  /*95a0*/  @!P1 IMAD.IADD R180, R180, 0x1, -R3.reuse ;  /* 0x00000001b4b49824 */ /* 0x100fe200078e0a03 */
[----:B------:R-:W-:Y:S01]  /*95b0*/  ISETP.GE.AND P1, PT, R160, RZ, PT ;  /* 0x000000ffa000720c */ /* 0x000fe20003f26270 */
[----:B------:R-:W-:Y:S01]  /*95c0*/  @!P2 IMAD.IADD R176, R176, 0x1, -R3 ;  /* 0x00000001b0b0a824 */ /* 0x000fe200078e0a03 */
[----:B------:R-:W-:Y:S01]  /*95d0*/  ISETP.GE.AND P2, PT, R164, RZ, PT ;  /* 0x000000ffa400720c */ /* 0x000fe20003f46270 */
[----:B------:R-:W-:Y:S02]  /*95e0*/  IMAD.MOV R164, RZ, RZ, -R159 ;  /* 0x000000ffffa47224 */ /* 0x000fe400078e0a9f */
[----:B------:R-:W-:Y:S01]  /*95f0*/  @!P3 IMAD.IADD R182, R182, 0x1, -R3 ;  /* 0x00000001b6b6b824 */ /* 0x000fe200078e0a03 */
[----:B------:R-:W-:Y:S01]  /*9600*/  ISETP.GE.AND P3, PT, R174, RZ, PT ;  /* 0x000000ffae00720c */ /* 0x000fe20003f66270 */
[----:B------:R-:W-:Y:S01]  /*9610*/  IMAD.MOV.U32 R159, RZ, RZ, R180 ;  /* 0x000000ffff9f7224 */ /* 0x000fe200078e00b4 */
[----:B------:R-:W-:Y:S01]  /*9620*/  IABS R174, R163 ;  /* 0x000000a300ae7213 */ /* 0x000fe20000000000 */
[----:B------:R-:W-:-:S02]  /*9630*/  IMAD.MOV.U32 R160, RZ, RZ, R176 ;  /* 0x000000ffffa07224 */ /* 0x000fc400078e00b0 */
[--C-:B------:R-:W-:Y:S02]  /*9640*/  @!P5 IMAD.IADD R181, R181, 0x1, -R3.reuse ;  /* 0x00000001b5b5d824 */ /* 0x100fe400078e0a03 */
[----:B------:R-:W-:Y:S01]  /*9650*/  @!P4 IMAD.IADD R175, R175, 0x1, -R3 ;  /* 0x00000001afafc824 */ /* 0x000fe200078e0a03 */
[----:B------:R-:W-:Y:S01]  /*9660*/  ISETP.GE.AND P4, PT, R168, RZ, PT ;  /* 0x000000ffa800720c */ /* 0x000fe20003f86270 */
[----:B------:R-:W-:Y:S01]  /*9670*/  @!P0 IMAD.MOV R159, RZ, RZ, -R159 ;  /* 0x000000ffff9f8224 */ /* 0x000fe200078e0a9f */
[C---:B------:R-:W-:Y:S01]  /*9680*/  ISETP.GT.U32.AND P0, PT, R3.reuse, R182, PT ;  /* 0x000000b60300720c */ /* 0x040fe20003f04070 */
[----:B------:R-:W-:Y:S01]  /*9690*/  IMAD R164, R3, R164, R236 ;  /* 0x000000a403a47224 */ /* 0x000fe200078e02ec */
[----:B------:R-:W-:Y:S01]  /*96a0*/  IABS R236, R161 ;  /* 0x000000a100ec7213 */ /* 0x000fe20000000000 */
[----:B------:R-:W-:Y:S01]  /*96b0*/  @!P6 IMAD.MOV R160, RZ, RZ, -R160 ;  /* 0x000000ffffa0e224 */ /* 0x000fe200078e0aa0 */
[----:B------:R-:W-:Y:S01]  /*96c0*/  ISETP.GE.AND P6, PT, R161, RZ, PT ;  /* 0x000000ffa100720c */ /* 0x000fe20003fc6270 */
[----:B------:R-:W-:Y:S01]  /*96d0*/  IMAD.MOV.U32 R161, RZ, RZ, R175 ;  /* 0x000000ffffa17224 */ /* 0x000fe200078e00af */
[----:B------:R-:W-:Y:S01]  /*96e0*/  ISETP.GT.U32.AND P5, PT, R3, R181, PT ;  /* 0x000000b50300720c */ /* 0x000fe20003fa4070 */
[----:B------:R-:W-:Y:S01]  /*96f0*/  IMAD.HI.U32 R176, R5, R236, RZ ;  /* 0x000000ec05b07227 */ /* 0x000fe200078e00ff */
[----:B------:R-:W-:-:S02]  /*9700*/  IABS R168, R162 ;  /* 0x000000a200a87213 */ /* 0x000fc40000000000 */
[----:B------:R-:W-:Y:S01]  /*9710*/  IABS R175, R165 ;  /* 0x000000a500af7213 */ /* 0x000fe20000000000 */
[----:B------:R-:W-:Y:S01]  /*9720*/  @!P1 IMAD.MOV R161, RZ, RZ, -R161 ;  /* 0x000000ffffa19224 */ /* 0x000fe200078e0aa1 */
[----:B------:R-:W-:Y:S01]  /*9730*/  ISETP.GT.U32.AND P1, PT, R3, R164, PT ;  /* 0x000000a40300720c */ /* 0x000fe20003f24070 */
[----:B------:R-:W-:Y:S01]  /*9740*/  @!P0 IMAD.IADD R182, R182, 0x1, -R3 ;  /* 0x00000001b6b68824 */ /* 0x000fe200078e0a03 */
[----:B------:R-:W-:Y:S01]  /*9750*/  ISETP.GE.AND P0, PT, R162, RZ, PT ;  /* 0x000000ffa200720c */ /* 0x000fe20003f06270 */
[----:B------:R-:W-:-:S04]  /*9760*/  IMAD.HI.U32 R162, R5, R168, RZ ;  /* 0x000000a805a27227 */ /* 0x000fc800078e00ff */
[----:B------:R-:W-:Y:S01]  /*9770*/  @!P5 IMAD.IADD R181, R181, 0x1, -R3 ;  /* 0x00000001b5b5d824 */ /* 0x000fe200078e0a03 */
[----:B------:R-:W-:Y:S01]  /*9780*/  ISETP.GE.AND P5, PT, R163, RZ, PT ;  /* 0x000000ffa300720c */ /* 0x000fe20003fa6270 */
[----:B------:R-:W-:-:S04]  /*9790*/  IMAD.HI.U32 R163, R5, R174, RZ ;  /* 0x000000ae05a37227 */ /* 0x000fc800078e00ff */
[----:B------:R-:W-:Y:S02]  /*97a0*/  IMAD.MOV R162, RZ, RZ, -R162 ;  /* 0x000000ffffa27224 */ /* 0x000fe400078e0aa2 */
[----:B------:R-:W-:Y:S02]  /*97b0*/  IMAD.MOV R176, RZ, RZ, -R176 ;  /* 0x000000ffffb07224 */ /* 0x000fe400078e0ab0 */
[----:B------:R-:W-:Y:S02]  /*97c0*/  @!P1 IMAD.IADD R164, R164, 0x1, -R3 ;  /* 0x00000001a4a49824 */ /* 0x000fe400078e0a03 */
[----:B------:R-:W-:Y:S02]  /*97d0*/  IMAD.MOV R163, RZ, RZ, -R163 ;  /* 0x000000ffffa37224 */ /* 0x000fe400078e0aa3 */
[C---:B------:R-:W-:Y:S01]  /*97e0*/  IMAD R168, R3.reuse, R162, R168 ;  /* 0x000000a203a87224 */ /* 0x040fe200078e02a8 */
[C---:B------:R-:W-:Y:S01]  /*97f0*/  ISETP.GT.U32.AND P1, PT, R3.reuse, R164, PT ;  /* 0x000000a40300720c */ /* 0x040fe20003f24070 */
[----:B------:R-:W-:Y:S01]  /*9800*/  IMAD R236, R3, R176, R236 ;  /* 0x000000b003ec7224 */ /* 0x000fe200078e02ec */
[----:B------:R-:W-:Y:S01]  /*9810*/  IABS R176, R166 ;  /* 0x000000a600b07213 */ /* 0x000fe20000000000 */
[----:B------:R-:W-:-:S02]  /*9820*/  IMAD.MOV.U32 R162, RZ, RZ, R182 ;  /* 0x000000ffffa27224 */ /* 0x000fc400078e00b6 */
[C---:B------:R-:W-:Y:S02]  /*9830*/  IMAD R174, R3.reuse, R163, R174 ;  /* 0x000000a303ae7224 */ /* 0x040fe400078e02ae */
[----:B------:R-:W-:Y:S02]  /*9840*/  IMAD.MOV.U32 R163, RZ, RZ, R181 ;  /* 0x000000ffffa37224 */ /* 0x000fe400078e00b5 */
[----:B------:R-:W-:Y:S01]  /*9850*/  @!P2 IMAD.MOV R162, RZ, RZ, -R162 ;  /* 0x000000ffffa2a224 */ /* 0x000fe200078e0aa2 */
[----:B------:R-:W-:Y:S01]  /*9860*/  ISETP.GT.U32.AND P2, PT, R3, R236, PT ;  /* 0x000000ec0300720c */ /* 0x000fe20003f44070 */
[----:B------:R-:W-:-:S04]  /*9870*/  IMAD.HI.U32 R180, R5, R175, RZ ;  /* 0x000000af05b47227 */ /* 0x000fc800078e00ff */
[----:B------:R-:W-:Y:S01]  /*9880*/  @!P4 IMAD.MOV R163, RZ, RZ, -R163 ;  /* 0x000000ffffa3c224 */ /* 0x000fe200078e0aa3 */
[C---:B------:R-:W-:Y:S01]  /*9890*/  ISETP.GT.U32.AND P4, PT, R3.reuse, R168, PT ;  /* 0x000000a80300720c */ /* 0x040fe20003f84070 */
[----:B------:R-:W-:Y:S01]  /*98a0*/  IMAD.MOV R181, RZ, RZ, -R180 ;  /* 0x000000ffffb57224 */ /* 0x000fe200078e0ab4 */
[----:B------:R-:W-:Y:S01]  /*98b0*/  IABS R180, R167 ;  /* 0x000000a700b47213 */ /* 0x000fe20000000000 */
[----:B------:R-:W-:Y:S01]  /*98c0*/  @!P1 IMAD.IADD R164, R164, 0x1, -R3 ;  /* 0x00000001a4a49824 */ /* 0x000fe200078e0a03 */
[C---:B------:R-:W-:Y:S01]  /*98d0*/  ISETP.GT.U32.AND P1, PT, R3.reuse, R174, PT ;  /* 0x000000ae0300720c */ /* 0x040fe20003f24070 */
[C---:B------:R-:W-:Y:S02]  /*98e0*/  IMAD R181, R3.reuse, R181, R175 ;  /* 0x000000b503b57224 */ /* 0x040fe400078e02af */
[----:B------:R-:W-:Y:S02]  /*98f0*/  @!P2 IMAD.IADD R236, R236, 0x1, -R3 ;  /* 0x00000001ececa824 */ /* 0x000fe400078e0a03 */
[----:B------:R-:W-:Y:S01]  /*9900*/  IMAD.MOV.U32 R175, RZ, RZ, R180 ;  /* 0x000000ffffaf7224 */ /* 0x000fe200078e00b4 */
[----:B------:R-:W-:Y:S01]  /*9910*/  ISETP.GT.U32.AND P2, PT, R3, R181, PT ;  /* 0x000000b50300720c */ /* 0x000fe20003f44070 */
[----:B------:R-:W-:Y:S01]  /*9920*/  IMAD.HI.U32 R182, R5, R176, RZ ;  /* 0x000000b005b67227 */ /* 0x000fe200078e00ff */
[----:B------:R-:W-:-:S03]  /*9930*/  IABS R180, R171 ;  /* 0x000000ab00b47213 */ /* 0x000fc60000000000 */
[----:B------:R-:W-:Y:S01]  /*9940*/  @!P4 IMAD.IADD R168, R168, 0x1, -R3 ;  /* 0x00000001a8a8c824 */ /* 0x000fe200078e0a03 */
[----:B------:R-:W-:Y:S01]  /*9950*/  ISETP.GT.U32.AND P4, PT, R3, R236, PT ;  /* 0x000000ec0300720c */ /* 0x000fe20003f84070 */
[----:B------:R-:W-:Y:S02]  /*9960*/  @!P3 IMAD.MOV R164, RZ, RZ, -R164 ;  /* 0x000000ffffa4b224 */ /* 0x000fe400078e0aa4 */
[----:B------:R-:W-:Y:S01]  /*9970*/  IMAD.HI.U32 R186, R5, R175, RZ ;  /* 0x000000af05ba7227 */ /* 0x000fe200078e00ff */
[----:B------:R-:W-:-:S03]  /*9980*/  ISETP.GT.U32.AND P3, PT, R3, R168, PT ;  /* 0x000000a80300720c */ /* 0x000fc60003f64070 */
[----:B------:R-:W-:Y:S02]  /*9990*/  IMAD.MOV R182, RZ, RZ, -R182 ;  /* 0x000000ffffb67224 */ /* 0x000fe400078e0ab6 */
[--C-:B------:R-:W-:Y:S02]  /*99a0*/  @!P1 IMAD.IADD R174, R174, 0x1, -R3.reuse ;  /* 0x00000001aeae9824 */ /* 0x100fe400078e0a03 */
[----:B------:R-:W-:Y:S02]  /*99b0*/  IMAD.MOV R186, RZ, RZ, -R186 ;  /* 0x000000ffffba7224 */ /* 0x000fe400078e0aba */
[C---:B------:R-:W-:Y:S01]  /*99c0*/  IMAD R176, R3.reuse, R182, R176 ;  /* 0x000000b603b07224 */ /* 0x040fe200078e02b0 */
[----:B------:R-:W-:Y:S01]  /*99d0*/  ISETP.GT.U32.AND P1, PT, R3, R174, PT ;  /* 0x000000ae0300720c */ /* 0x000fe20003f24070 */
[----:B------:R-:W-:Y:S01]  /*99e0*/  @!P2 IMAD.IADD R181, R181, 0x1, -R3 ;  /* 0x00000001b5b5a824 */ /* 0x000fe200078e0a03 */
[----:B------:R-:W-:Y:S01]  /*99f0*/  IABS R182, R172 ;  /* 0x000000ac00b67213 */ /* 0x000fe20000000000 */
[----:B------:R-:W-:-:S02]  /*9a00*/  IMAD R175, R3, R186, R175 ;  /* 0x000000ba03af7224 */ /* 0x000fc400078e02af */
[----:B------:R-:W-:Y:S01]  /*9a10*/  @!P4 IMAD.IADD R236, R236, 0x1, -R3 ;  /* 0x00000001ececc824 */ /* 0x000fe200078e0a03 */
[----:B------:R-:W-:Y:S01]  /*9a20*/  ISETP.GT.U32.AND P2, PT, R3, R181, PT ;  /* 0x000000b50300720c */ /* 0x000fe20003f44070 */
[----:B------:R-:W-:Y:S01]  /*9a30*/  IMAD.HI.U32 R186, R5, R180, RZ ;  /* 0x000000b405ba7227 */ /* 0x000fe200078e00ff */
[----:B------:R-:W-:-:S03]  /*9a40*/  ISETP.GT.U32.AND P4, PT, R3, R176, PT ;  /* 0x000000b00300720c */ /* 0x000fc60003f84070 */
[--C-:B------:R-:W-:Y:S01]  /*9a50*/  @!P3 IMAD.IADD R168, R168, 0x1, -R3.reuse ;  /* 0x00000001a8a8b824 */ /* 0x100fe200078e0a03 */
[----:B------:R-:W-:Y:S01]  /*9a60*/  ISETP.GT.U32.AND P3, PT, R3, R175, PT ;  /* 0x000000af0300720c */ /* 0x000fe20003f64070 */
[----:B------:R-:W-:Y:S02]  /*9a70*/  IMAD.MOV R186, RZ, RZ, -R186 ;  /* 0x000000ffffba7224 */ /* 0x000fe400078e0aba */
[----:B------:R-:W-:Y:S01]  /*9a80*/  @!P1 IMAD.IADD R174, R174, 0x1, -R3 ;  /* 0x00000001aeae9824 */ /* 0x000fe200078e0a03 */
[----:B------:R-:W-:Y:S01]  /*9a90*/  ISETP.GE.AND P1, PT, R165, RZ, PT ;  /* 0x000000ffa500720c */ /* 0x000fe20003f26270 */
[----:B------:R-:W-:Y:S01]  /*9aa0*/  IMAD R180, R3, R186, R180 ;  /* 0x000000ba03b47224 */ /* 0x000fe200078e02b4 */
[----:B------:R-:W-:Y:S01]  /*9ab0*/  IABS R186, R170 ;  /* 0x000000aa00ba7213 */ /* 0x000fe20000000000 */
[----:B------:R-:W-:-:S04]  /*9ac0*/  IMAD.HI.U32 R165, R5, R182, RZ ;  /* 0x000000b605a57227 */ /* 0x000fc800078e00ff */
[--C-:B------:R-:W-:Y:S01]  /*9ad0*/  @!P2 IMAD.IADD R181, R181, 0x1, -R3.reuse ;  /* 0x00000001b5b5a824 */ /* 0x100fe200078e0a03 */
[----:B------:R-:W-:Y:S01]  /*9ae0*/  ISETP.GT.U32.AND P2, PT, R3, R180, PT ;  /* 0x000000b40300720c */ /* 0x000fe20003f44070 */
[----:B------:R-:W-:Y:S01]  /*9af0*/  @!P4 IMAD.IADD R176, R176, 0x1, -R3 ;  /* 0x00000001b0b0c824 */ /* 0x000fe200078e0a03 */
[----:B------:R-:W-:Y:S01]  /*9b00*/  ISETP.GE.AND P4, PT, R166, RZ, PT ;  /* 0x000000ffa600720c */ /* 0x000fe20003f86270 */
[----:B------:R-:W-:Y:S02]  /*9b10*/  IMAD.MOV R165, RZ, RZ, -R165 ;  /* 0x000000ffffa57224 */ /* 0x000fe400078e0aa5 */
[----:B------:R-:W-:Y:S01]  /*9b20*/  @!P3 IMAD.IADD R175, R175, 0x1, -R3 ;  /* 0x00000001afafb824 */ /* 0x000fe200078e0a03 */
[----:B------:R-:W-:Y:S01]  /*9b30*/  ISETP.GE.AND P3, PT, R167, RZ, PT ;  /* 0x000000ffa700720c */ /* 0x000fe20003f66270 */
[----:B------:R-:W-:Y:S02]  /*9b40*/  IMAD.MOV.U32 R166, RZ, RZ, R168 ;  /* 0x000000ffffa67224 */ /* 0x000fe400078e00a8 */
[----:B------:R-:W-:-:S02]  /*9b50*/  IMAD R182, R3, R165, R182 ;  /* 0x000000a503b67224 */ /* 0x000fc400078e02b6 */
[----:B------:R-:W-:Y:S01]  /*9b60*/  @!P0 IMAD.MOV R166, RZ, RZ, -R166 ;  /* 0x000000ffffa68224 */ /* 0x000fe200078e0aa6 */
[----:B------:R-:W-:Y:S01]  /*9b70*/  ISETP.GT.U32.AND P0, PT, R3, R175, PT ;  /* 0x000000af0300720c */ /* 0x000fe20003f04070 */
[----:B------:R-:W-:Y:S02]  /*9b80*/  IMAD.MOV.U32 R168, RZ, RZ, R181 ;  /* 0x000000ffffa87224 */ /* 0x000fe400078e00b5 */
[----:B------:R-:W-:-:S04]  /*9b90*/  IMAD.HI.U32 R239, R5, R235, RZ ;  /* 0x000000eb05ef7227 */ /* 0x000fc800078e00ff */
[----:B------:R-:W-:Y:S01]  /*9ba0*/  @!P1 IMAD.MOV R168, RZ, RZ, -R168 ;  /* 0x000000ffffa89224 */ /* 0x000fe200078e0aa8 */
[----:B------:R-:W-:Y:S01]  /*9bb0*/  ISETP.GT.U32.AND P1, PT, R3, R182, PT ;  /* 0x000000b60300720c */ /* 0x000fe20003f24070 */
[----:B------:R-:W-:Y:S02]  /*9bc0*/  IMAD.MOV.U32 R165, RZ, RZ, R236 ;  /* 0x000000ffffa57224 */ /* 0x000fe400078e00ec */
[----:B------:R-:W-:-:S04]  /*9bd0*/  IMAD.HI.U32 R236, R5, R186, RZ ;  /* 0x000000ba05ec7227 */ /* 0x000fc800078e00ff */
[----:B------:R-:W-:Y:S02]  /*9be0*/  IMAD.MOV R239, RZ, RZ, -R239 ;  /* 0x000000ffffef7224 */ /* 0x000fe400078e0aef */
[----:B------:R-:W-:Y:S01]  /*9bf0*/  @!P2 IMAD.IADD R180, R180, 0x1, -R3 ;  /* 0x00000001b4b4a824 */ /* 0x000fe200078e0a03 */
[C---:B------:R-:W-:Y:S01]  /*9c00*/  ISETP.GT.U32.AND P2, PT, R3.reuse, R176, PT ;  /* 0x000000b00300720c */ /* 0x040fe20003f44070 */
[----:B------:R-:W-:Y:S02]  /*9c10*/  IMAD.MOV R236, RZ, RZ, -R236 ;  /* 0x000000ffffec7224 */ /* 0x000fe400078e0aec */
[C---:B------:R-:W-:Y:S02]  /*9c20*/  IMAD R181, R3.reuse, R239, R235 ;  /* 0x000000ef03b57224 */ /* 0x040fe400078e02eb */
[----:B------:R-:W-:Y:S01]  /*9c30*/  @!P6 IMAD.MOV R165, RZ, RZ, -R165 ;  /* 0x000000ffffa5e224 */ /* 0x000fe200078e0aa5 */
[----:B------:R-:W-:Y:S01]  /*9c40*/  ISETP.GT.U32.AND P6, PT, R3, R180, PT ;  /* 0x000000b40300720c */ /* 0x000fe20003fc4070 */
[----:B------:R-:W-:-:S02]  /*9c50*/  IMAD.MOV.U32 R167, RZ, RZ, R174 ;  /* 0x000000ffffa77224 */ /* 0x000fc400078e00ae */
[----:B------:R-:W-:Y:S01]  /*9c60*/  IMAD R174, R3, R236, R186 ;  /* 0x000000ec03ae7224 */ /* 0x000fe200078e02ba */
[----:B------:R-:W-:Y:S01]  /*9c70*/  IABS R186, R178 ;  /* 0x000000b200ba7213 */ /* 0x000fe20000000000 */
[--C-:B------:R-:W-:Y:S01]  /*9c80*/  @!P0 IMAD.IADD R175, R175, 0x1, -R3.reuse ;  /* 0x00000001afaf8824 */ /* 0x100fe200078e0a03 */
[C---:B------:R-:W-:Y:S01]  /*9c90*/  ISETP.GT.U32.AND P0, PT, R3.reuse, R181, PT ;  /* 0x000000b50300720c */ /* 0x040fe20003f04070 */
[--C-:B------:R-:W-:Y:S01]  /*9ca0*/  @!P1 IMAD.IADD R182, R182, 0x1, -R3.reuse ;  /* 0x00000001b6b69824 */ /* 0x100fe200078e0a03 */
[----:B------:R-:W-:Y:S01]  /*9cb0*/  ISETP.GT.U32.AND P1, PT, R3, R174, PT ;  /* 0x000000ae0300720c */ /* 0x000fe20003f24070 */
[----:B------:R-:W-:Y:S01]  /*9cc0*/  @!P2 IMAD.IADD R176, R176, 0x1, -R3 ;  /* 0x00000001b0b0a824 */ /* 0x000fe200078e0a03 */
[----:B------:R-:W-:Y:S01]  /*9cd0*/  ISETP.GE.AND P2, PT, R172, RZ, PT ;  /* 0x000000ffac00720c */ /* 0x000fe20003f46270 */
[----:B------:R-:W-:Y:S01]  /*9ce0*/  @!P5 IMAD.MOV R167, RZ, RZ, -R167 ;  /* 0x000000ffffa7d224 */ /* 0x000fe200078e0aa7 */
[----:B------:R-:W-:Y:S01]  /*9cf0*/  ISETP.GE.AND P5, PT, R171, RZ, PT ;  /* 0x000000ffab00720c */ /* 0x000fe20003fa6270 */
[----:B------:R-:W-:Y:S01]  /*9d00*/  @!P6 IMAD.IADD R180, R180, 0x1, -R3 ;  /* 0x00000001b4b4e824 */ /* 0x000fe200078e0a03 */
[----:B------:R-:W-:Y:S01]  /*9d10*/  ISETP.GE.AND P6, PT, R169, RZ, PT ;  /* 0x000000ffa900720c */ /* 0x000fe20003fc6270 */
[----:B------:R-:W-:Y:S01]  /*9d20*/  IMAD.MOV.U32 R169, RZ, RZ, R176 ;  /* 0x000000ffffa97224 */ /* 0x000fe200078e00b0 */
[----:B------:R-:W-:Y:S01]  /*9d30*/  IABS R172, R177 ;  /* 0x000000b100ac7213 */ /* 0x000fe20000000000 */
[----:B------:R-:W-:Y:S01]  /*9d40*/  IMAD.HI.U32 R241, R5, R240, RZ ;  /* 0x000000f005f17227 */ /* 0x000fe200078e00ff */
[----:B------:R-:W-:-:S02]  /*9d50*/  IABS R171, R173 ;  /* 0x000000ad00ab7213 */ /* 0x000fc40000000000 */
[----:B------:R-:W-:Y:S01]  /*9d60*/  IABS R236, R238 ;  /* 0x000000ee00ec7213 */ /* 0x000fe20000000000 */
[----:B------:R-:W-:Y:S01]  /*9d70*/  @!P0 IMAD.IADD R181, R181, 0x1, -R3 ;  /* 0x00000001b5b58824 */ /* 0x000fe200078e0a03 */
[----:B------:R-:W-:Y:S01]  /*9d80*/  ISETP.GE.AND P0, PT, R170, RZ, PT ;  /* 0x000000ffaa00720c */ /* 0x000fe20003f06270 */
[----:B------:R-:W-:Y:S01]  /*9d90*/  @!P4 IMAD.MOV R169, RZ, RZ, -R169 ;  /* 0x000000ffffa9c224 */ /* 0x000fe200078e0aa9 */
[C---:B------:R-:W-:Y:S01]  /*9da0*/  ISETP.GT.U32.AND P4, PT, R3.reuse, R182, PT ;  /* 0x000000b60300720c */ /* 0x040fe20003f84070 */
[----:B------:R-:W-:Y:S01]  /*9db0*/  @!P1 IMAD.IADD R174, R174, 0x1, -R3 ;  /* 0x00000001aeae9824 */ /* 0x000fe200078e0a03 */
[----:B------:R-:W-:Y:S01]  /*9dc0*/  ISETP.GT.U32.AND P1, PT, R3, R181, PT ;  /* 0x000000b50300720c */ /* 0x000fe20003f24070 */
[----:B------:R-:W-:-:S04]  /*9dd0*/  IMAD.HI.U32 R176, R5, R172, RZ ;  /* 0x000000ac05b07227 */ /* 0x000fc800078e00ff */
[----:B------:R-:W-:-:S04]  /*9de0*/  IMAD.HI.U32 R235, R5, R171, RZ ;  /* 0x000000ab05eb7227 */ /* 0x000fc800078e00ff */
[----:B------:R-:W-:Y:S02]  /*9df0*/  IMAD.MOV R176, RZ, RZ, -R176 ;  /* 0x000000ffffb07224 */ /* 0x000fe400078e0ab0 */
[----:B------:R-:W-:Y:S02]  /*9e00*/  IMAD.MOV R235, RZ, RZ, -R235 ;  /* 0x000000ffffeb7224 */ /* 0x000fe400078e0aeb */
[----:B------:R-:W-:Y:S02]  /*9e10*/  IMAD.MOV.U32 R170, RZ, RZ, R175 ;  /* 0x000000ffffaa7224 */ /* 0x000fe400078e00af */
[C---:B------:R-:W-:Y:S02]  /*9e20*/  IMAD R175, R3.reuse, R176, R172 ;  /* 0x000000b003af7224 */ /* 0x040fe400078e02ac */
[----:B------:R-:W-:Y:S02]  /*9e30*/  IMAD R176, R3, R235, R171 ;  /* 0x000000eb03b07224 */ /* 0x000fe400078e02ab */
[----:B------:R-:W-:-:S04]  /*9e40*/  IMAD.HI.U32 R172, R5, R186, RZ ;  /* 0x000000ba05ac7227 */ /* 0x000fc800078e00ff */
[--C-:B------:R-:W-:Y:S01]  /*9e50*/  @!P4 IMAD.IADD R182, R182, 0x1, -R3.reuse ;  /* 0x00000001b6b6c824 */ /* 0x100fe200078e0a03 */
[----:B------:R-:W-:Y:S01]  /*9e60*/  ISETP.GT.U32.AND P4, PT, R3, R175, PT ;  /* 0x000000af0300720c */ /* 0x000fe20003f84070 */
[----:B------:R-:W-:Y:S01]  /*9e70*/  @!P1 IMAD.IADD R181, R181, 0x1, -R3 ;  /* 0x00000001b5b59824 */ /* 0x000fe200078e0a03 */
[C---:B------:R-:W-:Y:S01]  /*9e80*/  ISETP.GT.U32.AND P1, PT, R3.reuse, R176, PT ;  /* 0x000000b00300720c */ /* 0x040fe20003f24070 */
[----:B------:R-:W-:Y:S02]  /*9e90*/  IMAD.MOV.U32 R171, RZ, RZ, R180 ;  /* 0x000000ffffab7224 */ /* 0x000fe400078e00b4 */
[----:B------:R-:W-:Y:S02]  /*9ea0*/  IMAD.MOV R180, RZ, RZ, -R172 ;  /* 0x000000ffffb47224 */ /* 0x000fe400078e0aac */
[----:B------:R-:W-:Y:S01]  /*9eb0*/  IMAD.MOV.U32 R172, RZ, RZ, R182 ;  /* 0x000000ffffac7224 */ /* 0x000fe200078e00b6 */
[----:B------:R-:W-:Y:S01]  /*9ec0*/  IABS R182, R185 ;  /* 0x000000b900b67213 */ /* 0x000fe20000000000 */
        /* <DEDUP_REMOVED lines=10> */
[----:B------:R-:W-:-:S02]  /*9f70*/  @!P1 IMAD.IADD R176, R176, 0x1, -R3 ;  /* 0x00000001b0b09824 */ /* 0x000fc400078e0a03 */
[----:B------:R-:W-:Y:S01]  /*9f80*/  @!P6 IMAD.MOV R173, RZ, RZ, -R173 ;  /* 0x000000ffffade224 */ /* 0x000fe200078e0aad */
[----:B------:R-:W-:Y:S01]  /*9f90*/  ISETP.GE.AND P6, PT, R178, RZ, PT ;  /* 0x000000ffb200720c */ /* 0x000fe20003fc6270 */
[----:B------:R-:W-:Y:S01]  /*9fa0*/  IMAD.MOV.U32 R178, RZ, RZ, R180 ;  /* 0x000000ffffb27224 */ /* 0x000fe200078e00b4 */
[----:B------:R-:W-:Y:S01]  /*9fb0*/  ISETP.GT.U32.AND P1, PT, R3, R176, PT ;  /* 0x000000b00300720c */ /* 0x000fe20003f24070 */
[--C-:B------:R-:W-:Y:S01]  /*9fc0*/  @!P4 IMAD.IADD R175, R175, 0x1, -R3.reuse ;  /* 0x00000001afafc824 */ /* 0x100fe200078e0a03 */
[----:B------:R-:W-:Y:S01]  /*9fd0*/  IABS R180, R218 ;  /* 0x000000da00b47213 */ /* 0x000fe20000000000 */
[----:B------:R-:W-:Y:S01]  /*9fe0*/  @!P3 IMAD.IADD R174, R174, 0x1, -R3 ;  /* 0x00000001aeaeb824 */ /* 0x000fe200078e0a03 */
[----:B------:R-:W-:Y:S01]  /*9ff0*/  ISETP.GT.U32.AND P3, PT, R3, R177, PT ;  /* 0x000000b10300720c */ /* 0x000fe20003f64070 */
[----:B------:R-:W-:Y:S01]  /*a000*/  IMAD.HI.U32 R235, R5, R178, RZ ;  /* 0x000000b205eb7227 */ /* 0x000fe200078e00ff */
[----:B------:R-:W-:-:S03]  /*a010*/  ISETP.GT.U32.AND P4, PT, R3, R175, PT ;  /* 0x000000af0300720c */ /* 0x000fc60003f84070 */
[----:B------:R-:W-:Y:S02]  /*a020*/  IMAD.MOV R235, RZ, RZ, -R235 ;  /* 0x000000ffffeb7224 */ /* 0x000fe400078e0aeb */
[----:B------:R-:W-:-:S04]  /*a030*/  IMAD.HI.U32 R186, R5, R182, RZ ;  /* 0x000000b605ba7227 */ /* 0x000fc800078e00ff */
[----:B------:R-:W-:Y:S02]  /*a040*/  IMAD R178, R3, R235, R178 ;  /* 0x000000eb03b27224 */ /* 0x000fe400078e02b2 */
[--C-:B------:R-:W-:Y:S02]  /*a050*/  @!P1 IMAD.IADD R176, R176, 0x1, -R3.reuse ;  /* 0x00000001b0b09824 */ /* 0x100fe400078e0a03 */
[----:B------:R-:W-:Y:S01]  /*a060*/  @!P3 IMAD.IADD R177, R177, 0x1, -R3 ;  /* 0x00000001b1b1b824 */ /* 0x000fe200078e0a03 */
[----:B------:R-:W-:Y:S01]  /*a070*/  ISETP.GT.U32.AND P1, PT, R3, R178, PT ;  /* 0x000000b20300720c */ /* 0x000fe20003f24070 */
[----:B------:R-:W-:-:S03]  /*a080*/  IMAD.HI.U32 R235, R5, R180, RZ ;  /* 0x000000b405eb7227 */ /* 0x000fc600078e00ff */
[----:B------:R-:W-:Y:S01]  /*a090*/  ISETP.GT.U32.AND P3, PT, R3, R177, PT ;  /* 0x000000b10300720c */ /* 0x000fe20003f64070 */
[----:B------:R-:W-:Y:S01]  /*a0a0*/  @!P4 IMAD.IADD R175, R175, 0x1, -R3 ;  /* 0x00000001afafc824 */ /* 0x000fe200078e0a03 */
[----:B------:R-:W-:Y:S01]  /*a0b0*/  ISETP.GE.AND P4, PT, R179, RZ, PT ;  /* 0x000000ffb300720c */ /* 0x000fe20003f86270 */
[----:B------:R-:W-:Y:S02]  /*a0c0*/  IMAD.MOV R179, RZ, RZ, -R186 ;  /* 0x000000ffffb37224 */ /* 0x000fe400078e0aba */
[----:B------:R-:W-:Y:S02]  /*a0d0*/  IMAD.MOV R235, RZ, RZ, -R235 ;  /* 0x000000ffffeb7224 */ /* 0x000fe400078e0aeb */
[----:B------:R-:W-:-:S04]  /*a0e0*/  IMAD.HI.U32 R186, R5, R181, RZ ;  /* 0x000000b505ba7227 */ /* 0x000fc800078e00ff */
[C---:B------:R-:W-:Y:S01]  /*a0f0*/  IMAD R179, R3.reuse, R179, R182 ;  /* 0x000000b303b37224 */ /* 0x040fe200078e02b6 */
[----:B------:R-:W-:Y:S01]  /*a100*/  IABS R182, R237 ;  /* 0x000000ed00b67213 */ /* 0x000fe20000000000 */
[C---:B------:R-:W-:Y:S01]  /*a110*/  IMAD R180, R3.reuse, R235, R180 ;  /* 0x000000eb03b47224 */ /* 0x040fe200078e02b4 */
[----:B------:R-:W-:Y:S01]  /*a120*/  IABS R235, R183 ;  /* 0x000000b700eb7213 */ /* 0x000fe20000000000 */
[----:B------:R-:W-:Y:S02]  /*a130*/  IMAD.MOV R186, RZ, RZ, -R186 ;  /* 0x000000ffffba7224 */ /* 0x000fe400078e0aba */
[----:B------:R-:W-:Y:S01]  /*a140*/  @!P1 IMAD.IADD R178, R178, 0x1, -R3 ;  /* 0x00000001b2b29824 */ /* 0x000fe200078e0a03 */
[C---:B------:R-:W-:Y:S01]  /*a150*/  ISETP.GT.U32.AND P1, PT, R3.reuse, R180, PT ;  /* 0x000000b40300720c */ /* 0x040fe20003f24070 */
[----:B------:R-:W-:Y:S02]  /*a160*/  IMAD R181, R3, R186, R181 ;  /* 0x000000ba03b57224 */ /* 0x000fe400078e02b5 */
[----:B------:R-:W-:-:S04]  /*a170*/  IMAD.HI.U32 R186, R5, R182, RZ ;  /* 0x000000b605ba7227 */ /* 0x000fc800078e00ff */
[--C-:B------:R-:W-:Y:S01]  /*a180*/  @!P3 IMAD.IADD R177, R177, 0x1, -R3.reuse ;  /* 0x00000001b1b1b824 */ /* 0x100fe200078e0a03 */
[C---:B------:R-:W-:Y:S01]  /*a190*/  ISETP.GT.U32.AND P3, PT, R3.reuse, R179, PT ;  /* 0x000000b30300720c */ /* 0x040fe20003f64070 */
[----:B------:R-:W-:Y:S02]  /*a1a0*/  IMAD.MOV R186, RZ, RZ, -R186 ;  /* 0x000000ffffba7224 */ /* 0x000fe400078e0aba */
[----:B------:R-:W-:Y:S01]  /*a1b0*/  @!P0 IMAD.MOV R174, RZ, RZ, -R174 ;  /* 0x000000ffffae8224 */ /* 0x000fe200078e0aae */
[C---:B------:R-:W-:Y:S01]  /*a1c0*/  ISETP.GT.U32.AND P0, PT, R3.reuse, R178, PT ;  /* 0x000000b20300720c */ /* 0x040fe20003f04070 */
[----:B------:R-:W-:Y:S01]  /*a1d0*/  IMAD R182, R3, R186, R182 ;  /* 0x000000ba03b67224 */ /* 0x000fe200078e02b6 */
[----:B------:R-:W-:Y:S01]  /*a1e0*/  IABS R186, R232 ;  /* 0x000000e800ba7213 */ /* 0x000fe20000000000 */
[----:B------:R-:W-:Y:S02]  /*a1f0*/  @!P1 IMAD.IADD R180, R180, 0x1, -R3 ;  /* 0x00000001b4b49824 */ /* 0x000fe400078e0a03 */
[----:B------:R-:W-:Y:S01]  /*a200*/  IMAD.HI.U32 R243, R5, R236, RZ ;  /* 0x000000ec05f37227 */ /* 0x000fe200078e00ff */
[----:B------:R-:W-:-:S03]  /*a210*/  ISETP.GT.U32.AND P1, PT, R3, R182, PT ;  /* 0x000000b60300720c */ /* 0x000fc60003f24070 */
[----:B------:R-:W-:Y:S01]  /*a220*/  @!P3 IMAD.IADD R179, R179, 0x1, -R3 ;  /* 0x00000001b3b3b824 */ /* 0x000fe200078e0a03 */
[----:B------:R-:W-:Y:S01]  /*a230*/  ISETP.GT.U32.AND P3, PT, R3, R181, PT ;  /* 0x000000b50300720c */ /* 0x000fe20003f64070 */
[----:B------:R-:W-:-:S04]  /*a240*/  IMAD.HI.U32 R242, R5, R235, RZ ;  /* 0x000000eb05f27227 */ /* 0x000fc800078e00ff */
[----:B------:R-:W-:Y:S02]  /*a250*/  IMAD.MOV R243, RZ, RZ, -R243 ;  /* 0x000000fffff37224 */ /* 0x000fe400078e0af3 */
[----:B------:R-:W-:Y:S01]  /*a260*/  @!P2 IMAD.MOV R176, RZ, RZ, -R176 ;  /* 0x000000ffffb0a224 */ /* 0x000fe200078e0ab0 */
[C---:B------:R-:W-:Y:S01]  /*a270*/  ISETP.GT.U32.AND P2, PT, R3.reuse, R180, PT ;  /* 0x000000b40300720c */ /* 0x040fe20003f44070 */
[--C-:B------:R-:W-:Y:S01]  /*a280*/  @!P1 IMAD.IADD R182, R182, 0x1, -R3.reuse ;  /* 0x00000001b6b69824 */ /* 0x100fe200078e0a03 */
[----:B------:R-:W-:Y:S01]  /*a290*/  ISETP.GT.U32.AND P1, PT, R3, R179, PT ;  /* 0x000000b30300720c */ /* 0x000fe20003f24070 */
[----:B------:R-:W-:Y:S02]  /*a2a0*/  IMAD.MOV R242, RZ, RZ, -R242 ;  /* 0x000000fffff27224 */ /* 0x000fe400078e0af2 */
[----:B------:R-:W-:Y:S01]  /*a2b0*/  @!P3 IMAD.IADD R181, R181, 0x1, -R3 ;  /* 0x00000001b5b5b824 */ /* 0x000fe200078e0a03 */
[----:B------:R-:W-:Y:S01]  /*a2c0*/  ISETP.GE.AND P3, PT, R185, RZ, PT ;  /* 0x000000ffb900720c */ /* 0x000fe20003f66270 */
[C---:B------:R-:W-:Y:S01]  /*a2d0*/  IMAD R236, R3.reuse, R243, R236 ;  /* 0x000000f303ec7224 */ /* 0x040fe200078e02ec */
[----:B---3--:R-:W-:Y:S01]  /*a2e0*/  IABS R243, R20 ;  /* 0x0000001400f37213 */ /* 0x008fe20000000000 */
[----:B------:R-:W-:Y:S01]  /*a2f0*/  @!P6 IMAD.MOV R177, RZ, RZ, -R177 ;  /* 0x000000ffffb1e224 */ /* 0x000fe200078e0ab1 */
[----:B------:R-:W-:Y:S01]  /*a300*/  ISETP.GT.U32.AND P6, PT, R3, R182, PT ;  /* 0x000000b60300720c */ /* 0x000fe20003fc4070 */
[----:B------:R-:W-:-:S04]  /*a310*/  IMAD.HI.U32 R239, R5, R186, RZ ;  /* 0x000000ba05ef7227 */ /* 0x000fc800078e00ff */
[----:B------:R-:W-:Y:S02]  /*a320*/  IMAD.MOV R241, RZ, RZ, -R241 ;  /* 0x000000fffff17224 */ /* 0x000fe400078e0af1 */
[C---:B------:R-:W-:Y:S02]  /*a330*/  IMAD R235, R3.reuse, R242, R235 ;  /* 0x000000f203eb7224 */ /* 0x040fe400078e02eb */
[----:B------:R-:W-:Y:S01]  /*a340*/  @!P5 IMAD.MOV R175, RZ, RZ, -R175 ;  /* 0x000000ffffafd224 */ /* 0x000fe200078e0aaf */
[C---:B------:R-:W-:Y:S01]  /*a350*/  ISETP.GT.U32.AND P5, PT, R3.reuse, R181, PT ;  /* 0x000000b50300720c */ /* 0x040fe20003fa4070 */
[----:B------:R-:W-:Y:S01]  /*a360*/  @!P0 IMAD.IADD R178, R178, 0x1, -R3 ;  /* 0x00000001b2b28824 */ /* 0x000fe200078e0a03 */
[C---:B------:R-:W-:Y:S01]  /*a370*/  ISETP.GT.U32.AND P0, PT, R3.reuse, R236, PT ;  /* 0x000000ec0300720c */ /* 0x040fe20003f04070 */
[----:B------:R-:W-:Y:S02]  /*a380*/  IMAD.MOV R239, RZ, RZ, -R239 ;  /* 0x000000ffffef7224 */ /* 0x000fe400078e0aef */
[----:B------:R-:W-:Y:S01]  /*a390*/  IMAD R185, R3, R241, R240 ;  /* 0x000000f103b97224 */ /* 0x000fe200078e02f0 */
[----:B------:R-:W-:Y:S01]  /*a3a0*/  IABS R240, R233 ;  /* 0x000000e900f07213 */ /* 0x000fe20000000000 */
[--C-:B------:R-:W-:Y:S01]  /*a3b0*/  @!P1 IMAD.IADD R179, R179, 0x1, -R3.reuse ;  /* 0x00000001b3b39824 */ /* 0x100fe200078e0a03 */
[C---:B------:R-:W-:Y:S01]  /*a3c0*/  ISETP.GT.U32.AND P1, PT, R3.reuse, R235, PT ;  /* 0x000000eb0300720c */ /* 0x040fe20003f24070 */
[C---:B------:R-:W-:Y:S01]  /*a3d0*/  IMAD R186, R3.reuse, R239, R186 ;  /* 0x000000ef03ba7224 */ /* 0x040fe200078e02ba */
[----:B------:R-:W-:Y:S01]  /*a3e0*/  IABS R239, R234 ;  /* 0x000000ea00ef7213 */ /* 0x000fe20000000000 */
[--C-:B------:R-:W-:Y:S01]  /*a3f0*/  @!P2 IMAD.IADD R180, R180, 0x1, -R3.reuse ;  /* 0x00000001b4b4a824 */ /* 0x100fe200078e0a03 */
[C---:B------:R-:W-:Y:S01]  /*a400*/  ISETP.GT.U32.AND P2, PT, R3.reuse, R185, PT ;  /* 0x000000b90300720c */ /* 0x040fe20003f44070 */
[--C-:B------:R-:W-:Y:S01]  /*a410*/  @!P6 IMAD.IADD R182, R182, 0x1, -R3.reuse ;  /* 0x00000001b6b6e824 */ /* 0x100fe200078e0a03 */
[----:B------:R-:W-:Y:S01]  /*a420*/  ISETP.GT.U32.AND P6, PT, R3, R186, PT ;  /* 0x000000ba0300720c */ /* 0x000fe20003fc4070 */
[--C-:B------:R-:W-:Y:S01]  /*a430*/  @!P5 IMAD.IADD R181, R181, 0x1, -R3.reuse ;  /* 0x00000001b5b5d824 */ /* 0x100fe200078e0a03 */
[----:B------:R-:W-:Y:S01]  /*a440*/  ISETP.GE.AND P5, PT, R218, RZ, PT ;  /* 0x000000ffda00720c */ /* 0x000fe20003fa6270 */
[----:B------:R-:W-:Y:S01]  /*a450*/  @!P0 IMAD.IADD R236, R236, 0x1, -R3 ;  /* 0x00000001ecec8824 */ /* 0x000fe200078e0a03 */
[----:B------:R-:W-:Y:S01]  /*a460*/  ISETP.GE.AND P0, PT, R231, RZ, PT ;  /* 0x000000ffe700720c */ /* 0x000fe20003f06270 */
[----:B------:R-:W-:-:S02]  /*a470*/  @!P4 IMAD.MOV R178, RZ, RZ, -R178 ;  /* 0x000000ffffb2c224 */ /* 0x000fc400078e0ab2 */
[----:B------:R-:W-:Y:S01]  /*a480*/  @!P1 IMAD.IADD R235, R235, 0x1, -R3 ;  /* 0x00000001ebeb9824 */ /* 0x000fe200078e0a03 */
[----:B------:R-:W-:Y:S01]  /*a490*/  ISETP.GE.AND P1, PT, R237, RZ, PT ;  /* 0x000000ffed00720c */ /* 0x000fe20003f26270 */
[----:B------:R-:W-:Y:S01]  /*a4a0*/  IMAD.HI.U32 R241, R5, R240, RZ ;  /* 0x000000f005f17227 */ /* 0x000fe200078e00ff */
[----:B------:R-:W-:Y:S02]  /*a4b0*/  ISETP.GT.U32.AND P4, PT, R3, R236, PT ;  /* 0x000000ec0300720c */ /* 0x000fe40003f84070 */
[----:B------:R-:W-:Y:S01]  /*a4c0*/  IABS R237, R187 ;  /* 0x000000bb00ed7213 */ /* 0x000fe20000000000 */
[----:B------:R-:W-:-:S04]  /*a4d0*/  IMAD.HI.U32 R218, R5, R239, RZ ;  /* 0x000000ef05da7227 */ /* 0x000fc800078e00ff */
[----:B------:R-:W-:Y:S01]  /*a4e0*/  @!P2 IMAD.IADD R185, R185, 0x1, -R3 ;  /* 0x00000001b9b9a824 */ /* 0x000fe200078e0a03 */
[----:B------:R-:W-:Y:S01]  /*a4f0*/  ISETP.GE.AND P2, PT, R238, RZ, PT ;  /* 0x000000ffee00720c */ /* 0x000fe20003f46270 */
[----:B------:R-:W-:Y:S01]  /*a500*/  IMAD.MOV R241, RZ, RZ, -R241 ;  /* 0x000000fffff17224 */ /* 0x000fe200078e0af1 */
[----:B------:R-:W-:Y:S01]  /*a510*/  IABS R238, R196 ;  /* 0x000000c400ee7213 */ /* 0x000fe20000000000 */
[----:B------:R-:W-:Y:S01]  /*a520*/  @!P3 IMAD.MOV R179, RZ, RZ, -R179 ;  /* 0x000000ffffb3b224 */ /* 0x000fe200078e0ab3 */
[C---:B------:R-:W-:Y:S01]  /*a530*/  ISETP.GT.U32.AND P3, PT, R3.reuse, R235, PT ;  /* 0x000000eb0300720c */ /* 0x040fe20003f64070 */
[----:B------:R-:W-:Y:S02]  /*a540*/  IMAD.MOV R218, RZ, RZ, -R218 ;  /* 0x000000ffffda7224 */ /* 0x000fe400078e0ada */
[----:B------:R-:W-:Y:S01]  /*a550*/  @!P6 IMAD.IADD R186, R186, 0x1, -R3 ;  /* 0x00000001babae824 */ /* 0x000fe200078e0a03 */
[C---:B------:R-:W-:Y:S01]  /*a560*/  ISETP.GT.U32.AND P6, PT, R3.reuse, R185, PT ;  /* 0x000000b90300720c */ /* 0x040fe20003fc4070 */
[C---:B------:R-:W-:Y:S01]  /*a570*/  IMAD R231, R3.reuse, R241, R240 ;  /* 0x000000f103e77224 */ /* 0x040fe200078e02f0 */
[----:B------:R-:W-:Y:S01]  /*a580*/  IABS R241, R212 ;  /* 0x000000d400f17213 */ /* 0x000fe20000000000 */
[C---:B------:R-:W-:Y:S01]  /*a590*/  IMAD R218, R3.reuse, R218, R239 ;  /* 0x000000da03da7224 */ /* 0x040fe200078e02ef */
[----:B------:R-:W-:Y:S01]  /*a5a0*/  IABS R240, R213 ;  /* 0x000000d500f07213 */ /* 0x000fe20000000000 */
[----:B------:R-:W-:Y:S01]  /*a5b0*/  @!P5 IMAD.MOV R180, RZ, RZ, -R180 ;  /* 0x000000ffffb4d224 */ /* 0x000fe200078e0ab4 */
[C---:B------:R-:W-:Y:S01]  /*a5c0*/  ISETP.GT.U32.AND P5, PT, R3.reuse, R186, PT ;  /* 0x000000ba0300720c */ /* 0x040fe20003fa4070 */
[----:B------:R-:W-:Y:S01]  /*a5d0*/  @!P0 IMAD.MOV R181, RZ, RZ, -R181 ;  /* 0x000000ffffb58224 */ /* 0x000fe200078e0ab5 */
[----:B------:R-:W-:Y:S01]  /*a5e0*/  ISETP.GT.U32.AND P0, PT, R3, R231, PT ;  /* 0x000000e70300720c */ /* 0x000fe20003f04070 */
[----:B------:R-:W-:Y:S01]  /*a5f0*/  @!P1 IMAD.MOV R182, RZ, RZ, -R182 ;  /* 0x000000ffffb69224 */ /* 0x000fe200078e0ab6 */
[----:B------:R-:W-:Y:S01]  /*a600*/  ISETP.GE.AND P1, PT, R183, RZ, PT ;  /* 0x000000ffb700720c */ /* 0x000fe20003f26270 */
[----:B------:R-:W-:Y:S01]  /*a610*/  @!P4 IMAD.IADD R236, R236, 0x1, -R3 ;  /* 0x00000001ececc824 */ /* 0x000fe200078e0a03 */
[----:B------:R-:W-:Y:S01]  /*a620*/  ISETP.GT.U32.AND P4, PT, R3, R218, PT ;  /* 0x000000da0300720c */ /* 0x000fe20003f84070 */
[----:B------:R-:W-:-:S04]  /*a630*/  IMAD.HI.U32 R183, R5, R237, RZ ;  /* 0x000000ed05b77227 */ /* 0x000fc800078e00ff */
[----:B------:R-:W-:Y:S01]  /*a640*/  @!P3 IMAD.IADD R235, R235, 0x1, -R3 ;  /* 0x00000001ebebb824 */ /* 0x000fe200078e0a03 */
[----:B------:R-:W-:Y:S01]  /*a650*/  ISETP.GE.AND P3, PT, R184, RZ, PT ;  /* 0x000000ffb800720c */ /* 0x000fe20003f66270 */
[----:B------:R-:W-:Y:S01]  /*a660*/  IMAD.MOV R183, RZ, RZ, -R183 ;  /* 0x000000ffffb77224 */ /* 0x000fe200078e0ab7 */
[----:B------:R-:W-:Y:S01]  /*a670*/  IABS R184, R190 ;  /* 0x000000be00b87213 */ /* 0x000fe20000000000 */
[--C-:B------:R-:W-:Y:S01]  /*a680*/  @!P6 IMAD.IADD R185, R185, 0x1, -R3.reuse ;  /* 0x00000001b9b9e824 */ /* 0x100fe200078e0a03 */
[----:B------:R-:W-:Y:S01]  /*a690*/  ISETP.GE.AND P6, PT, R232, RZ, PT ;  /* 0x000000ffe800720c */ /* 0x000fe20003fc6270 */
[----:B------:R-:W-:Y:S01]  /*a6a0*/  @!P5 IMAD.IADD R186, R186, 0x1, -R3 ;  /* 0x00000001babad824 */ /* 0x000fe200078e0a03 */
[----:B------:R-:W-:Y:S01]  /*a6b0*/  ISETP.GE.AND P5, PT, R233, RZ, PT ;  /* 0x000000ffe900720c */ /* 0x000fe20003fa6270 */
[----:B------:R-:W-:Y:S01]  /*a6c0*/  IMAD R232, R3, R183, R237 ;  /* 0x000000b703e87224 */ /* 0x000fe200078e02ed */
[----:B------:R-:W-:Y:S01]  /*a6d0*/  IABS R237, R188 ;  /* 0x000000bc00ed7213 */ /* 0x000fe20000000000 */
[----:B------:R-:W-:-:S02]  /*a6e0*/  IMAD.MOV.U32 R233, RZ, RZ, R184 ;  /* 0x000000ffffe97224 */ /* 0x000fc400078e00b8 */
[--C-:B------:R-:W-:Y:S01]  /*a6f0*/  @!P0 IMAD.IADD R231, R231, 0x1, -R3.reuse ;  /* 0x00000001e7e78824 */ /* 0x100fe200078e0a03 */
[----:B------:R-:W-:Y:S01]  /*a700*/  ISETP.GE.AND P0, PT, R234, RZ, PT ;  /* 0x000000ffea00720c */ /* 0x000fe20003f06270 */
[----:B------:R-:W-:Y:S01]  /*a710*/  IMAD.MOV.U32 R183, RZ, RZ, R236 ;  /* 0x000000ffffb77224 */ /* 0x000fe200078e00ec */
[----:B------:R-:W-:Y:S01]  /*a720*/  IABS R236, R195 ;  /* 0x000000c300ec7213 */ /* 0x000fe20000000000 */
[----:B------:R-:W-:Y:S01]  /*a730*/  @!P4 IMAD.IADD R218, R218, 0x1, -R3 ;  /* 0x00000001dadac824 */ /* 0x000fe200078e0a03 */
[----:B------:R-:W-:Y:S01]  /*a740*/  ISETP.GT.U32.AND P4, PT, R3, R232, PT ;  /* 0x000000e80300720c */ /* 0x000fe20003f84070 */
[----:B------:R-:W-:-:S04]  /*a750*/  IMAD.HI.U32 R234, R5, R233, RZ ;  /* 0x000000e905ea7227 */ /* 0x000fc800078e00ff */
[----:B------:R-:W-:Y:S01]  /*a760*/  IMAD.MOV.U32 R184, RZ, RZ, R235 ;  /* 0x000000ffffb87224 */ /* 0x000fe200078e00eb */
[----:B------:R-:W-:Y:S01]  /*a770*/  IABS R235, R189 ;  /* 0x000000bd00eb7213 */ /* 0x000fe20000000000 */
[----:B------:R-:W-:Y:S01]  /*a780*/  @!P2 IMAD.MOV R183, RZ, RZ, -R183 ;  /* 0x000000ffffb7a224 */ /* 0x000fe200078e0ab7 */
[C---:B------:R-:W-:Y:S01]  /*a790*/  ISETP.GT.U32.AND P2, PT, R3.reuse, R231, PT ;  /* 0x000000e70300720c */ /* 0x040fe20003f44070 */
[----:B------:R-:W-:Y:S02]  /*a7a0*/  IMAD.MOV R234, RZ, RZ, -R234 ;  /* 0x000000ffffea7224 */ /* 0x000fe400078e0aea */
[----:B------:R-:W-:Y:S01]  /*a7b0*/  @!P1 IMAD.MOV R184, RZ, RZ, -R184 ;  /* 0x000000ffffb89224 */ /* 0x000fe200078e0ab8 */
[C---:B------:R-:W-:Y:S01]  /*a7c0*/  ISETP.GT.U32.AND P1, PT, R3.reuse, R218, PT ;  /* 0x000000da0300720c */ /* 0x040fe20003f24070 */
[----:B------:R-:W-:Y:S01]  /*a7d0*/  @!P6 IMAD.MOV R186, RZ, RZ, -R186 ;  /* 0x000000ffffbae224 */ /* 0x000fe200078e0aba */
[----:B------:R-:W-:Y:S01]  /*a7e0*/  ISETP.GE.AND P6, PT, R190, RZ, PT ;  /* 0x000000ffbe00720c */ /* 0x000fe20003fc6270 */
[----:B------:R-:W-:Y:S01]  /*a7f0*/  IMAD R190, R3, R234, R233 ;  /* 0x000000ea03be7224 */ /* 0x000fe200078e02e9 */
[----:B------:R-:W-:Y:S01]  /*a800*/  IABS R233, R191 ;  /* 0x000000bf00e97213 */ /* 0x000fe20000000000 */
[----:B------:R-:W-:-:S02]  /*a810*/  @!P4 IMAD.IADD R232, R232, 0x1, -R3 ;  /* 0x00000001e8e8c824 */ /* 0x000fc400078e0a03 */
[----:B------:R-:W-:Y:S01]  /*a820*/  @!P3 IMAD.MOV R185, RZ, RZ, -R185 ;  /* 0x000000ffffb9b224 */ /* 0x000fe200078e0ab9 */
[----:B------:R-:W-:Y:S01]  /*a830*/  ISETP.GT.U32.AND P4, PT, R3, R190, PT ;  /* 0x000000be0300720c */ /* 0x000fe20003f84070 */
[----:B------:R-:W-:Y:S01]  /*a840*/  @!P2 IMAD.IADD R231, R231, 0x1, -R3 ;  /* 0x00000001e7e7a824 */ /* 0x000fe200078e0a03 */
[----:B------:R-:W-:Y:S01]  /*a850*/  ISETP.GE.AND P3, PT, R187, RZ, PT ;  /* 0x000000ffbb00720c */ /* 0x000fe20003f66270 */
[----:B------:R-:W-:Y:S01]  /*a860*/  IMAD.HI.U32 R234, R5, R235, RZ ;  /* 0x000000eb05ea7227 */ /* 0x000fe200078e00ff */
[----:B------:R-:W-:-:S03]  /*a870*/  ISETP.GE.AND P2, PT, R195, RZ, PT ;  /* 0x000000ffc300720c */ /* 0x000fc60003f46270 */
[----:B------:R-:W-:Y:S01]  /*a880*/  @!P1 IMAD.IADD R218, R218, 0x1, -R3 ;  /* 0x00000001dada9824 */ /* 0x000fe200078e0a03 */
[----:B------:R-:W-:Y:S01]  /*a890*/  ISETP.GE.AND P1, PT, R188, RZ, PT ;  /* 0x000000ffbc00720c */ /* 0x000fe20003f26270 */
[----:B------:R-:W-:Y:S02]  /*a8a0*/  IMAD.MOV.U32 R187, RZ, RZ, R231 ;  /* 0x000000ffffbb7224 */ /* 0x000fe400078e00e7 */
[----:B------:R-:W-:Y:S01]  /*a8b0*/  IMAD.MOV.U32 R188, RZ, RZ, R218 ;  /* 0x000000ffffbc7224 */ /* 0x000fe200078e00da */
[----:B------:R-:W-:Y:S01]  /*a8c0*/  IABS R218, R193 ;  /* 0x000000c100da7213 */ /* 0x000fe20000000000 */
[----:B------:R-:W-:Y:S01]  /*a8d0*/  @!P5 IMAD.MOV R187, RZ, RZ, -R187 ;  /* 0x000000ffffbbd224 */ /* 0x000fe200078e0abb */
[----:B------:R-:W-:Y:S01]  /*a8e0*/  ISETP.GT.U32.AND P5, PT, R3, R232, PT ;  /* 0x000000e80300720c */ /* 0x000fe20003fa4070 */
[----:B------:R-:W-:-:S04]  /*a8f0*/  IMAD.HI.U32 R195, R5, R236, RZ ;  /* 0x000000ec05c37227 */ /* 0x000fc800078e00ff */
[----:B------:R-:W-:Y:S02]  /*a900*/  @!P4 IMAD.IADD R190, R190, 0x1, -R3 ;  /* 0x00000001bebec824 */ /* 0x000fe400078e0a03 */
[----:B------:R-:W-:Y:S01]  /*a910*/  @!P0 IMAD.MOV R188, RZ, RZ, -R188 ;  /* 0x000000ffffbc8224 */ /* 0x000fe200078e0abc */
[----:B------:R-:W-:Y:S01]  /*a920*/  ISETP.GE.AND P0, PT, R189, RZ, PT ;  /* 0x000000ffbd00720c */ /* 0x000fe20003f06270 */
[----:B------:R-:W-:Y:S01]  /*a930*/  IMAD.MOV R195, RZ, RZ, -R195 ;  /* 0x000000ffffc37224 */ /* 0x000fe200078e0ac3 */
[----:B------:R-:W-:Y:S01]  /*a940*/  ISETP.GT.U32.AND P4, PT, R3, R190, PT ;  /* 0x000000be0300720c */ /* 0x000fe20003f84070 */
[----:B------:R-:W-:-:S04]  /*a950*/  IMAD.HI.U32 R189, R5, R237, RZ ;  /* 0x000000ed05bd7227 */ /* 0x000fc800078e00ff */
[C---:B------:R-:W-:Y:S01]  /*a960*/  IMAD R236, R3.reuse, R195, R236 ;  /* 0x000000c303ec7224 */ /* 0x040fe200078e02ec */
[----:B------:R-:W-:Y:S01]  /*a970*/  IABS R195, R192 ;  /* 0x000000c000c37213 */ /* 0x000fe20000000000 */
[----:B------:R-:W-:Y:S02]  /*a980*/  IMAD.MOV R189, RZ, RZ, -R189 ;  /* 0x000000ffffbd7224 */ /* 0x000fe400078e0abd */
[----:B------:R-:W-:Y:S01]  /*a990*/  @!P5 IMAD.IADD R232, R232, 0x1, -R3 ;  /* 0x00000001e8e8d824 */ /* 0x000fe200078e0a03 */
[C---:B------:R-:W-:Y:S01]  /*a9a0*/  ISETP.GT.U32.AND P5, PT, R3.reuse, R236, PT ;  /* 0x000000ec0300720c */ /* 0x040fe20003fa4070 */
[----:B------:R-:W-:Y:S02]  /*a9b0*/  IMAD R237, R3, R189, R237 ;  /* 0x000000bd03ed7224 */ /* 0x000fe400078e02ed */
[----:B------:R-:W-:Y:S02]  /*a9c0*/  IMAD.MOV R234, RZ, RZ, -R234 ;  /* 0x000000ffffea7224 */ /* 0x000fe400078e0aea */
[----:B------:R-:W-:-:S04]  /*a9d0*/  IMAD.HI.U32 R189, R5, R195, RZ ;  /* 0x000000c305bd7227 */ /* 0x000fc800078e00ff */
[----:B------:R-:W-:-:S04]  /*a9e0*/  IMAD.HI.U32 R231, R5, R233, RZ ;  /* 0x000000e905e77227 */ /* 0x000fc800078e00ff */
[C---:B------:R-:W-:Y:S02]  /*a9f0*/  IMAD R235, R3.reuse, R234, R235 ;  /* 0x000000ea03eb7224 */ /* 0x040fe400078e02eb */
[----:B------:R-:W-:Y:S02]  /*aa00*/  IMAD.MOV R234, RZ, RZ, -R189 ;  /* 0x000000ffffea7224 */ /* 0x000fe400078e0abd */
[----:B------:R-:W-:Y:S02]  /*aa10*/  IMAD.MOV R231, RZ, RZ, -R231 ;  /* 0x000000ffffe77224 */ /* 0x000fe400078e0ae7 */
[----:B------:R-:W-:Y:S02]  /*aa20*/  IMAD.MOV.U32 R189, RZ, RZ, R232 ;  /* 0x000000ffffbd7224 */ /* 0x000fe400078e00e8 */
[----:B------:R-:W-:Y:S01]  /*aa30*/  @!P4 IMAD.IADD R190, R190, 0x1, -R3 ;  /* 0x00000001bebec824 */ /* 0x000fe200078e0a03 */
[C---:B------:R-:W-:Y:S01]  /*aa40*/  ISETP.GT.U32.AND P4, PT, R3.reuse, R237, PT ;  /* 0x000000ed0300720c */ /* 0x040fe20003f84070 */
[----:B------:R-:W-:-:S02]  /*aa50*/  IMAD R233, R3, R231, R233 ;  /* 0x000000e703e97224 */ /* 0x000fc400078e02e9 */
[----:B------:R-:W-:Y:S01]  /*aa60*/  @!P3 IMAD.MOV R189, RZ, RZ, -R189 ;  /* 0x000000ffffbdb224 */ /* 0x000fe200078e0abd */
[C---:B------:R-:W-:Y:S01]  /*aa70*/  ISETP.GT.U32.AND P3, PT, R3.reuse, R235, PT ;  /* 0x000000eb0300720c */ /* 0x040fe20003f64070 */
[----:B------:R-:W-:Y:S02]  /*aa80*/  @!P5 IMAD.IADD R236, R236, 0x1, -R3 ;  /* 0x00000001ececd824 */ /* 0x000fe400078e0a03 */
[----:B------:R-:W-:Y:S01]  /*aa90*/  @!P6 IMAD.MOV R190, RZ, RZ, -R190 ;  /* 0x000000ffffbee224 */ /* 0x000fe200078e0abe */
[C---:B------:R-:W-:Y:S01]  /*aaa0*/  ISETP.GT.U32.AND P6, PT, R3.reuse, R233, PT ;  /* 0x000000e90300720c */ /* 0x040fe20003fc4070 */
[C---:B------:R-:W-:Y:S01]  /*aab0*/  IMAD R195, R3.reuse, R234, R195 ;  /* 0x000000ea03c37224 */ /* 0x040fe200078e02c3 */
[----:B------:R-:W-:Y:S01]  /*aac0*/  ISETP.GT.U32.AND P5, PT, R3, R236, PT ;  /* 0x000000ec0300720c */ /* 0x000fe20003fa4070 */
[----:B------:R-:W-:Y:S01]  /*aad0*/  IMAD.HI.U32 R231, R5, R218, RZ ;  /* 0x000000da05e77227 */ /* 0x000fe200078e00ff */
[----:B------:R-:W-:-:S03]  /*aae0*/  IABS R234, R197 ;  /* 0x000000c500ea7213 */ /* 0x000fc60000000000 */
[--C-:B------:R-:W-:Y:S01]  /*aaf0*/  @!P4 IMAD.IADD R237, R237, 0x1, -R3.reuse ;  /* 0x00000001ededc824 */ /* 0x100fe200078e0a03 */
[----:B------:R-:W-:Y:S01]  /*ab00*/  ISETP.GT.U32.AND P4, PT, R3, R195, PT ;  /* 0x000000c30300720c */ /* 0x000fe20003f84070 */
[----:B------:R-:W-:Y:S02]  /*ab10*/  @!P3 IMAD.IADD R235, R235, 0x1, -R3 ;  /* 0x00000001ebebb824 */ /* 0x000fe400078e0a03 */
[----:B------:R-:W-:Y:S01]  /*ab20*/  IMAD.MOV R231, RZ, RZ, -R231 ;  /* 0x000000ffffe77224 */ /* 0x000fe200078e0ae7 */
[----:B------:R-:W-:Y:S01]  /*ab30*/  ISETP.GT.U32.AND P3, PT, R3, R237, PT ;  /* 0x000000ed0300720c */ /* 0x000fe20003f64070 */
[--C-:B------:R-:W-:Y:S01]  /*ab40*/  @!P6 IMAD.IADD R233, R233, 0x1, -R3.reuse ;  /* 0x00000001e9e9e824 */ /* 0x100fe200078e0a03 */
[----:B------:R-:W-:Y:S01]  /*ab50*/  ISETP.GT.U32.AND P6, PT, R3, R235, PT ;  /* 0x000000eb0300720c */ /* 0x000fe20003fc4070 */
[--C-:B------:R-:W-:Y:S01]  /*ab60*/  @!P5 IMAD.IADD R236, R236, 0x1, -R3.reuse ;  /* 0x00000001ececd824 */ /* 0x100fe200078e0a03 */
[----:B------:R-:W-:Y:S01]  /*ab70*/  ISETP.GE.AND P5, PT, R191, RZ, PT ;  /* 0x000000ffbf00720c */ /* 0x000fe20003fa6270 */
[----:B------:R-:W-:Y:S01]  /*ab80*/  IMAD R232, R3, R231, R218 ;  /* 0x000000e703e87224 */ /* 0x000fe200078e02da */
[----:B------:R-:W-:Y:S01]  /*ab90*/  IABS R231, R194 ;  /* 0x000000c200e77213 */ /* 0x000fe20000000000 */
[----:B------:R-:W-:Y:S01]  /*aba0*/  IMAD.MOV.U32 R191, RZ, RZ, R236 ;  /* 0x000000ffffbf7224 */ /* 0x000fe200078e00ec */
[----:B------:R-:W-:Y:S01]  /*abb0*/  IABS R218, R205 ;  /* 0x000000cd00da7213 */ /* 0x000fe20000000000 */
[----:B------:R-:W-:Y:S01]  /*abc0*/  @!P4 IMAD.IADD R195, R195, 0x1, -R3 ;  /* 0x00000001c3c3c824 */ /* 0x000fe200078e0a03 */
[----:B------:R-:W-:Y:S01]  /*abd0*/  ISETP.GT.U32.AND P4, PT, R3, R233, PT ;  /* 0x000000e90300720c */ /* 0x000fe20003f84070 */
[----:B------:R-:W-:-:S02]  /*abe0*/  @!P2 IMAD.MOV R191, RZ, RZ, -R191 ;  /* 0x000000ffffbfa224 */ /* 0x000fc400078e0abf */
[--C-:B------:R-:W-:Y:S01]  /*abf0*/  @!P3 IMAD.IADD R237, R237, 0x1, -R3.reuse ;  /* 0x00000001ededb824 */ /* 0x100fe200078e0a03 */
[----:B------:R-:W-:Y:S01]  /*ac00*/  ISETP.GT.U32.AND P3, PT, R3, R232, PT ;  /* 0x000000e80300720c */ /* 0x000fe20003f64070 */
[----:B------:R-:W-:Y:S01]  /*ac10*/  @!P6 IMAD.IADD R235, R235, 0x1, -R3 ;  /* 0x00000001ebebe824 */ /* 0x000fe200078e0a03 */
[----:B------:R-:W-:Y:S01]  /*ac20*/  ISETP.GT.U32.AND P2, PT, R3, R195, PT ;  /* 0x000000c30300720c */ /* 0x000fe20003f44070 */
[----:B------:R-:W-:Y:S01]  /*ac30*/  IMAD.MOV.U32 R236, RZ, RZ, R238 ;  /* 0x000000ffffec7224 */ /* 0x000fe200078e00ee */
[----:B------:R-:W-:Y:S01]  /*ac40*/  ISETP.GE.AND P6, PT, R192, RZ, PT ;  /* 0x000000ffc000720c */ /* 0x000fe20003fc6270 */
[----:B------:R-:W-:-:S04]  /*ac50*/  IMAD.HI.U32 R238, R5, R231, RZ ;  /* 0x000000e705ee7227 */ /* 0x000fc800078e00ff */
[----:B------:R-:W-:-:S04]  /*ac60*/  IMAD.HI.U32 R192, R5, R218, RZ ;  /* 0x000000da05c07227 */ /* 0x000fc800078e00ff */
[----:B------:R-:W-:Y:S02]  /*ac70*/  IMAD.MOV R238, RZ, RZ, -R238 ;  /* 0x000000ffffee7224 */ /* 0x000fe400078e0aee */
[----:B------:R-:W-:Y:S02]  /*ac80*/  IMAD.MOV R192, RZ, RZ, -R192 ;  /* 0x000000ffffc07224 */ /* 0x000fe400078e0ac0 */
[----:B------:R-:W-:Y:S02]  /*ac90*/  IMAD R231, R3, R238, R231 ;  /* 0x000000ee03e77224 */ /* 0x000fe400078e02e7 */
[----:B------:R-:W-:-:S04]  /*aca0*/  IMAD.HI.U32 R239, R5, R234, RZ ;  /* 0x000000ea05ef7227 */ /* 0x000fc800078e00ff */
[----:B------:R-:W-:Y:S02]  /*acb0*/  IMAD R218, R3, R192, R218 ;  /* 0x000000c003da7224 */ /* 0x000fe400078e02da */
[----:B------:R-:W-:Y:S01]  /*acc0*/  @!P3 IMAD.IADD R232, R232, 0x1, -R3 ;  /* 0x00000001e8e8b824 */ /* 0x000fe200078e0a03 */
[----:B------:R-:W-:Y:S01]  /*acd0*/  ISETP.GE.AND P3, PT, R194, RZ, PT ;  /* 0x000000ffc200720c */ /* 0x000fe20003f66270 */
[----:B------:R-:W-:Y:S01]  /*ace0*/  IMAD.MOV.U32 R192, RZ, RZ, R237 ;  /* 0x000000ffffc07224 */ /* 0x000fe200078e00ed */
[----:B------:R-:W-:Y:S01]  /*acf0*/  IABS R194, R198 ;  /* 0x000000c600c27213 */ /* 0x000fe20000000000 */
[--C-:B------:R-:W-:Y:S01]  /*ad00*/  @!P2 IMAD.IADD R195, R195, 0x1, -R3.reuse ;  /* 0x00000001c3c3a824 */ /* 0x100fe200078e0a03 */
[----:B------:R-:W-:Y:S01]  /*ad10*/  ISETP.GE.AND P2, PT, R193, RZ, PT ;  /* 0x000000ffc100720c */ /* 0x000fe20003f46270 */
[----:B------:R-:W-:Y:S01]  /*ad20*/  @!P4 IMAD.IADD R233, R233, 0x1, -R3 ;  /* 0x00000001e9e9c824 */ /* 0x000fe200078e0a03 */
[C---:B------:R-:W-:Y:S01]  /*ad30*/  ISETP.GT.U32.AND P4, PT, R3.reuse, R231, PT ;  /* 0x000000e70300720c */ /* 0x040fe20003f84070 */
[----:B------:R-:W-:Y:S01]  /*ad40*/  IMAD.MOV R193, RZ, RZ, -R239 ;  /* 0x000000ffffc17224 */ /* 0x000fe200078e0aef */
[----:B------:R-:W-:Y:S01]  /*ad50*/  IABS R237, R199 ;  /* 0x000000c700ed7213 */ /* 0x000fe20000000000 */
[----:B------:R-:W-:Y:S01]  /*ad60*/  @!P1 IMAD.MOV R192, RZ, RZ, -R192 ;  /* 0x000000ffffc09224 */ /* 0x000fe200078e0ac0 */
[----:B------:R-:W-:Y:S01]  /*ad70*/  ISETP.GT.U32.AND P1, PT, R3, R232, PT ;  /* 0x000000e80300720c */ /* 0x000fe20003f24070 */
[----:B------:R-:W-:Y:S01]  /*ad80*/  IMAD.HI.U32 R238, R5, R236, RZ ;  /* 0x000000ec05ee7227 */ /* 0x000fe200078e00ff */
[----:B------:R-:W-:-:S03]  /*ad90*/  IABS R239, R211 ;  /* 0x000000d300ef7213 */ /* 0x000fc60000000000 */
[C---:B------:R-:W-:Y:S02]  /*ada0*/  IMAD R234, R3.reuse, R193, R234 ;  /* 0x000000c103ea7224 */ /* 0x040fe400078e02ea */
[----:B------:R-:W-:Y:S02]  /*adb0*/  IMAD.MOV.U32 R193, RZ, RZ, R235 ;  /* 0x000000ffffc17224 */ /* 0x000fe400078e00eb */
[----:B------:R-:W-:Y:S02]  /*adc0*/  IMAD.MOV R238, RZ, RZ, -R238 ;  /* 0x000000ffffee7224 */ /* 0x000fe400078e0aee */
[----:B------:R-:W-:Y:S02]  /*add0*/  IMAD.MOV.U32 R235, RZ, RZ, R194 ;  /* 0x000000ffffeb7224 */ /* 0x000fe400078e00c2 */
[----:B------:R-:W-:Y:S02]  /*ade0*/  IMAD.MOV.U32 R194, RZ, RZ, R233 ;  /* 0x000000ffffc27224 */ /* 0x000fe400078e00e9 */
[----:B------:R-:W-:-:S02]  /*adf0*/  IMAD R236, R3, R238, R236 ;  /* 0x000000ee03ec7224 */ /* 0x000fc400078e02ec */
[----:B------:R-:W-:Y:S01]  /*ae00*/  @!P5 IMAD.MOV R194, RZ, RZ, -R194 ;  /* 0x000000ffffc2d224 */ /* 0x000fe200078e0ac2 */
[----:B------:R-:W-:Y:S01]  /*ae10*/  ISETP.GT.U32.AND P5, PT, R3, R234, PT ;  /* 0x000000ea0300720c */ /* 0x000fe20003fa4070 */
[--C-:B------:R-:W-:Y:S01]  /*ae20*/  @!P4 IMAD.IADD R231, R231, 0x1, -R3.reuse ;  /* 0x00000001e7e7c824 */ /* 0x100fe200078e0a03 */
[C---:B------:R-:W-:Y:S01]  /*ae30*/  ISETP.GT.U32.AND P4, PT, R3.reuse, R236, PT ;  /* 0x000000ec0300720c */ /* 0x040fe20003f84070 */
[----:B------:R-:W-:Y:S01]  /*ae40*/  @!P1 IMAD.IADD R232, R232, 0x1, -R3 ;  /* 0x00000001e8e89824 */ /* 0x000fe200078e0a03 */
[C---:B------:R-:W-:Y:S01]  /*ae50*/  ISETP.GT.U32.AND P1, PT, R3.reuse, R218, PT ;  /* 0x000000da0300720c */ /* 0x040fe20003f24070 */
[----:B------:R-:W-:Y:S01]  /*ae60*/  @!P0 IMAD.MOV R193, RZ, RZ, -R193 ;  /* 0x000000ffffc18224 */ /* 0x000fe200078e0ac1 */
[----:B------:R-:W-:Y:S01]  /*ae70*/  ISETP.GT.U32.AND P0, PT, R3, R231, PT ;  /* 0x000000e70300720c */ /* 0x000fe20003f04070 */
[----:B------:R-:W-:-:S04]  /*ae80*/  IMAD.HI.U32 R233, R5, R235, RZ ;  /* 0x000000eb05e97227 */ /* 0x000fc800078e00ff */
[----:B------:R-:W-:Y:S02]  /*ae90*/  IMAD.MOV R233, RZ, RZ, -R233 ;  /* 0x000000ffffe97224 */ /* 0x000fe400078e0ae9 */
[--C-:B------:R-:W-:Y:S02]  /*aea0*/  @!P5 IMAD.IADD R234, R234, 0x1, -R3.reuse ;  /* 0x00000001eaead824 */ /* 0x100fe400078e0a03 */
[--C-:B------:R-:W-:Y:S01]  /*aeb0*/  @!P4 IMAD.IADD R236, R236, 0x1, -R3.reuse ;  /* 0x00000001ececc824 */ /* 0x100fe200078e0a03 */
[----:B------:R-:W-:Y:S01]  /*aec0*/  ISETP.GE.AND P4, PT, R205, RZ, PT ;  /* 0x000000ffcd00720c */ /* 0x000fe20003f86270 */
[----:B------:R-:W-:Y:S01]  /*aed0*/  @!P1 IMAD.IADD R218, R218, 0x1, -R3 ;  /* 0x00000001dada9824 */ /* 0x000fe200078e0a03 */
[C---:B------:R-:W-:Y:S01]  /*aee0*/  ISETP.GT.U32.AND P1, PT, R3.reuse, R234, PT ;  /* 0x000000ea0300720c */ /* 0x040fe20003f24070 */
[----:B------:R-:W-:Y:S01]  /*aef0*/  @!P6 IMAD.MOV R195, RZ, RZ, -R195 ;  /* 0x000000ffffc3e224 */ /* 0x000fe200078e0ac3 */
[----:B------:R-:W-:Y:S01]  /*af00*/  ISETP.GE.AND P6, PT, R196, RZ, PT ;  /* 0x000000ffc400720c */ /* 0x000fe20003fc6270 */
[C---:B------:R-:W-:Y:S01]  /*af10*/  IMAD R205, R3.reuse, R233, R235 ;  /* 0x000000e903cd7224 */ /* 0x040fe200078e02eb */
[----:B------:R-:W-:Y:S01]  /*af20*/  ISETP.GT.U32.AND P5, PT, R3, R236, PT ;  /* 0x000000ec0300720c */ /* 0x000fe20003fa4070 */
[----:B------:R-:W-:Y:S01]  /*af30*/  IMAD.HI.U32 R235, R5, R237, RZ ;  /* 0x000000ed05eb7227 */ /* 0x000fe200078e00ff */
[----:B------:R-:W-:-:S03]  /*af40*/  IABS R233, R200 ;  /* 0x000000c800e97213 */ /* 0x000fc60000000000 */
[----:B------:R-:W-:Y:S01]  /*af50*/  IMAD.MOV.U32 R196, RZ, RZ, R232 ;  /* 0x000000ffffc47224 */ /* 0x000fe200078e00e8 */
[----:B------:R-:W-:Y:S01]  /*af60*/  IABS R232, R201 ;  /* 0x000000c900e87213 */ /* 0x000fe20000000000 */
[----:B------:R-:W-:Y:S01]  /*af70*/  @!P0 IMAD.IADD R231, R231, 0x1, -R3 ;  /* 0x00000001e7e78824 */ /* 0x000fe200078e0a03 */
[----:B------:R-:W-:Y:S01]  /*af80*/  ISETP.GE.AND P0, PT, R197, RZ, PT ;  /* 0x000000ffc500720c */ /* 0x000fe20003f06270 */
[----:B------:R-:W-:Y:S02]  /*af90*/  IMAD.MOV R235, RZ, RZ, -R235 ;  /* 0x000000ffffeb7224 */ /* 0x000fe400078e0aeb */
[----:B------:R-:W-:Y:S01]  /*afa0*/  @!P2 IMAD.MOV R196, RZ, RZ, -R196 ;  /* 0x000000ffffc4a224 */ /* 0x000fe200078e0ac4 */
[C---:B------:R-:W-:Y:S01]  /*afb0*/  ISETP.GT.U32.AND P2, PT, R3.reuse, R218, PT ;  /* 0x000000da0300720c */ /* 0x040fe20003f44070 */
[----:B------:R-:W-:Y:S02]  /*afc0*/  IMAD.MOV.U32 R197, RZ, RZ, R231 ;  /* 0x000000ffffc57224 */ /* 0x000fe400078e00e7 */
[----:B------:R-:W-:Y:S01]  /*afd0*/  IMAD R231, R3, R235, R237 ;  /* 0x000000eb03e77224 */ /* 0x000fe200078e02ed */
[----:B------:R-:W-:Y:S01]  /*afe0*/  IABS R235, R202 ;  /* 0x000000ca00eb7213 */ /* 0x000fe20000000000 */
[----:B------:R-:W-:-:S02]  /*aff0*/  @!P1 IMAD.IADD R234, R234, 0x1, -R3 ;  /* 0x00000001eaea9824 */ /* 0x000fc400078e0a03 */
[----:B------:R-:W-:Y:S01]  /*b000*/  @!P3 IMAD.MOV R197, RZ, RZ, -R197 ;  /* 0x000000ffffc5b224 */ /* 0x000fe200078e0ac5 */
[----:B------:R-:W-:Y:S01]  /*b010*/  ISETP.GT.U32.AND P1, PT, R3, R231, PT ;  /* 0x000000e70300720c */ /* 0x000fe20003f24070 */
[----:B------:R-:W-:Y:S01]  /*b020*/  IMAD.HI.U32 R237, R5, R233, RZ ;  /* 0x000000e905ed7227 */ /* 0x000fe200078e00ff */
[----:B------:R-:W-:-:S03]  /*b030*/  ISETP.GT.U32.AND P3, PT, R3, R205, PT ;  /* 0x000000cd0300720c */ /* 0x000fc60003f64070 */
[--C-:B------:R-:W-:Y:S01]  /*b040*/  @!P2 IMAD.IADD R218, R218, 0x1, -R3.reuse ;  /* 0x00000001dadaa824 */ /* 0x100fe200078e0a03 */
[----:B------:R-:W-:Y:S01]  /*b050*/  ISETP.GE.AND P2, PT, R199, RZ, PT ;  /* 0x000000ffc700720c */ /* 0x000fe20003f46270 */
[----:B------:R-:W-:Y:S01]  /*b060*/  @!P5 IMAD.IADD R236, R236, 0x1, -R3 ;  /* 0x00000001ececd824 */ /* 0x000fe200078e0a03 */
[----:B------:R-:W-:Y:S01]  /*b070*/  ISETP.GE.AND P5, PT, R198, RZ, PT ;  /* 0x000000ffc600720c */ /* 0x000fe20003fa6270 */
[----:B------:R-:W-:Y:S01]  /*b080*/  IMAD.MOV R199, RZ, RZ, -R237 ;  /* 0x000000ffffc77224 */ /* 0x000fe200078e0aed */
[----:B------:R-:W-:Y:S01]  /*b090*/  IABS R237, R217 ;  /* 0x000000d900ed7213 */ /* 0x000fe20000000000 */
[----:B------:R-:W-:-:S04]  /*b0a0*/  IMAD.HI.U32 R198, R5, R232, RZ ;  /* 0x000000e805c67227 */ /* 0x000fc800078e00ff */
[----:B------:R-:W-:Y:S02]  /*b0b0*/  IMAD R233, R3, R199, R233 ;  /* 0x000000c703e97224 */ /* 0x000fe400078e02e9 */
[----:B------:R-:W-:Y:S02]  /*b0c0*/  IMAD.MOV R198, RZ, RZ, -R198 ;  /* 0x000000ffffc67224 */ /* 0x000fe400078e0ac6 */
[--C-:B------:R-:W-:Y:S02]  /*b0d0*/  @!P1 IMAD.IADD R231, R231, 0x1, -R3.reuse ;  /* 0x00000001e7e79824 */ /* 0x100fe400078e0a03 */
[----:B------:R-:W-:Y:S01]  /*b0e0*/  IMAD.MOV.U32 R199, RZ, RZ, R234 ;  /* 0x000000ffffc77224 */ /* 0x000fe200078e00ea */
[----:B------:R-:W-:Y:S01]  /*b0f0*/  IABS R234, R203 ;  /* 0x000000cb00ea7213 */ /* 0x000fe20000000000 */
[----:B------:R-:W-:Y:S01]  /*b100*/  @!P3 IMAD.IADD R205, R205, 0x1, -R3 ;  /* 0x00000001cdcdb824 */ /* 0x000fe200078e0a03 */
[----:B------:R-:W-:Y:S01]  /*b110*/  ISETP.GE.AND P3, PT, R200, RZ, PT ;  /* 0x000000ffc800720c */ /* 0x000fe20003f66270 */
[----:B------:R-:W-:-:S02]  /*b120*/  IMAD R232, R3, R198, R232 ;  /* 0x000000c603e87224 */ /* 0x000fc400078e02e8 */
[----:B------:R-:W-:Y:S01]  /*b130*/  @!P0 IMAD.MOV R199, RZ, RZ, -R199 ;  /* 0x000000ffffc78224 */ /* 0x000fe200078e0ac7 */
[C---:B------:R-:W-:Y:S01]  /*b140*/  ISETP.GT.U32.AND P0, PT, R3.reuse, R231, PT ;  /* 0x000000e70300720c */ /* 0x040fe20003f04070 */
[----:B------:R-:W-:Y:S01]  /*b150*/  IMAD.MOV.U32 R198, RZ, RZ, R236 ;  /* 0x000000ffffc67224 */ /* 0x000fe200078e00ec */
[----:B------:R-:W-:Y:S01]  /*b160*/  ISETP.GT.U32.AND P1, PT, R3, R205, PT ;  /* 0x000000cd0300720c */ /* 0x000fe20003f24070 */
[----:B------:R-:W-:-:S04]  /*b170*/  IMAD.HI.U32 R236, R5, R235, RZ ;  /* 0x000000eb05ec7227 */ /* 0x000fc800078e00ff */
[----:B------:R-:W-:Y:S02]  /*b180*/  IMAD.MOV.U32 R200, RZ, RZ, R218 ;  /* 0x000000ffffc87224 */ /* 0x000fe400078e00da */
[----:B------:R-:W-:Y:S02]  /*b190*/  IMAD.MOV R236, RZ, RZ, -R236 ;  /* 0x000000ffffec7224 */ /* 0x000fe400078e0aec */
[----:B------:R-:W-:Y:S01]  /*b1a0*/  @!P4 IMAD.MOV R200, RZ, RZ, -R200 ;  /* 0x000000ffffc8c224 */ /* 0x000fe200078e0ac8 */
[C---:B------:R-:W-:Y:S01]  /*b1b0*/  ISETP.GT.U32.AND P4, PT, R3.reuse, R232, PT ;  /* 0x000000e80300720c */ /* 0x040fe20003f84070 */
        /* <DEDUP_REMOVED lines=8> */
[----:B------:R-:W-:-:S03]  /*b240*/  ISETP.GE.AND P1, PT, R201, RZ, PT ;  /* 0x000000ffc900720c */ /* 0x000fc60003f26270 */
[----:B------:R-:W-:Y:S02]  /*b250*/  IMAD.MOV.U32 R201, RZ, RZ, R205 ;  /* 0x000000ffffc97224 */ /* 0x000fe400078e00cd */
[--C-:B------:R-:W-:Y:S02]  /*b260*/  @!P4 IMAD.IADD R232, R232, 0x1, -R3.reuse ;  /* 0x00000001e8e8c824 */ /* 0x100fe400078e0a03 */
[----:B------:R-:W-:Y:S01]  /*b270*/  @!P6 IMAD.IADD R233, R233, 0x1, -R3 ;  /* 0x00000001e9e9e824 */ /* 0x000fe200078e0a03 */
[----:B------:R-:W-:Y:S01]  /*b280*/  ISETP.GE.AND P6, PT, R202, RZ, PT ;  /* 0x000000ffca00720c */ /* 0x000fe20003fc6270 */
[----:B------:R-:W-:Y:S01]  /*b290*/  @!P5 IMAD.MOV R201, RZ, RZ, -R201 ;  /* 0x000000ffffc9d224 */ /* 0x000fe200078e0ac9 */
[----:B------:R-:W-:Y:S01]  /*b2a0*/  IABS R202, R206 ;  /* 0x000000ce00ca7213 */ /* 0x000fe20000000000 */
[----:B------:R-:W-:Y:S01]  /*b2b0*/  IMAD.MOV R236, RZ, RZ, -R236 ;  /* 0x000000ffffec7224 */ /* 0x000fe200078e0aec */
[----:B------:R-:W-:Y:S01]  /*b2c0*/  ISETP.GT.U32.AND P5, PT, R3, R232, PT ;  /* 0x000000e80300720c */ /* 0x000fe20003fa4070 */
[----:B------:R-:W-:Y:S01]  /*b2d0*/  IMAD.HI.U32 R238, R5, R235, RZ ;  /* 0x000000eb05ee7227 */ /* 0x000fe200078e00ff */
[----:B------:R-:W-:-:S03]  /*b2e0*/  ISETP.GT.U32.AND P4, PT, R3, R233, PT ;  /* 0x000000e90300720c */ /* 0x000fc60003f84070 */
[----:B------:R-:W-:Y:S02]  /*b2f0*/  @!P0 IMAD.IADD R218, R218, 0x1, -R3 ;  /* 0x00000001dada8824 */ /* 0x000fe400078e0a03 */
[----:B------:R-:W-:Y:S02]  /*b300*/  IMAD.MOV.U32 R205, RZ, RZ, R202 ;  /* 0x000000ffffcd7224 */ /* 0x000fe400078e00ca */
[C---:B------:R-:W-:Y:S01]  /*b310*/  IMAD R234, R3.reuse, R236, R234 ;  /* 0x000000ec03ea7224 */ /* 0x040fe200078e02ea */
[C---:B------:R-:W-:Y:S01]  /*b320*/  ISETP.GT.U32.AND P0, PT, R3.reuse, R218, PT ;  /* 0x000000da0300720c */ /* 0x040fe20003f04070 */
[----:B------:R-:W-:Y:S02]  /*b330*/  IMAD.MOV R238, RZ, RZ, -R238 ;  /* 0x000000ffffee7224 */ /* 0x000fe400078e0aee */
[----:B------:R-:W-:Y:S02]  /*b340*/  IMAD.MOV.U32 R202, RZ, RZ, R231 ;  /* 0x000000ffffca7224 */ /* 0x000fe400078e00e7 */
[C---:B------:R-:W-:Y:S01]  /*b350*/  IMAD R235, R3.reuse, R238, R235 ;  /* 0x000000ee03eb7224 */ /* 0x040fe200078e02eb */
[----:B------:R-:W-:Y:S01]  /*b360*/  IABS R238, R225 ;  /* 0x000000e100ee7213 */ /* 0x000fe20000000000 */
[----:B------:R-:W-:Y:S01]  /*b370*/  @!P2 IMAD.MOV R202, RZ, RZ, -R202 ;  /* 0x000000ffffcaa224 */ /* 0x000fe200078e0aca */
[C---:B------:R-:W-:Y:S01]  /*b380*/  ISETP.GT.U32.AND P2, PT, R3.reuse, R234, PT ;  /* 0x000000ea0300720c */ /* 0x040fe20003f44070 */
[----:B------:R-:W-:Y:S01]  /*b390*/  @!P5 IMAD.IADD R232, R232, 0x1, -R3 ;  /* 0x00000001e8e8d824 */ /* 0x000fe200078e0a03 */
[----:B------:R-:W-:Y:S01]  /*b3a0*/  ISETP.GT.U32.AND P5, PT, R3, R235, PT ;  /* 0x000000eb0300720c */ /* 0x000fe20003fa4070 */
[----:B------:R-:W-:-:S04]  /*b3b0*/  IMAD.HI.U32 R236, R5, R205, RZ ;  /* 0x000000cd05ec7227 */ /* 0x000fc800078e00ff */
[----:B------:R-:W-:Y:S01]  /*b3c0*/  @!P4 IMAD.IADD R233, R233, 0x1, -R3 ;  /* 0x00000001e9e9c824 */ /* 0x000fe200078e0a03 */
[----:B------:R-:W-:Y:S01]  /*b3d0*/  ISETP.GE.AND P4, PT, R203, RZ, PT ;  /* 0x000000ffcb00720c */ /* 0x000fe20003f86270 */
[----:B------:R-:W-:Y:S02]  /*b3e0*/  IMAD.MOV R236, RZ, RZ, -R236 ;  /* 0x000000ffffec7224 */ /* 0x000fe400078e0aec */
[----:B------:R-:W-:-:S04]  /*b3f0*/  IMAD.HI.U32 R203, R5, R237, RZ ;  /* 0x000000ed05cb7227 */ /* 0x000fc800078e00ff */
[----:B------:R-:W-:Y:S01]  /*b400*/  @!P0 IMAD.IADD R218, R218, 0x1, -R3 ;  /* 0x00000001dada8824 */ /* 0x000fe200078e0a03 */
[----:B------:R-:W-:Y:S01]  /*b410*/  ISETP.GE.AND P0, PT, R204, RZ, PT ;  /* 0x000000ffcc00720c */ /* 0x000fe20003f06270 */
[C---:B------:R-:W-:Y:S01]  /*b420*/  IMAD R231, R3.reuse, R236, R205 ;  /* 0x000000ec03e77224 */ /* 0x040fe200078e02cd */
[----:B------:R-:W-:Y:S01]  /*b430*/  IABS R236, R207 ;  /* 0x000000cf00ec7213 */ /* 0x000fe20000000000 */
[----:B------:R-:W-:Y:S02]  /*b440*/  IMAD.MOV R204, RZ, RZ, -R203 ;  /* 0x000000ffffcc7224 */ /* 0x000fe400078e0acb */
[----:B------:R-:W-:Y:S01]  /*b450*/  @!P2 IMAD.IADD R234, R234, 0x1, -R3 ;  /* 0x00000001eaeaa824 */ /* 0x000fe200078e0a03 */
[C---:B------:R-:W-:Y:S01]  /*b460*/  ISETP.GT.U32.AND P2, PT, R3.reuse, R231, PT ;  /* 0x000000e70300720c */ /* 0x040fe20003f44070 */
[----:B------:R-:W-:Y:S02]  /*b470*/  IMAD.MOV.U32 R203, RZ, RZ, R233 ;  /* 0x000000ffffcb7224 */ /* 0x000fe400078e00e9 */
[----:B------:R-:W-:Y:S01]  /*b480*/  IMAD R233, R3, R204, R237 ;  /* 0x000000cc03e97224 */ /* 0x000fe200078e02ed */
[----:B------:R-:W-:Y:S01]  /*b490*/  IABS R237, R216 ;  /* 0x000000d800ed7213 */ /* 0x000fe20000000000 */
[----:B------:R-:W-:Y:S01]  /*b4a0*/  @!P5 IMAD.IADD R235, R235, 0x1, -R3 ;  /* 0x00000001ebebd824 */ /* 0x000fe200078e0a03 */
[----:B------:R-:W-:Y:S01]  /*b4b0*/  ISETP.GT.U32.AND P5, PT, R3, R234, PT ;  /* 0x000000ea0300720c */ /* 0x000fe20003fa4070 */
[----:B------:R-:W-:-:S02]  /*b4c0*/  IMAD.MOV.U32 R204, RZ, RZ, R232 ;  /* 0x000000ffffcc7224 */ /* 0x000fc400078e00e8 */
[----:B------:R-:W-:-:S04]  /*b4d0*/  IMAD.HI.U32 R205, R5, R236, RZ ;  /* 0x000000ec05cd7227 */ /* 0x000fc800078e00ff */
[----:B------:R-:W-:Y:S01]  /*b4e0*/  @!P1 IMAD.MOV R204, RZ, RZ, -R204 ;  /* 0x000000ffffcc9224 */ /* 0x000fe200078e0acc */
[C---:B------:R-:W-:Y:S01]  /*b4f0*/  ISETP.GT.U32.AND P1, PT, R3.reuse, R233, PT ;  /* 0x000000e90300720c */ /* 0x040fe20003f24070 */
[----:B------:R-:W-:Y:S02]  /*b500*/  IMAD.MOV R232, RZ, RZ, -R205 ;  /* 0x000000ffffe87224 */ /* 0x000fe400078e0acd */
[----:B------:R-:W-:Y:S02]  /*b510*/  IMAD.MOV.U32 R205, RZ, RZ, R218 ;  /* 0x000000ffffcd7224 */ /* 0x000fe400078e00da */
[----:B------:R-:W-:Y:S01]  /*b520*/  @!P3 IMAD.MOV R203, RZ, RZ, -R203 ;  /* 0x000000ffffcbb224 */ /* 0x000fe200078e0acb */
[C---:B------:R-:W-:Y:S01]  /*b530*/  ISETP.GT.U32.AND P3, PT, R3.reuse, R235, PT ;  /* 0x000000eb0300720c */ /* 0x040fe20003f64070 */
[----:B------:R-:W-:Y:S01]  /*b540*/  @!P6 IMAD.MOV R205, RZ, RZ, -R205 ;  /* 0x000000ffffcde224 */ /* 0x000fe200078e0acd */
[----:B------:R-:W-:Y:S01]  /*b550*/  ISETP.GE.AND P6, PT, R206, RZ, PT ;  /* 0x000000ffce00720c */ /* 0x000fe20003fc6270 */
[--C-:B------:R-:W-:Y:S01]  /*b560*/  @!P5 IMAD.IADD R234, R234, 0x1, -R3.reuse ;  /* 0x00000001eaead824 */ /* 0x100fe200078e0a03 */
[----:B------:R-:W-:Y:S01]  /*b570*/  IABS R206, R209 ;  /* 0x000000d100ce7213 */ /* 0x000fe20000000000 */
[----:B------:R-:W-:Y:S01]  /*b580*/  IMAD R218, R3, R232, R236 ;  /* 0x000000e803da7224 */ /* 0x000fe200078e02ec */
[----:B------:R-:W-:Y:S01]  /*b590*/  ISETP.GE.AND P5, PT, R217, RZ, PT ;  /* 0x000000ffd900720c */ /* 0x000fe20003fa6270 */
[----:B------:R-:W-:Y:S01]  /*b5a0*/  @!P1 IMAD.IADD R233, R233, 0x1, -R3 ;  /* 0x00000001e9e99824 */ /* 0x000fe200078e0a03 */
[----:B------:R-:W-:Y:S01]  /*b5b0*/  IABS R232, R208 ;  /* 0x000000d000e87213 */ /* 0x000fe20000000000 */
[----:B------:R-:W-:Y:S01]  /*b5c0*/  IMAD.MOV.U32 R217, RZ, RZ, R206 ;  /* 0x000000ffffd97224 */ /* 0x000fe200078e00ce */
[----:B------:R-:W-:Y:S01]  /*b5d0*/  ISETP.GE.AND P1, PT, R207, RZ, PT ;  /* 0x000000ffcf00720c */ /* 0x000fe20003f26270 */
[----:B------:R-:W-:-:S02]  /*b5e0*/  IMAD.MOV.U32 R206, RZ, RZ, R234 ;  /* 0x000000ffffce7224 */ /* 0x000fc400078e00ea */
[----:B------:R-:W-:Y:S01]  /*b5f0*/  @!P3 IMAD.IADD R235, R235, 0x1, -R3 ;  /* 0x00000001ebebb824 */ /* 0x000fe200078e0a03 */
[C---:B------:R-:W-:Y:S01]  /*b600*/  ISETP.GT.U32.AND P3, PT, R3.reuse, R218, PT ;  /* 0x000000da0300720c */ /* 0x040fe20003f64070 */
[----:B------:R-:W-:Y:S01]  /*b610*/  @!P4 IMAD.MOV R206, RZ, RZ, -R206 ;  /* 0x000000ffffcec224 */ /* 0x000fe200078e0ace */
[----:B------:R-:W-:Y:S01]  /*b620*/  ISETP.GT.U32.AND P4, PT, R3, R233, PT ;  /* 0x000000e90300720c */ /* 0x000fe20003f84070 */
[----:B------:R-:W-:-:S04]  /*b630*/  IMAD.HI.U32 R234, R5, R217, RZ ;  /* 0x000000d905ea7227 */ /* 0x000fc800078e00ff */
[----:B------:R-:W-:Y:S02]  /*b640*/  @!P2 IMAD.IADD R231, R231, 0x1, -R3 ;  /* 0x00000001e7e7a824 */ /* 0x000fe400078e0a03 */
[----:B------:R-:W-:Y:S02]  /*b650*/  IMAD.MOV R234, RZ, RZ, -R234 ;  /* 0x000000ffffea7224 */ /* 0x000fe400078e0aea */
[----:B------:R-:W-:Y:S01]  /*b660*/  IMAD.MOV.U32 R207, RZ, RZ, R235 ;  /* 0x000000ffffcf7224 */ /* 0x000fe200078e00eb */
[C---:B------:R-:W-:Y:S01]  /*b670*/  ISETP.GT.U32.AND P2, PT, R3.reuse, R231, PT ;  /* 0x000000e70300720c */ /* 0x040fe20003f44070 */
[----:B------:R-:W-:Y:S02]  /*b680*/  IMAD R217, R3, R234, R217 ;  /* 0x000000ea03d97224 */ /* 0x000fe400078e02d9 */
[--C-:B------:R-:W-:Y:S02]  /*b690*/  @!P3 IMAD.IADD R218, R218, 0x1, -R3.reuse ;  /* 0x00000001dadab824 */ /* 0x100fe400078e0a03 */
[----:B------:R-:W-:Y:S01]  /*b6a0*/  @!P4 IMAD.IADD R233, R233, 0x1, -R3 ;  /* 0x00000001e9e9c824 */ /* 0x000fe200078e0a03 */
[----:B------:R-:W-:Y:S01]  /*b6b0*/  ISETP.GT.U32.AND P4, PT, R3, R217, PT ;  /* 0x000000d90300720c */ /* 0x000fe20003f84070 */
[----:B------:R-:W-:Y:S01]  /*b6c0*/  IMAD.HI.U32 R234, R5, R232, RZ ;  /* 0x000000e805ea7227 */ /* 0x000fe200078e00ff */
[----:B------:R-:W-:-:S03]  /*b6d0*/  ISETP.GT.U32.AND P3, PT, R3, R218, PT ;  /* 0x000000da0300720c */ /* 0x000fc60003f64070 */
[----:B------:R-:W-:Y:S02]  /*b6e0*/  IMAD.MOV R234, RZ, RZ, -R234 ;  /* 0x000000ffffea7224 */ /* 0x000fe400078e0aea */
[----:B------:R-:W-:Y:S01]  /*b6f0*/  @!P2 IMAD.IADD R231, R231, 0x1, -R3 ;  /* 0x00000001e7e7a824 */ /* 0x000fe200078e0a03 */
[----:B------:R-:W-:Y:S01]  /*b700*/  ISETP.GE.AND P2, PT, R209, RZ, PT ;  /* 0x000000ffd100720c */ /* 0x000fe20003f46270 */
[----:B------:R-:W-:Y:S01]  /*b710*/  @!P0 IMAD.MOV R207, RZ, RZ, -R207 ;  /* 0x000000ffffcf8224 */ /* 0x000fe200078e0acf */
[----:B------:R-:W-:Y:S01]  /*b720*/  ISETP.GE.AND P0, PT, R208, RZ, PT ;  /* 0x000000ffd000720c */ /* 0x000fe20003f06270 */
[----:B------:R-:W-:Y:S01]  /*b730*/  IMAD.MOV.U32 R208, RZ, RZ, R231 ;  /* 0x000000ffffd07224 */ /* 0x000fe200078e00e7 */
[----:B------:R-:W-:Y:S01]  /*b740*/  IABS R231, R210 ;  /* 0x000000d200e77213 */ /* 0x000fe20000000000 */
[----:B------:R-:W-:Y:S02]  /*b750*/  IMAD R232, R3, R234, R232 ;  /* 0x000000ea03e87224 */ /* 0x000fe400078e02e8 */
[----:B------:R-:W-:-:S02]  /*b760*/  @!P4 IMAD.IADD R217, R217, 0x1, -R3 ;  /* 0x00000001d9d9c824 */ /* 0x000fc400078e0a03 */
[----:B------:R-:W-:Y:S01]  /*b770*/  @!P3 IMAD.IADD R218, R218, 0x1, -R3 ;  /* 0x00000001dadab824 */ /* 0x000fe200078e0a03 */
[C---:B------:R-:W-:Y:S01]  /*b780*/  ISETP.GT.U32.AND P3, PT, R3.reuse, R232, PT ;  /* 0x000000e80300720c */ /* 0x040fe20003f64070 */
[----:B------:R-:W-:Y:S01]  /*b790*/  IMAD.MOV.U32 R209, RZ, RZ, R233 ;  /* 0x000000ffffd17224 */ /* 0x000fe200078e00e9 */
[----:B------:R-:W-:Y:S01]  /*b7a0*/  ISETP.GT.U32.AND P4, PT, R3, R217, PT ;  /* 0x000000d90300720c */ /* 0x000fe20003f84070 */
[----:B------:R-:W-:-:S04]  /*b7b0*/  IMAD.HI.U32 R233, R5, R231, RZ ;  /* 0x000000e705e97227 */ /* 0x000fc800078e00ff */
[----:B------:R-:W-:Y:S02]  /*b7c0*/  IMAD.MOV R233, RZ, RZ, -R233 ;  /* 0x000000ffffe97224 */ /* 0x000fe400078e0ae9 */
[----:B------:R-:W-:Y:S01]  /*b7d0*/  @!P5 IMAD.MOV R209, RZ, RZ, -R209 ;  /* 0x000000ffffd1d224 */ /* 0x000fe200078e0ad1 */
[----:B------:R-:W-:Y:S01]  /*b7e0*/  ISETP.GE.AND P5, PT, R212, RZ, PT ;  /* 0x000000ffd400720c */ /* 0x000fe20003fa6270 */
[----:B------:R-:W-:Y:S01]  /*b7f0*/  IMAD R231, R3, R233, R231 ;  /* 0x000000e903e77224 */ /* 0x000fe200078e02e7 */
[----:B------:R-:W-:Y:S01]  /*b800*/  IABS R233, R214 ;  /* 0x000000d600e97213 */ /* 0x000fe20000000000 */
[--C-:B------:R-:W-:Y:S02]  /*b810*/  @!P3 IMAD.IADD R232, R232, 0x1, -R3.reuse ;  /* 0x00000001e8e8b824 */ /* 0x100fe400078e0a03 */
[----:B------:R-:W-:Y:S01]  /*b820*/  @!P4 IMAD.IADD R217, R217, 0x1, -R3 ;  /* 0x00000001d9d9c824 */ /* 0x000fe200078e0a03 */
[----:B------:R-:W-:Y:S01]  /*b830*/  ISETP.GT.U32.AND P4, PT, R3, R231, PT ;  /* 0x000000e70300720c */ /* 0x000fe20003f84070 */
[----:B------:R-:W-:Y:S01]  /*b840*/  IMAD.HI.U32 R212, R5, R241, RZ ;  /* 0x000000f105d47227 */ /* 0x000fe200078e00ff */
[----:B------:R-:W-:-:S03]  /*b850*/  ISETP.GT.U32.AND P3, PT, R3, R232, PT ;  /* 0x000000e80300720c */ /* 0x000fc60003f64070 */
[----:B------:R-:W-:Y:S01]  /*b860*/  @!P6 IMAD.MOV R208, RZ, RZ, -R208 ;  /* 0x000000ffffd0e224 */ /* 0x000fe200078e0ad0 */
[----:B------:R-:W-:Y:S01]  /*b870*/  ISETP.GE.AND P6, PT, R210, RZ, PT ;  /* 0x000000ffd200720c */ /* 0x000fe20003fc6270 */
[----:B------:R-:W-:Y:S02]  /*b880*/  IMAD.MOV R212, RZ, RZ, -R212 ;  /* 0x000000ffffd47224 */ /* 0x000fe400078e0ad4 */
[----:B------:R-:W-:Y:S01]  /*b890*/  IMAD.MOV.U32 R210, RZ, RZ, R218 ;  /* 0x000000ffffd27224 */ /* 0x000fe200078e00da */
[----:B------:R-:W-:Y:S01]  /*b8a0*/  IABS R218, R215 ;  /* 0x000000d700da7213 */ /* 0x000fe20000000000 */
[----:B------:R-:W-:Y:S02]  /*b8b0*/  IMAD R241, R3, R212, R241 ;  /* 0x000000d403f17224 */ /* 0x000fe400078e02f1 */
[----:B------:R-:W-:Y:S02]  /*b8c0*/  @!P4 IMAD.IADD R231, R231, 0x1, -R3 ;  /* 0x00000001e7e7c824 */ /* 0x000fe400078e0a03 */
[----:B------:R-:W-:Y:S01]  /*b8d0*/  @!P1 IMAD.MOV R210, RZ, RZ, -R210 ;  /* 0x000000ffffd29224 */ /* 0x000fe200078e0ad2 */
[----:B------:R-:W-:Y:S01]  /*b8e0*/  ISETP.GE.AND P1, PT, R211, RZ, PT ;  /* 0x000000ffd300720c */ /* 0x000fe20003f26270 */
[----:B------:R-:W-:Y:S01]  /*b8f0*/  IMAD.HI.U32 R211, R5, R239, RZ ;  /* 0x000000ef05d37227 */ /* 0x000fe200078e00ff */
[----:B------:R-:W-:-:S03]  /*b900*/  ISETP.GT.U32.AND P4, PT, R3, R231, PT ;  /* 0x000000e70300720c */ /* 0x000fc60003f84070 */
[----:B------:R-:W-:Y:S01]  /*b910*/  @!P3 IMAD.IADD R232, R232, 0x1, -R3 ;  /* 0x00000001e8e8b824 */ /* 0x000fe200078e0a03 */
[----:B------:R-:W-:Y:S01]  /*b920*/  ISETP.GT.U32.AND P3, PT, R3, R241, PT ;  /* 0x000000f10300720c */ /* 0x000fe20003f64070 */
[----:B------:R-:W-:Y:S02]  /*b930*/  IMAD.MOV R211, RZ, RZ, -R211 ;  /* 0x000000ffffd37224 */ /* 0x000fe400078e0ad3 */
[----:B------:R-:W-:-:S04]  /*b940*/  IMAD.HI.U32 R236, R5, R233, RZ ;  /* 0x000000e905ec7227 */ /* 0x000fc800078e00ff */
[C---:B------:R-:W-:Y:S02]  /*b950*/  IMAD R239, R3.reuse, R211, R239 ;  /* 0x000000d303ef7224 */ /* 0x040fe400078e02ef */
[----:B------:R-:W-:Y:S02]  /*b960*/  IMAD.MOV.U32 R211, RZ, RZ, R217 ;  /* 0x000000ffffd37224 */ /* 0x000fe400078e00d9 */
[----:B------:R-:W-:Y:S01]  /*b970*/  IMAD.MOV.U32 R212, RZ, RZ, R232 ;  /* 0x000000ffffd47224 */ /* 0x000fe200078e00e8 */
[----:B------:R-:W-:Y:S01]  /*b980*/  IABS R232, R223 ;  /* 0x000000df00e87213 */ /* 0x000fe20000000000 */
[----:B------:R-:W-:Y:S01]  /*b990*/  @!P2 IMAD.MOV R211, RZ, RZ, -R211 ;  /* 0x000000ffffd3a224 */ /* 0x000fe200078e0ad3 */
[----:B------:R-:W-:Y:S01]  /*b9a0*/  ISETP.GT.U32.AND P2, PT, R3, R239, PT ;  /* 0x000000ef0300720c */ /* 0x000fe20003f44070 */
[----:B------:R-:W-:Y:S02]  /*b9b0*/  IMAD.MOV R236, RZ, RZ, -R236 ;  /* 0x000000ffffec7224 */ /* 0x000fe400078e0aec */
[----:B------:R-:W-:-:S02]  /*b9c0*/  @!P3 IMAD.IADD R241, R241, 0x1, -R3 ;  /* 0x00000001f1f1b824 */ /* 0x000fc400078e0a03 */
[----:B------:R-:W-:Y:S02]  /*b9d0*/  @!P4 IMAD.IADD R231, R231, 0x1, -R3 ;  /* 0x00000001e7e7c824 */ /* 0x000fe400078e0a03 */
[----:B------:R-:W-:Y:S01]  /*b9e0*/  @!P0 IMAD.MOV R212, RZ, RZ, -R212 ;  /* 0x000000ffffd48224 */ /* 0x000fe200078e0ad4 */
[----:B------:R-:W-:Y:S01]  /*b9f0*/  ISETP.GE.AND P0, PT, R213, RZ, PT ;  /* 0x000000ffd500720c */ /* 0x000fe20003f06270 */
[C---:B------:R-:W-:Y:S01]  /*ba00*/  IMAD R217, R3.reuse, R236, R233 ;  /* 0x000000ec03d97224 */ /* 0x040fe200078e02e9 */
[----:B------:R-:W-:Y:S01]  /*ba10*/  ISETP.GT.U32.AND P3, PT, R3, R241, PT ;  /* 0x000000f10300720c */ /* 0x000fe20003f64070 */
[----:B------:R-:W-:Y:S01]  /*ba20*/  IMAD.MOV.U32 R213, RZ, RZ, R231 ;  /* 0x000000ffffd57224 */ /* 0x000fe200078e00e7 */
[----:B------:R-:W-:Y:S01]  /*ba30*/  IABS R236, R219 ;  /* 0x000000db00ec7213 */ /* 0x000fe20000000000 */
[----:B------:R-:W-:Y:S01]  /*ba40*/  IMAD.HI.U32 R235, R5, R240, RZ ;  /* 0x000000f005eb7227 */ /* 0x000fe200078e00ff */
[----:B------:R-:W-:-:S03]  /*ba50*/  IABS R233, R222 ;  /* 0x000000de00e97213 */ /* 0x000fc60000000000 */
[----:B------:R-:W-:-:S04]  /*ba60*/  IMAD.HI.U32 R234, R5, R218, RZ ;  /* 0x000000da05ea7227 */ /* 0x000fc800078e00ff */
[----:B------:R-:W-:Y:S01]  /*ba70*/  @!P6 IMAD.MOV R213, RZ, RZ, -R213 ;  /* 0x000000ffffd5e224 */ /* 0x000fe200078e0ad5 */
[C---:B------:R-:W-:Y:S01]  /*ba80*/  ISETP.GT.U32.AND P6, PT, R3.reuse, R217, PT ;  /* 0x000000d90300720c */ /* 0x040fe20003fc4070 */
[----:B------:R-:W-:Y:S02]  /*ba90*/  IMAD.MOV R235, RZ, RZ, -R235 ;  /* 0x000000ffffeb7224 */ /* 0x000fe400078e0aeb */
[----:B------:R-:W-:Y:S02]  /*baa0*/  IMAD.MOV R234, RZ, RZ, -R234 ;  /* 0x000000ffffea7224 */ /* 0x000fe400078e0aea */
[----:B------:R-:W-:Y:S01]  /*bab0*/  IMAD R240, R3, R235, R240 ;  /* 0x000000eb03f07224 */ /* 0x000fe200078e02f0 */
[----:B------:R-:W-:Y:S01]  /*bac0*/  IABS R235, R220 ;  /* 0x000000dc00eb7213 */ /* 0x000fe20000000000 */
[--C-:B------:R-:W-:Y:S02]  /*bad0*/  @!P2 IMAD.IADD R239, R239, 0x1, -R3.reuse ;  /* 0x00000001efefa824 */ /* 0x100fe400078e0a03 */
[C---:B------:R-:W-:Y:S01]  /*bae0*/  IMAD R218, R3.reuse, R234, R218 ;  /* 0x000000ea03da7224 */ /* 0x040fe200078e02da */
[----:B------:R-:W-:Y:S01]  /*baf0*/  ISETP.GT.U32.AND P4, PT, R3, R240, PT ;  /* 0x000000f00300720c */ /* 0x000fe20003f84070 */
[----:B------:R-:W-:Y:S01]  /*bb00*/  @!P3 IMAD.IADD R241, R241, 0x1, -R3 ;  /* 0x00000001f1f1b824 */ /* 0x000fe200078e0a03 */
[----:B------:R-:W-:Y:S01]  /*bb10*/  ISETP.GT.U32.AND P2, PT, R3, R239, PT ;  /* 0x000000ef0300720c */ /* 0x000fe20003f44070 */
[----:B------:R-:W-:Y:S01]  /*bb20*/  IMAD.HI.U32 R231, R5, R237, RZ ;  /* 0x000000ed05e77227 */ /* 0x000fe200078e00ff */
[----:B------:R-:W-:-:S02]  /*bb30*/  ISETP.GT.U32.AND P3, PT, R3, R218, PT ;  /* 0x000000da0300720c */ /* 0x000fc40003f64070 */
[----:B------:R-:W-:Y:S01]  /*bb40*/  IABS R234, R221 ;  /* 0x000000dd00ea7213 */ /* 0x000fe20000000000 */
[----:B------:R-:W-:Y:S02]  /*bb50*/  @!P6 IMAD.IADD R217, R217, 0x1, -R3 ;  /* 0x00000001d9d9e824 */ /* 0x000fe400078e0a03 */
[----:B------:R-:W-:Y:S02]  /*bb60*/  IMAD.MOV R231, RZ, RZ, -R231 ;  /* 0x000000ffffe77224 */ /* 0x000fe400078e0ae7 */
[----:B------:R-:W-:Y:S01]  /*bb70*/  IMAD.HI.U32 R242, R5, R233, RZ ;  /* 0x000000e905f27227 */ /* 0x000fe200078e00ff */
[----:B------:R-:W-:-:S03]  /*bb80*/  ISETP.GT.U32.AND P6, PT, R3, R217, PT ;  /* 0x000000d90300720c */ /* 0x000fc60003fc4070 */
[----:B------:R-:W-:Y:S02]  /*bb90*/  IMAD R237, R3, R231, R237 ;  /* 0x000000e703ed7224 */ /* 0x000fe400078e02ed */
[----:B------:R-:W-:-:S04]  /*bba0*/  IMAD.HI.U32 R231, R5, R236, RZ ;  /* 0x000000ec05e77227 */ /* 0x000fc800078e00ff */
[--C-:B------:R-:W-:Y:S02]  /*bbb0*/  @!P4 IMAD.IADD R240, R240, 0x1, -R3.reuse ;  /* 0x00000001f0f0c824 */ /* 0x100fe400078e0a03 */
[--C-:B------:R-:W-:Y:S01]  /*bbc0*/  @!P2 IMAD.IADD R239, R239, 0x1, -R3.reuse ;  /* 0x00000001efefa824 */ /* 0x100fe200078e0a03 */
[----:B------:R-:W-:Y:S01]  /*bbd0*/  ISETP.GE.AND P2, PT, R214, RZ, PT ;  /* 0x000000ffd600720c */ /* 0x000fe20003f46270 */
[----:B------:R-:W-:Y:S01]  /*bbe0*/  @!P3 IMAD.IADD R218, R218, 0x1, -R3 ;  /* 0x00000001dadab824 */ /* 0x000fe200078e0a03 */
[----:B------:R-:W-:Y:S01]  /*bbf0*/  ISETP.GT.U32.AND P4, PT, R3, R240, PT ;  /* 0x000000f00300720c */ /* 0x000fe20003f84070 */
[----:B------:R-:W-:Y:S02]  /*bc00*/  IMAD.MOV R231, RZ, RZ, -R231 ;  /* 0x000000ffffe77224 */ /* 0x000fe400078e0ae7 */
[----:B------:R-:W-:Y:S01]  /*bc10*/  IMAD.HI.U32 R214, R5, R235, RZ ;  /* 0x000000eb05d67227 */ /* 0x000fe200078e00ff */
[----:B------:R-:W-:-:S03]  /*bc20*/  ISETP.GT.U32.AND P3, PT, R3, R218, PT ;  /* 0x000000da0300720c */ /* 0x000fc60003f64070 */
[----:B------:R-:W-:Y:S01]  /*bc30*/  IMAD R236, R3, R231, R236 ;  /* 0x000000e703ec7224 */ /* 0x000fe200078e02ec */
[----:B------:R-:W-:Y:S01]  /*bc40*/  IABS R231, R230 ;  /* 0x000000e600e77213 */ /* 0x000fe20000000000 */
[----:B------:R-:W-:Y:S02]  /*bc50*/  IMAD.MOV R214, RZ, RZ, -R214 ;  /* 0x000000ffffd67224 */ /* 0x000fe400078e0ad6 */
[----:B------:R-:W-:Y:S01]  /*bc60*/  @!P6 IMAD.IADD R217, R217, 0x1, -R3 ;  /* 0x00000001d9d9e824 */ /* 0x000fe200078e0a03 */
[C---:B------:R-:W-:Y:S01]  /*bc70*/  ISETP.GT.U32.AND P6, PT, R3.reuse, R236, PT ;  /* 0x000000ec0300720c */ /* 0x040fe20003fc4070 */
[----:B------:R-:W-:Y:S02]  /*bc80*/  IMAD R235, R3, R214, R235 ;  /* 0x000000d603eb7224 */ /* 0x000fe400078e02eb */
[----:B------:R-:W-:-:S04]  /*bc90*/  IMAD.HI.U32 R214, R5, R234, RZ ;  /* 0x000000ea05d67227 */ /* 0x000fc800078e00ff */
[----:B------:R-:W-:Y:S02]  /*bca0*/  IMAD.MOV R214, RZ, RZ, -R214 ;  /* 0x000000ffffd67224 */ /* 0x000fe400078e0ad6 */
[--C-:B------:R-:W-:Y:S01]  /*bcb0*/  @!P4 IMAD.IADD R240, R240, 0x1, -R3.reuse ;  /* 0x00000001f0f0c824 */ /* 0x100fe200078e0a03 */
[C---:B------:R-:W-:Y:S01]  /*bcc0*/  ISETP.GT.U32.AND P4, PT, R3.reuse, R237, PT ;  /* 0x000000ed0300720c */ /* 0x040fe20003f84070 */
[--C-:B------:R-:W-:Y:S01]  /*bcd0*/  @!P3 IMAD.IADD R218, R218, 0x1, -R3.reuse ;  /* 0x00000001dadab824 */ /* 0x100fe200078e0a03 */
[C---:B------:R-:W-:Y:S01]  /*bce0*/  ISETP.GT.U32.AND P3, PT, R3.reuse, R235, PT ;  /* 0x000000eb0300720c */ /* 0x040fe20003f64070 */
[----:B------:R-:W-:Y:S02]  /*bcf0*/  IMAD R234, R3, R214, R234 ;  /* 0x000000d603ea7224 */ /* 0x000fe400078e02ea */
[----:B------:R-:W-:Y:S02]  /*bd00*/  @!P6 IMAD.IADD R236, R236, 0x1, -R3 ;  /* 0x00000001ecece824 */ /* 0x000fe400078e0a03 */
[----:B------:R-:W-:Y:S01]  /*bd10*/  IMAD.HI.U32 R214, R5, R231, RZ ;  /* 0x000000e705d67227 */ /* 0x000fe200078e00ff */
[----:B------:R-:W-:-:S03]  /*bd20*/  ISETP.GT.U32.AND P6, PT, R3, R234, PT ;  /* 0x000000ea0300720c */ /* 0x000fc60003fc4070 */
[----:B------:R-:W-:Y:S02]  /*bd30*/  IMAD.MOV R214, RZ, RZ, -R214 ;  /* 0x000000ffffd67224 */ /* 0x000fe400078e0ad6 */
[--C-:B------:R-:W-:Y:S01]  /*bd40*/  @!P4 IMAD.IADD R237, R237, 0x1, -R3.reuse ;  /* 0x00000001ededc824 */ /* 0x100fe200078e0a03 */
[----:B------:R-:W-:Y:S01]  /*bd50*/  ISETP.GE.AND P4, PT, R215, RZ, PT ;  /* 0x000000ffd700720c */ /* 0x000fe20003f86270 */
[----:B------:R-:W-:Y:S01]  /*bd60*/  @!P3 IMAD.IADD R235, R235, 0x1, -R3 ;  /* 0x00000001ebebb824 */ /* 0x000fe200078e0a03 */
[----:B------:R-:W-:Y:S01]  /*bd70*/  ISETP.GE.AND P3, PT, R216, RZ, PT ;  /* 0x000000ffd800720c */ /* 0x000fe20003f66270 */
[----:B------:R-:W-:Y:S02]  /*bd80*/  IMAD R231, R3, R214, R231 ;  /* 0x000000d603e77224 */ /* 0x000fe400078e02e7 */
[----:B------:R-:W-:-:S04]  /*bd90*/  IMAD.HI.U32 R215, R5, R232, RZ ;  /* 0x000000e805d77227 */ /* 0x000fc800078e00ff */
[----:B------:R-:W-:Y:S02]  /*bda0*/  IMAD.MOV.U32 R214, RZ, RZ, R241 ;  /* 0x000000ffffd67224 */ /* 0x000fe400078e00f1 */
[----:B------:R-:W-:Y:S01]  /*bdb0*/  @!P6 IMAD.IADD R234, R234, 0x1, -R3 ;  /* 0x00000001eaeae824 */ /* 0x000fe200078e0a03 */
[C---:B------:R-:W-:Y:S01]  /*bdc0*/  ISETP.GT.U32.AND P6, PT, R3.reuse, R235, PT ;  /* 0x000000eb0300720c */ /* 0x040fe20003fc4070 */
[----:B------:R-:W-:Y:S02]  /*bdd0*/  IMAD.MOV R241, RZ, RZ, -R215 ;  /* 0x000000fffff17224 */ /* 0x000fe400078e0ad7 */
[----:B------:R-:W-:Y:S01]  /*bde0*/  @!P5 IMAD.MOV R214, RZ, RZ, -R214 ;  /* 0x000000ffffd6d224 */ /* 0x000fe200078e0ad6 */
[----:B------:R-:W-:Y:S01]  /*bdf0*/  ISETP.GT.U32.AND P5, PT, R3, R237, PT ;  /* 0x000000ed0300720c */ /* 0x000fe20003fa4070 */
[----:B------:R-:W-:Y:S01]  /*be00*/  IMAD.MOV.U32 R215, RZ, RZ, R239 ;  /* 0x000000ffffd77224 */ /* 0x000fe200078e00ef */
[----:B------:R-:W-:Y:S01]  /*be10*/  IABS R239, R249 ;  /* 0x000000f900ef7213 */ /* 0x000fe20000000000 */
[----:B------:R-:W-:-:S02]  /*be20*/  IMAD.MOV R242, RZ, RZ, -R242 ;  /* 0x000000fffff27224 */ /* 0x000fc400078e0af2 */
[----:B------:R-:W-:Y:S01]  /*be30*/  @!P1 IMAD.MOV R215, RZ, RZ, -R215 ;  /* 0x000000ffffd79224 */ /* 0x000fe200078e0ad7 */
[C---:B------:R-:W-:Y:S01]  /*be40*/  ISETP.GT.U32.AND P1, PT, R3.reuse, R236, PT ;  /* 0x000000ec0300720c */ /* 0x040fe20003f24070 */
[C---:B------:R-:W-:Y:S01]  /*be50*/  IMAD R232, R3.reuse, R241, R232 ;  /* 0x000000f103e87224 */ /* 0x040fe200078e02e8 */
[----:B------:R-:W-:Y:S01]  /*be60*/  IABS R241, R248 ;  /* 0x000000f800f17213 */ /* 0x000fe20000000000 */
[C---:B------:R-:W-:Y:S01]  /*be70*/  IMAD R233, R3.reuse, R242, R233 ;  /* 0x000000f203e97224 */ /* 0x040fe200078e02e9 */
[----:B------:R-:W-:Y:S01]  /*be80*/  IABS R242, R252 ;  /* 0x000000fc00f27213 */ /* 0x000fe20000000000 */
[----:B------:R-:W-:Y:S01]  /*be90*/  @!P4 IMAD.MOV R218, RZ, RZ, -R218 ;  /* 0x000000ffffdac224 */ /* 0x000fe200078e0ada */
[----:B------:R-:W-:Y:S01]  /*bea0*/  ISETP.GT.U32.AND P4, PT, R3, R231, PT ;  /* 0x000000e70300720c */ /* 0x000fe20003f84070 */
[----:B------:R-:W-:Y:S01]  /*beb0*/  IMAD.MOV.U32 R216, RZ, RZ, R240 ;  /* 0x000000ffffd87224 */ /* 0x000fe200078e00f0 */
[----:B------:R-:W-:Y:S01]  /*bec0*/  IABS R240, R247 ;  /* 0x000000f700f07213 */ /* 0x000fe20000000000 */
[----:B------:R-:W-:Y:S01]  /*bed0*/  @!P6 IMAD.IADD R235, R235, 0x1, -R3 ;  /* 0x00000001ebebe824 */ /* 0x000fe200078e0a03 */
[C---:B------:R-:W-:Y:S01]  /*bee0*/  ISETP.GT.U32.AND P6, PT, R3.reuse, R232, PT ;  /* 0x000000e80300720c */ /* 0x040fe20003fc4070 */
[----:B------:R-:W-:Y:S01]  /*bef0*/  @!P2 IMAD.MOV R217, RZ, RZ, -R217 ;  /* 0x000000ffffd9a224 */ /* 0x000fe200078e0ad9 */
[----:B------:R-:W-:Y:S01]  /*bf00*/  ISETP.GT.U32.AND P2, PT, R3, R233, PT ;  /* 0x000000e90300720c */ /* 0x000fe20003f44070 */
[----:B------:R-:W-:Y:S01]  /*bf10*/  @!P5 IMAD.IADD R237, R237, 0x1, -R3 ;  /* 0x00000001ededd824 */ /* 0x000fe200078e0a03 */
[----:B------:R-:W-:Y:S01]  /*bf20*/  ISETP.GE.AND P5, PT, R219, RZ, PT ;  /* 0x000000ffdb00720c */ /* 0x000fe20003fa6270 */
[----:B------:R-:W-:Y:S01]  /*bf30*/  @!P0 IMAD.MOV R216, RZ, RZ, -R216 ;  /* 0x000000ffffd88224 */ /* 0x000fe200078e0ad8 */
[----:B------:R-:W-:Y:S01]  /*bf40*/  ISETP.GT.U32.AND P0, PT, R3, R234, PT ;  /* 0x000000ea0300720c */ /* 0x000fe20003f04070 */
[----:B------:R-:W-:-:S04]  /*bf50*/  IMAD.HI.U32 R219, R5, R238, RZ ;  /* 0x000000ee05db7227 */ /* 0x000fc800078e00ff */
[----:B------:R-:W-:Y:S01]  /*bf60*/  @!P1 IMAD.IADD R236, R236, 0x1, -R3 ;  /* 0x00000001ecec9824 */ /* 0x000fe200078e0a03 */
[----:B------:R-:W-:Y:S01]  /*bf70*/  ISETP.GE.AND P1, PT, R220, RZ, PT ;  /* 0x000000ffdc00720c */ /* 0x000fe20003f26270 */
[----:B------:R-:W-:Y:S01]  /*bf80*/  IMAD.MOV R219, RZ, RZ, -R219 ;  /* 0x000000ffffdb7224 */ /* 0x000fe200078e0adb */
[----:B------:R-:W-:Y:S01]  /*bf90*/  IABS R220, R229 ;  /* 0x000000e500dc7213 */ /* 0x000fe20000000000 */
[----:B------:R-:W-:Y:S01]  /*bfa0*/  @!P4 IMAD.IADD R231, R231, 0x1, -R3 ;  /* 0x00000001e7e7c824 */ /* 0x000fe200078e0a03 */
[----:B------:R-:W-:Y:S01]  /*bfb0*/  ISETP.GE.AND P4, PT, R230, RZ, PT ;  /* 0x000000ffe600720c */ /* 0x000fe20003f86270 */
[----:B------:R-:W-:Y:S01]  /*bfc0*/  IMAD R238, R3, R219, R238 ;  /* 0x000000db03ee7224 */ /* 0x000fe200078e02ee */
[----:B------:R-:W-:Y:S01]  /*bfd0*/  IABS R230, R224 ;  /* 0x000000e000e67213 */ /* 0x000fe20000000000 */
[----:B------:R-:W-:Y:S02]  /*bfe0*/  IMAD.MOV.U32 R219, RZ, RZ, R237 ;  /* 0x000000ffffdb7224 */ /* 0x000fe400078e00ed */
[----:B------:R-:W-:-:S02]  /*bff0*/  IMAD.MOV.U32 R237, RZ, RZ, R220 ;  /* 0x000000ffffed7224 */ /* 0x000fc400078e00dc */
[----:B------:R-:W-:Y:S02]  /*c000*/  IMAD.MOV.U32 R220, RZ, RZ, R236 ;  /* 0x000000ffffdc7224 */ /* 0x000fe400078e00ec */
[--C-:B------:R-:W-:Y:S01]  /*c010*/  @!P6 IMAD.IADD R232, R232, 0x1, -R3.reuse ;  /* 0x00000001e8e8e824 */ /* 0x100fe200078e0a03 */
[----:B------:R-:W-:Y:S01]  /*c020*/  ISETP.GT.U32.AND P6, PT, R3, R231, PT ;  /* 0x000000e70300720c */ /* 0x000fe20003fc4070 */
[--C-:B------:R-:W-:Y:S01]  /*c030*/  @!P2 IMAD.IADD R233, R233, 0x1, -R3.reuse ;  /* 0x00000001e9e9a824 */ /* 0x100fe200078e0a03 */
[----:B------:R-:W-:Y:S01]  /*c040*/  ISETP.GE.AND P2, PT, R222, RZ, PT ;  /* 0x000000ffde00720c */ /* 0x000fe20003f46270 */
[----:B------:R-:W-:Y:S01]  /*c050*/  @!P0 IMAD.IADD R234, R234, 0x1, -R3 ;  /* 0x00000001eaea8824 */ /* 0x000fe200078e0a03 */
[----:B------:R-:W-:Y:S01]  /*c060*/  ISETP.GE.AND P0, PT, R221, RZ, PT ;  /* 0x000000ffdd00720c */ /* 0x000fe20003f06270 */
[----:B------:R-:W-:Y:S01]  /*c070*/  @!P5 IMAD.MOV R220, RZ, RZ, -R220 ;  /* 0x000000ffffdcd224 */ /* 0x000fe200078e0adc */
[C---:B------:R-:W-:Y:S01]  /*c080*/  ISETP.GT.U32.AND P5, PT, R3.reuse, R232, PT ;  /* 0x000000e80300720c */ /* 0x040fe20003fa4070 */
[----:B------:R-:W-:Y:S01]  /*c090*/  @!P3 IMAD.MOV R219, RZ, RZ, -R219 ;  /* 0x000000ffffdbb224 */ /* 0x000fe200078e0adb */
[----:B------:R-:W-:Y:S01]  /*c0a0*/  ISETP.GT.U32.AND P3, PT, R3, R233, PT ;  /* 0x000000e90300720c */ /* 0x000fe20003f64070 */
[----:B------:R-:W-:-:S02]  /*c0b0*/  IMAD.MOV.U32 R221, RZ, RZ, R235 ;  /* 0x000000ffffdd7224 */ /* 0x000fc400078e00eb */
[----:B------:R-:W-:-:S04]  /*c0c0*/  IMAD.HI.U32 R235, R5, R237, RZ ;  /* 0x000000ed05eb7227 */ /* 0x000fc800078e00ff */
[----:B------:R-:W-:Y:S02]  /*c0d0*/  IMAD.MOV R235, RZ, RZ, -R235 ;  /* 0x000000ffffeb7224 */ /* 0x000fe400078e0aeb */
[----:B------:R-:W-:Y:S01]  /*c0e0*/  @!P6 IMAD.IADD R231, R231, 0x1, -R3 ;  /* 0x00000001e7e7e824 */ /* 0x000fe200078e0a03 */
[----:B------:R-:W-:Y:S01]  /*c0f0*/  ISETP.GE.AND P6, PT, R229, RZ, PT ;  /* 0x000000ffe500720c */ /* 0x000fe20003fc6270 */
[----:B------:R-:W-:Y:S02]  /*c100*/  IMAD R237, R3, R235, R237 ;  /* 0x000000eb03ed7224 */ /* 0x000fe400078e02ed */
[----:B------:R-:W-:Y:S01]  /*c110*/  @!P1 IMAD.MOV R221, RZ, RZ, -R221 ;  /* 0x000000ffffdd9224 */ /* 0x000fe200078e0add */
[----:B------:R-:W-:Y:S01]  /*c120*/  ISETP.GE.AND P1, PT, R223, RZ, PT ;  /* 0x000000ffdf00720c */ /* 0x000fe20003f26270 */
[----:B------:R-:W-:-:S04]  /*c130*/  IMAD.HI.U32 R229, R5, R230, RZ ;  /* 0x000000e605e57227 */ /* 0x000fc800078e00ff */
[--C-:B------:R-:W-:Y:S01]  /*c140*/  @!P5 IMAD.IADD R232, R232, 0x1, -R3.reuse ;  /* 0x00000001e8e8d824 */ /* 0x100fe200078e0a03 */
[----:B------:R-:W-:Y:S01]  /*c150*/  ISETP.GT.U32.AND P5, PT, R3, R237, PT ;  /* 0x000000ed0300720c */ /* 0x000fe20003fa4070 */
[----:B------:R-:W-:Y:S01]  /*c160*/  @!P3 IMAD.IADD R233, R233, 0x1, -R3 ;  /* 0x00000001e9e9b824 */ /* 0x000fe200078e0a03 */
[----:B------:R-:W-:Y:S01]  /*c170*/  ISETP.GE.AND P3, PT, R225, RZ, PT ;  /* 0x000000ffe100720c */ /* 0x000fe20003f66270 */
[----:B------:R-:W-:Y:S01]  /*c180*/  IMAD.MOV R229, RZ, RZ, -R229 ;  /* 0x000000ffffe57224 */ /* 0x000fe200078e0ae5 */
[----:B------:R-:W-:Y:S01]  /*c190*/  IABS R225, R227 ;  /* 0x000000e300e17213 */ /* 0x000fe20000000000 */
[----:B------:R-:W-:Y:S02]  /*c1a0*/  IMAD.MOV.U32 R223, RZ, RZ, R233 ;  /* 0x000000ffffdf7224 */ /* 0x000fe400078e00e9 */
[----:B------:R-:W-:Y:S02]  /*c1b0*/  IMAD R229, R3, R229, R230 ;  /* 0x000000e503e57224 */ /* 0x000fe400078e02e6 */
[----:B------:R-:W-:-:S02]  /*c1c0*/  IMAD.MOV.U32 R230, RZ, RZ, R225 ;  /* 0x000000ffffe67224 */ /* 0x000fc400078e00e1 */
[----:B------:R-:W-:Y:S01]  /*c1d0*/  IMAD.MOV.U32 R225, RZ, RZ, R232 ;  /* 0x000000ffffe17224 */ /* 0x000fe200078e00e8 */
[----:B------:R-:W-:Y:S01]  /*c1e0*/  IABS R232, R8 ;  /* 0x0000000800e87213 */ /* 0x000fe20000000000 */
[----:B------:R-:W-:Y:S01]  /*c1f0*/  IMAD.MOV.U32 R222, RZ, RZ, R234 ;  /* 0x000000ffffde7224 */ /* 0x000fe200078e00ea */
[----:B------:R-:W-:Y:S01]  /*c200*/  IABS R234, R226 ;  /* 0x000000e200ea7213 */ /* 0x000fe20000000000 */
[----:B------:R-:W-:Y:S01]  /*c210*/  @!P1 IMAD.MOV R225, RZ, RZ, -R225 ;  /* 0x000000ffffe19224 */ /* 0x000fe200078e0ae1 */
[----:B------:R-:W-:Y:S01]  /*c220*/  ISETP.GT.U32.AND P1, PT, R3, R229, PT ;  /* 0x000000e50300720c */ /* 0x000fe20003f24070 */
[----:B------:R-:W-:Y:S02]  /*c230*/  @!P5 IMAD.IADD R237, R237, 0x1, -R3 ;  /* 0x00000001ededd824 */ /* 0x000fe400078e0a03 */
[----:B------:R-:W-:Y:S01]  /*c240*/  @!P2 IMAD.MOV R223, RZ, RZ, -R223 ;  /* 0x000000ffffdfa224 */ /* 0x000fe200078e0adf */
[----:B------:R-:W-:Y:S01]  /*c250*/  ISETP.GE.AND P2, PT, R224, RZ, PT ;  /* 0x000000ffe000720c */ /* 0x000fe20003f46270 */
[----:B------:R-:W-:Y:S01]  /*c260*/  @!P0 IMAD.MOV R222, RZ, RZ, -R222 ;  /* 0x000000ffffde8224 */ /* 0x000fe200078e0ade */
[C---:B------:R-:W-:Y:S01]  /*c270*/  ISETP.GT.U32.AND P0, PT, R3.reuse, R238, PT ;  /* 0x000000ee0300720c */ /* 0x040fe20003f04070 */
[----:B------:R-:W-:Y:S01]  /*c280*/  IMAD.MOV.U32 R224, RZ, RZ, R231 ;  /* 0x000000ffffe07224 */ /* 0x000fe200078e00e7 */
[----:B------:R-:W-:Y:S01]  /*c290*/  ISETP.GT.U32.AND P5, PT, R3, R237, PT ;  /* 0x000000ed0300720c */ /* 0x000fe20003fa4070 */
[----:B------:R-:W-:-:S04]  /*c2a0*/  IMAD.HI.U32 R233, R5, R234, RZ ;  /* 0x000000ea05e97227 */ /* 0x000fc800078e00ff */
[----:B------:R-:W-:-:S04]  /*c2b0*/  IMAD.HI.U32 R231, R5, R230, RZ ;  /* 0x000000e605e77227 */ /* 0x000fc800078e00ff */
[----:B------:R-:W-:Y:S01]  /*c2c0*/  @!P4 IMAD.MOV R224, RZ, RZ, -R224 ;  /* 0x000000ffffe0c224 */ /* 0x000fe200078e0ae0 */
[----:B------:R-:W-:Y:S01]  /*c2d0*/  ISETP.GE.AND P4, PT, R226, RZ, PT ;  /* 0x000000ffe200720c */ /* 0x000fe20003f86270 */
[----:B------:R-:W-:Y:S01]  /*c2e0*/  IMAD.MOV R233, RZ, RZ, -R233 ;  /* 0x000000ffffe97224 */ /* 0x000fe200078e0ae9 */
[----:B------:R-:W-:Y:S01]  /*c2f0*/  IABS R226, R228 ;  /* 0x000000e400e27213 */ /* 0x000fe20000000000 */
[----:B------:R-:W-:Y:S02]  /*c300*/  IMAD.MOV R231, RZ, RZ, -R231 ;  /* 0x000000ffffe77224 */ /* 0x000fe400078e0ae7 */
[----:B------:R-:W-:Y:S02]  /*c310*/  @!P1 IMAD.IADD R229, R229, 0x1, -R3 ;  /* 0x00000001e5e59824 */ /* 0x000fe400078e0a03 */
[C---:B------:R-:W-:Y:S01]  /*c320*/  IMAD R234, R3.reuse, R233, R234 ;  /* 0x000000e903ea7224 */ /* 0x040fe200078e02ea */
[----:B------:R-:W-:Y:S01]  /*c330*/  IABS R233, R7 ;  /* 0x0000000700e97213 */ /* 0x000fe20000000000 */
[C---:B------:R-:W-:Y:S01]  /*c340*/  IMAD R230, R3.reuse, R231, R230 ;  /* 0x000000e703e67224 */ /* 0x040fe200078e02e6 */
[----:B------:R-:W-:Y:S01]  /*c350*/  ISETP.GT.U32.AND P1, PT, R3, R229, PT ;  /* 0x000000e50300720c */ /* 0x000fe20003f24070 */
[----:B------:R-:W-:-:S02]  /*c360*/  IMAD.MOV.U32 R231, RZ, RZ, R226 ;  /* 0x000000ffffe77224 */ /* 0x000fc400078e00e2 */
[--C-:B------:R-:W-:Y:S02]  /*c370*/  @!P0 IMAD.IADD R238, R238, 0x1, -R3.reuse ;  /* 0x00000001eeee8824 */ /* 0x100fe400078e0a03 */
[----:B------:R-:W-:Y:S01]  /*c380*/  @!P5 IMAD.IADD R237, R237, 0x1, -R3 ;  /* 0x00000001ededd824 */ /* 0x000fe200078e0a03 */
[----:B------:R-:W-:Y:S01]  /*c390*/  ISETP.GT.U32.AND P5, PT, R3, R234, PT ;  /* 0x000000ea0300720c */ /* 0x000fe20003fa4070 */
[----:B------:R-:W-:Y:S01]  /*c3a0*/  IMAD.HI.U32 R235, R5, R231, RZ ;  /* 0x000000e705eb7227 */ /* 0x000fe200078e00ff */
[----:B------:R-:W-:-:S03]  /*c3b0*/  ISETP.GT.U32.AND P0, PT, R3, R238, PT ;  /* 0x000000ee0300720c */ /* 0x000fc60003f04070 */
[----:B------:R-:W-:Y:S02]  /*c3c0*/  IMAD.MOV R236, RZ, RZ, -R235 ;  /* 0x000000ffffec7224 */ /* 0x000fe400078e0aeb */
[----:B------:R-:W-:Y:S02]  /*c3d0*/  @!P1 IMAD.IADD R229, R229, 0x1, -R3 ;  /* 0x00000001e5e59824 */ /* 0x000fe400078e0a03 */
[----:B------:R-:W-:Y:S02]  /*c3e0*/  IMAD R231, R3, R236, R231 ;  /* 0x000000ec03e77224 */ /* 0x000fe400078e02e7 */
[----:B------:R-:W-:-:S03]  /*c3f0*/  IMAD.HI.U32 R235, R5, R232, RZ ;  /* 0x000000e805eb7227 */ /* 0x000fc600078e00ff */
[----:B------:R-:W-:Y:S01]  /*c400*/  ISETP.GT.U32.AND P1, PT, R3, R231, PT ;  /* 0x000000e70300720c */ /* 0x000fe20003f24070 */
[--C-:B------:R-:W-:Y:S02]  /*c410*/  @!P5 IMAD.IADD R234, R234, 0x1, -R3.reuse ;  /* 0x00000001eaead824 */ /* 0x100fe400078e0a03 */
[----:B------:R-:W-:Y:S01]  /*c420*/  @!P0 IMAD.IADD R238, R238, 0x1, -R3 ;  /* 0x00000001eeee8824 */ /* 0x000fe200078e0a03 */
[----:B------:R-:W-:Y:S01]  /*c430*/  ISETP.GE.AND P0, PT, R227, RZ, PT ;  /* 0x000000ffe300720c */ /* 0x000fe20003f06270 */
[----:B------:R-:W-:Y:S01]  /*c440*/  IMAD.MOV.U32 R227, RZ, RZ, R237 ;  /* 0x000000ffffe37224 */ /* 0x000fe200078e00ed */
[----:B------:R-:W-:Y:S01]  /*c450*/  ISETP.GT.U32.AND P5, PT, R3, R234, PT ;  /* 0x000000ea0300720c */ /* 0x000fe20003fa4070 */
[----:B------:R-:W-:Y:S01]  /*c460*/  IMAD.MOV.U32 R226, RZ, RZ, R238 ;  /* 0x000000ffffe27224 */ /* 0x000fe200078e00ee */
[----:B------:R-:W-:Y:S01]  /*c470*/  IABS R237, R245 ;  /* 0x000000f500ed7213 */ /* 0x000fe20000000000 */
[----:B------:R-:W-:Y:S02]  /*c480*/  IMAD.MOV R235, RZ, RZ, -R235 ;  /* 0x000000ffffeb7224 */ /* 0x000fe400078e0aeb */
[----:B------:R-:W-:-:S04]  /*c490*/  IMAD.HI.U32 R236, R5, R233, RZ ;  /* 0x000000e905ec7227 */ /* 0x000fc800078e00ff */
[----:B------:R-:W-:Y:S01]  /*c4a0*/  @!P3 IMAD.MOV R226, RZ, RZ, -R226 ;  /* 0x000000ffffe2b224 */ /* 0x000fe200078e0ae2 */
[C---:B------:R-:W-:Y:S01]  /*c4b0*/  ISETP.GT.U32.AND P3, PT, R3.reuse, R230, PT ;  /* 0x000000e60300720c */ /* 0x040fe20003f64070 */
[----:B------:R-:W-:Y:S01]  /*c4c0*/  @!P6 IMAD.MOV R227, RZ, RZ, -R227 ;  /* 0x000000ffffe3e224 */ /* 0x000fe200078e0ae3 */
[----:B------:R-:W-:Y:S01]  /*c4d0*/  ISETP.GE.AND P6, PT, R228, RZ, PT ;  /* 0x000000ffe400720c */ /* 0x000fe20003fc6270 */
[----:B------:R-:W-:Y:S01]  /*c4e0*/  IMAD R232, R3, R235, R232 ;  /* 0x000000eb03e87224 */ /* 0x000fe200078e02e8 */
[----:B------:R-:W-:Y:S01]  /*c4f0*/  IABS R235, R6 ;  /* 0x0000000600eb7213 */ /* 0x000fe20000000000 */
[----:B------:R-:W-:Y:S01]  /*c500*/  IMAD.MOV.U32 R228, RZ, RZ, R229 ;  /* 0x000000ffffe47224 */ /* 0x000fe200078e00e5 */
[----:B------:R-:W-:Y:S01]  /*c510*/  IABS R229, R2 ;  /* 0x0000000200e57213 */ /* 0x000fe20000000000 */
[----:B------:R-:W-:Y:S02]  /*c520*/  @!P1 IMAD.IADD R231, R231, 0x1, -R3 ;  /* 0x00000001e7e79824 */ /* 0x000fe400078e0a03 */
[----:B------:R-:W-:-:S02]  /*c530*/  IMAD.MOV R236, RZ, RZ, -R236 ;  /* 0x000000ffffec7224 */ /* 0x000fc400078e0aec */
[----:B------:R-:W-:Y:S01]  /*c540*/  @!P2 IMAD.MOV R228, RZ, RZ, -R228 ;  /* 0x000000ffffe4a224 */ /* 0x000fe200078e0ae4 */
[C---:B------:R-:W-:Y:S01]  /*c550*/  ISETP.GT.U32.AND P2, PT, R3.reuse, R232, PT ;  /* 0x000000e80300720c */ /* 0x040fe20003f44070 */
[----:B------:R-:W-:Y:S01]  /*c560*/  @!P5 IMAD.IADD R234, R234, 0x1, -R3 ;  /* 0x00000001eaead824 */ /* 0x000fe200078e0a03 */
[C---:B------:R-:W-:Y:S01]  /*c570*/  ISETP.GT.U32.AND P1, PT, R3.reuse, R231, PT ;  /* 0x000000e70300720c */ /* 0x040fe20003f24070 */
[----:B------:R-:W-:Y:S01]  /*c580*/  IMAD R233, R3, R236, R233 ;  /* 0x000000ec03e97224 */ /* 0x000fe200078e02e9 */
[----:B------:R-:W-:Y:S01]  /*c590*/  ISETP.GE.AND P5, PT, R8, RZ, PT ;  /* 0x000000ff0800720c */ /* 0x000fe20003fa6270 */
[----:B------:R-:W-:-:S04]  /*c5a0*/  IMAD.HI.U32 R236, R5, R235, RZ ;  /* 0x000000eb05ec7227 */ /* 0x000fc800078e00ff */
[----:B------:R-:W-:Y:S02]  /*c5b0*/  IMAD.MOV.U32 R8, RZ, RZ, R229 ;  /* 0x000000ffff087224 */ /* 0x000fe400078e00e5 */
[----:B------:R-:W-:Y:S02]  /*c5c0*/  IMAD.MOV.U32 R229, RZ, RZ, R234 ;  /* 0x000000ffffe57224 */ /* 0x000fe400078e00ea */
[----:B------:R-:W-:Y:S02]  /*c5d0*/  IMAD.MOV R234, RZ, RZ, -R236 ;  /* 0x000000ffffea7224 */ /* 0x000fe400078e0aec */
[----:B------:R-:W-:Y:S02]  /*c5e0*/  @!P3 IMAD.IADD R230, R230, 0x1, -R3 ;  /* 0x00000001e6e6b824 */ /* 0x000fe400078e0a03 */
[C---:B------:R-:W-:Y:S02]  /*c5f0*/  IMAD R234, R3.reuse, R234, R235 ;  /* 0x000000ea03ea7224 */ /* 0x040fe400078e02eb */
[--C-:B------:R-:W-:Y:S01]  /*c600*/  @!P2 IMAD.IADD R232, R232, 0x1, -R3.reuse ;  /* 0x00000001e8e8a824 */ /* 0x100fe200078e0a03 */
[----:B------:R-:W-:Y:S01]  /*c610*/  ISETP.GT.U32.AND P3, PT, R3, R230, PT ;  /* 0x000000e60300720c */ /* 0x000fe20003f64070 */
[----:B------:R-:W-:Y:S01]  /*c620*/  @!P1 IMAD.IADD R231, R231, 0x1, -R3 ;  /* 0x00000001e7e79824 */ /* 0x000fe200078e0a03 */
[C---:B------:R-:W-:Y:S01]  /*c630*/  ISETP.GT.U32.AND P1, PT, R3.reuse, R234, PT ;  /* 0x000000ea0300720c */ /* 0x040fe20003f24070 */
[----:B------:R-:W-:Y:S01]  /*c640*/  @!P4 IMAD.MOV R229, RZ, RZ, -R229 ;  /* 0x000000ffffe5c224 */ /* 0x000fe200078e0ae5 */
[----:B------:R-:W-:Y:S01]  /*c650*/  ISETP.GT.U32.AND P4, PT, R3, R232, PT ;  /* 0x000000e80300720c */ /* 0x000fe20003f84070 */
[----:B------:R-:W-:Y:S01]  /*c660*/  IMAD.HI.U32 R236, R5, R8, RZ ;  /* 0x0000000805ec7227 */ /* 0x000fe200078e00ff */
[----:B------:R-:W-:-:S03]  /*c670*/  ISETP.GE.AND P2, PT, R7, RZ, PT ;  /* 0x000000ff0700720c */ /* 0x000fc60003f46270 */
[----:B------:R-:W-:Y:S02]  /*c680*/  IMAD.MOV R236, RZ, RZ, -R236 ;  /* 0x000000ffffec7224 */ /* 0x000fe400078e0aec */
[----:B------:R-:W-:Y:S02]  /*c690*/  @!P6 IMAD.MOV R231, RZ, RZ, -R231 ;  /* 0x000000ffffe7e224 */ /* 0x000fe400078e0ae7 */
[--C-:B------:R-:W-:Y:S01]  /*c6a0*/  @!P3 IMAD.IADD R230, R230, 0x1, -R3.reuse ;  /* 0x00000001e6e6b824 */ /* 0x100fe200078e0a03 */
[C---:B------:R-:W-:Y:S01]  /*c6b0*/  ISETP.GT.U32.AND P3, PT, R3.reuse, R233, PT ;  /* 0x000000e90300720c */ /* 0x040fe20003f64070 */
[----:B------:R-:W-:Y:S01]  /*c6c0*/  IMAD R235, R3, R236, R8 ;  /* 0x000000ec03eb7224 */ /* 0x000fe200078e0208 */
[----:B------:R-:W-:Y:S01]  /*c6d0*/  IABS R8, R11 ;  /* 0x0000000b00087213 */ /* 0x000fe20000000000 */
[--C-:B------:R-:W-:Y:S01]  /*c6e0*/  @!P1 IMAD.IADD R234, R234, 0x1, -R3.reuse ;  /* 0x00000001eaea9824 */ /* 0x100fe200078e0a03 */
[----:B------:R-:W-:Y:S01]  /*c6f0*/  ISETP.GE.AND P1, PT, R2, RZ, PT ;  /* 0x000000ff0200720c */ /* 0x000fe20003f26270 */
[----:B------:R-:W-:Y:S01]  /*c700*/  @!P0 IMAD.MOV R230, RZ, RZ, -R230 ;  /* 0x000000ffffe68224 */ /* 0x000fe200078e0ae6 */
[----:B------:R-:W-:Y:S01]  /*c710*/  ISETP.GE.AND P0, PT, R6, RZ, PT ;  /* 0x000000ff0600720c */ /* 0x000fe20003f06270 */
[----:B------:R-:W-:Y:S01]  /*c720*/  @!P4 IMAD.IADD R232, R232, 0x1, -R3 ;  /* 0x00000001e8e8c824 */ /* 0x000fe200078e0a03 */
[----:B------:R-:W-:Y:S01]  /*c730*/  IABS R6, R244 ;  /* 0x000000f400067213 */ /* 0x000fe20000000000 */
[----:B------:R-:W-:Y:S01]  /*c740*/  IMAD.HI.U32 R7, R5, R239, RZ ;  /* 0x000000ef05077227 */ /* 0x000fe200078e00ff */
[----:B------:R-:W-:-:S02]  /*c750*/  ISETP.GT.U32.AND P4, PT, R3, R235, PT ;  /* 0x000000eb0300720c */ /* 0x000fc40003f84070 */
[----:B------:R-:W-:Y:S01]  /*c760*/  ISETP.GT.U32.AND P6, PT, R3, R234, PT ;  /* 0x000000ea0300720c */ /* 0x000fe20003fc4070 */
[----:B------:R-:W-:Y:S02]  /*c770*/  IMAD.MOV.U32 R236, RZ, RZ, R6 ;  /* 0x000000ffffec7224 */ /* 0x000fe400078e0006 */
[----:B------:R-:W-:-:S04]  /*c780*/  IMAD.HI.U32 R6, R5, R237, RZ ;  /* 0x000000ed05067227 */ /* 0x000fc800078e00ff */
[----:B------:R-:W-:-:S04]  /*c790*/  IMAD.HI.U32 R2, R5, R236, RZ ;  /* 0x000000ec05027227 */ /* 0x000fc800078e00ff */
[----:B------:R-:W-:Y:S02]  /*c7a0*/  IMAD.MOV R6, RZ, RZ, -R6 ;  /* 0x000000ffff067224 */ /* 0x000fe400078e0a06 */
[----:B------:R-:W-:Y:S02]  /*c7b0*/  IMAD.MOV R2, RZ, RZ, -R2 ;  /* 0x000000ffff027224 */ /* 0x000fe400078e0a02 */
[----:B------:R-:W-:Y:S01]  /*c7c0*/  @!P4 IMAD.IADD R235, R235, 0x1, -R3 ;  /* 0x00000001ebebc824 */ /* 0x000fe200078e0a03 */
[----:B------:R-:W-:Y:S01]  /*c7d0*/  ISETP.GE.AND P4, PT, R245, RZ, PT ;  /* 0x000000fff500720c */ /* 0x000fe20003f86270 */
[C---:B------:R-:W-:Y:S01]  /*c7e0*/  IMAD R237, R3.reuse, R6, R237 ;  /* 0x0000000603ed7224 */ /* 0x040fe200078e02ed */
[----:B------:R-:W-:Y:S01]  /*c7f0*/  IABS R245, R18 ;  /* 0x0000001200f57213 */ /* 0x000fe20000000000 */
[----:B------:R-:W-:Y:S02]  /*c800*/  @!P6 IMAD.IADD R234, R234, 0x1, -R3 ;  /* 0x00000001eaeae824 */ /* 0x000fe400078e0a03 */
[----:B------:R-:W-:Y:S01]  /*c810*/  @!P5 IMAD.MOV R232, RZ, RZ, -R232 ;  /* 0x000000ffffe8d224 */ /* 0x000fe200078e0ae8 */
[C---:B------:R-:W-:Y:S01]  /*c820*/  ISETP.GT.U32.AND P5, PT, R3.reuse, R235, PT ;  /* 0x000000eb0300720c */ /* 0x040fe20003fa4070 */
[C---:B------:R-:W-:Y:S01]  /*c830*/  IMAD R236, R3.reuse, R2, R236 ;  /* 0x0000000203ec7224 */ /* 0x040fe200078e02ec */
[----:B------:R-:W-:Y:S01]  /*c840*/  IABS R2, R246 ;  /* 0x000000f600027213 */ /* 0x000fe20000000000 */
[----:B------:R-:W-:Y:S01]  /*c850*/  @!P0 IMAD.MOV R234, RZ, RZ, -R234 ;  /* 0x000000ffffea8224 */ /* 0x000fe200078e0aea */
[----:B------:R-:W-:Y:S01]  /*c860*/  ISETP.GT.U32.AND P0, PT, R3, R237, PT ;  /* 0x000000ed0300720c */ /* 0x000fe20003f04070 */
[----:B------:R-:W-:Y:S01]  /*c870*/  IMAD.HI.U32 R6, R5, R240, RZ ;  /* 0x000000f005067227 */ /* 0x000fe200078e00ff */
[----:B------:R-:W-:-:S03]  /*c880*/  ISETP.GT.U32.AND P6, PT, R3, R236, PT ;  /* 0x000000ec0300720c */ /* 0x000fc60003fc4070 */
[----:B------:R-:W-:-:S04]  /*c890*/  IMAD.HI.U32 R238, R5, R2, RZ ;  /* 0x0000000205ee7227 */ /* 0x000fc800078e00ff */
[----:B------:R-:W-:Y:S02]  /*c8a0*/  IMAD.MOV R238, RZ, RZ, -R238 ;  /* 0x000000ffffee7224 */ /* 0x000fe400078e0aee */
[--C-:B------:R-:W-:Y:S01]  /*c8b0*/  @!P5 IMAD.IADD R235, R235, 0x1, -R3.reuse ;  /* 0x00000001ebebd824 */ /* 0x100fe200078e0a03 */
[----:B------:R-:W-:Y:S01]  /*c8c0*/  ISETP.GE.AND P5, PT, R249, RZ, PT ;  /* 0x000000fff900720c */ /* 0x000fe20003fa6270 */
[----:B------:R-:W-:Y:S01]  /*c8d0*/  IMAD R238, R3, R238, R2 ;  /* 0x000000ee03ee7224 */ /* 0x000fe200078e0202 */
[----:B------:R-:W-:Y:S01]  /*c8e0*/  IABS R249, R14 ;  /* 0x0000000e00f97213 */ /* 0x000fe20000000000 */
[----:B------:R-:W-:Y:S02]  /*c8f0*/  @!P0 IMAD.IADD R237, R237, 0x1, -R3 ;  /* 0x00000001eded8824 */ /* 0x000fe400078e0a03 */
[----:B------:R-:W-:Y:S01]  /*c900*/  @!P1 IMAD.MOV R235, RZ, RZ, -R235 ;  /* 0x000000ffffeb9224 */ /* 0x000fe200078e0aeb */
[----:B------:R-:W-:Y:S01]  /*c910*/  ISETP.GT.U32.AND P1, PT, R3, R238, PT ;  /* 0x000000ee0300720c */ /* 0x000fe20003f24070 */
[----:B------:R-:W-:Y:S01]  /*c920*/  IMAD.HI.U32 R2, R5, R241, RZ ;  /* 0x000000f105027227 */ /* 0x000fe200078e00ff */
[----:B------:R-:W-:-:S03]  /*c930*/  ISETP.GT.U32.AND P0, PT, R3, R237, PT ;  /* 0x000000ed0300720c */ /* 0x000fc60003f04070 */
[----:B------:R-:W-:Y:S02]  /*c940*/  IMAD.MOV R6, RZ, RZ, -R6 ;  /* 0x000000ffff067224 */ /* 0x000fe400078e0a06 */
[----:B------:R-:W-:Y:S02]  /*c950*/  IMAD.MOV R2, RZ, RZ, -R2 ;  /* 0x000000ffff027224 */ /* 0x000fe400078e0a02 */
[----:B------:R-:W-:Y:S02]  /*c960*/  IMAD R240, R3, R6, R240 ;  /* 0x0000000603f07224 */ /* 0x000fe400078e02f0 */
[----:B------:R-:W-:Y:S02]  /*c970*/  @!P3 IMAD.IADD R233, R233, 0x1, -R3 ;  /* 0x00000001e9e9b824 */ /* 0x000fe400078e0a03 */
[----:B------:R-:W-:Y:S02]  /*c980*/  IMAD R241, R3, R2, R241 ;  /* 0x0000000203f17224 */ /* 0x000fe400078e02f1 */
[--C-:B------:R-:W-:Y:S01]  /*c990*/  @!P0 IMAD.IADD R237, R237, 0x1, -R3.reuse ;  /* 0x00000001eded8824 */ /* 0x100fe200078e0a03 */
[C---:B------:R-:W-:Y:S01]  /*c9a0*/  ISETP.GT.U32.AND P3, PT, R3.reuse, R233, PT ;  /* 0x000000e90300720c */ /* 0x040fe20003f64070 */
[----:B------:R-:W-:Y:S01]  /*c9b0*/  @!P1 IMAD.IADD R238, R238, 0x1, -R3 ;  /* 0x00000001eeee9824 */ /* 0x000fe200078e0a03 */
[C---:B------:R-:W-:Y:S01]  /*c9c0*/  ISETP.GT.U32.AND P1, PT, R3.reuse, R240, PT ;  /* 0x000000f00300720c */ /* 0x040fe20003f24070 */
[----:B------:R-:W-:Y:S01]  /*c9d0*/  @!P4 IMAD.MOV R237, RZ, RZ, -R237 ;  /* 0x000000ffffedc224 */ /* 0x000fe200078e0aed */
[----:B------:R-:W-:Y:S01]  /*c9e0*/  ISETP.GT.U32.AND P4, PT, R3, R241, PT ;  /* 0x000000f10300720c */ /* 0x000fe20003f84070 */
[----:B------:R-:W-:-:S02]  /*c9f0*/  IMAD.MOV R7, RZ, RZ, -R7 ;  /* 0x000000ffff077224 */ /* 0x000fc400078e0a07 */
[----:B------:R-:W-:Y:S02]  /*ca00*/  @!P6 IMAD.IADD R236, R236, 0x1, -R3 ;  /* 0x00000001ecece824 */ /* 0x000fe400078e0a03 */
[----:B------:R-:W-:Y:S02]  /*ca10*/  IMAD R239, R3, R7, R239 ;  /* 0x0000000703ef7224 */ /* 0x000fe400078e02ef */
[----:B------:R-:W-:Y:S01]  /*ca20*/  IMAD.HI.U32 R6, R5, R243, RZ ;  /* 0x000000f305067227 */ /* 0x000fe200078e00ff */
[C---:B------:R-:W-:Y:S02]  /*ca30*/  ISETP.GT.U32.AND P6, PT, R3.reuse, R236, PT ;  /* 0x000000ec0300720c */ /* 0x040fe40003fc4070 */
[----:B------:R-:W-:Y:S01]  /*ca40*/  ISETP.GT.U32.AND P0, PT, R3, R239, PT ;  /* 0x000000ef0300720c */ /* 0x000fe20003f04070 */
[--C-:B------:R-:W-:Y:S02]  /*ca50*/  @!P1 IMAD.IADD R240, R240, 0x1, -R3.reuse ;  /* 0x00000001f0f09824 */ /* 0x100fe400078e0a03 */
[--C-:B------:R-:W-:Y:S01]  /*ca60*/  @!P3 IMAD.IADD R233, R233, 0x1, -R3.reuse ;  /* 0x00000001e9e9b824 */ /* 0x100fe200078e0a03 */
[----:B------:R-:W-:Y:S01]  /*ca70*/  ISETP.GE.AND P3, PT, R244, RZ, PT ;  /* 0x000000fff400720c */ /* 0x000fe20003f66270 */
[----:B------:R-:W-:Y:S01]  /*ca80*/  @!P4 IMAD.IADD R241, R241, 0x1, -R3 ;  /* 0x00000001f1f1c824 */ /* 0x000fe200078e0a03 */
[----:B------:R-:W-:Y:S01]  /*ca90*/  IABS R244, R19 ;  /* 0x0000001300f47213 */ /* 0x000fe20000000000 */
[----:B------:R-:W-:Y:S01]  /*caa0*/  IMAD.MOV R6, RZ, RZ, -R6 ;  /* 0x000000ffff067224 */ /* 0x000fe200078e0a06 */
[----:B------:R-:W-:Y:S01]  /*cab0*/  ISETP.GT.U32.AND P1, PT, R3, R240, PT ;  /* 0x000000f00300720c */ /* 0x000fe20003f24070 */
[----:B------:R-:W-:Y:S01]  /*cac0*/  IMAD.HI.U32 R7, R5, R242, RZ ;  /* 0x000000f205077227 */ /* 0x000fe200078e00ff */
[----:B------:R-:W-:-:S03]  /*cad0*/  ISETP.GT.U32.AND P4, PT, R3, R241, PT ;  /* 0x000000f10300720c */ /* 0x000fc60003f84070 */
[----:B------:R-:W-:-:S04]  /*cae0*/  IMAD.HI.U32 R2, R5, R244, RZ ;  /* 0x000000f405027227 */ /* 0x000fc800078e00ff */
[----:B------:R-:W-:Y:S02]  /*caf0*/  IMAD.MOV R2, RZ, RZ, -R2 ;  /* 0x000000ffff027224 */ /* 0x000fe400078e0a02 */
[----:B------:R-:W-:Y:S02]  /*cb00*/  IMAD R243, R3, R6, R243 ;  /* 0x0000000603f37224 */ /* 0x000fe400078e02f3 */
[--C-:B------:R-:W-:Y:S01]  /*cb10*/  @!P6 IMAD.IADD R236, R236, 0x1, -R3.reuse ;  /* 0x00000001ecece824 */ /* 0x100fe200078e0a03 */
[----:B------:R-:W-:Y:S01]  /*cb20*/  ISETP.GE.AND P6, PT, R247, RZ, PT ;  /* 0x000000fff700720c */ /* 0x000fe20003fc6270 */
[--C-:B------:R-:W-:Y:S01]  /*cb30*/  @!P0 IMAD.IADD R239, R239, 0x1, -R3.reuse ;  /* 0x00000001efef8824 */ /* 0x100fe200078e0a03 */
[----:B------:R-:W-:Y:S01]  /*cb40*/  IABS R247, R16 ;  /* 0x0000001000f77213 */ /* 0x000fe20000000000 */
[C---:B------:R-:W-:Y:S02]  /*cb50*/  IMAD R244, R3.reuse, R2, R244 ;  /* 0x0000000203f47224 */ /* 0x040fe400078e02f4 */
[--C-:B------:R-:W-:Y:S01]  /*cb60*/  @!P1 IMAD.IADD R240, R240, 0x1, -R3.reuse ;  /* 0x00000001f0f09824 */ /* 0x100fe200078e0a03 */
[C---:B------:R-:W-:Y:S01]  /*cb70*/  ISETP.GT.U32.AND P1, PT, R3.reuse, R243, PT ;  /* 0x000000f30300720c */ /* 0x040fe20003f24070 */
[----:B------:R-:W-:Y:S01]  /*cb80*/  @!P3 IMAD.MOV R236, RZ, RZ, -R236 ;  /* 0x000000ffffecb224 */ /* 0x000fe200078e0aec */
[----:B------:R-:W-:Y:S01]  /*cb90*/  ISETP.GT.U32.AND P3, PT, R3, R238, PT ;  /* 0x000000ee0300720c */ /* 0x000fe20003f64070 */
[----:B------:R-:W-:Y:S01]  /*cba0*/  @!P4 IMAD.IADD R241, R241, 0x1, -R3 ;  /* 0x00000001f1f1c824 */ /* 0x000fe200078e0a03 */
[C---:B------:R-:W-:Y:S01]  /*cbb0*/  ISETP.GT.U32.AND P0, PT, R3.reuse, R239, PT ;  /* 0x000000ef0300720c */ /* 0x040fe20003f04070 */
[----:B------:R-:W-:Y:S01]  /*cbc0*/  IMAD.MOV R7, RZ, RZ, -R7 ;  /* 0x000000ffff077224 */ /* 0x000fe200078e0a07 */
[----:B------:R-:W-:Y:S01]  /*cbd0*/  ISETP.GT.U32.AND P4, PT, R3, R244, PT ;  /* 0x000000f40300720c */ /* 0x000fe20003f84070 */
[----:B------:R-:W-:-:S04]  /*cbe0*/  IMAD.HI.U32 R2, R5, R245, RZ ;  /* 0x000000f505027227 */ /* 0x000fc800078e00ff */
[----:B------:R-:W-:Y:S01]  /*cbf0*/  @!P2 IMAD.MOV R233, RZ, RZ, -R233 ;  /* 0x000000ffffe9a224 */ /* 0x000fe200078e0ae9 */
[----:B------:R-:W-:Y:S01]  /*cc00*/  ISETP.GE.AND P2, PT, R246, RZ, PT ;  /* 0x000000fff600720c */ /* 0x000fe20003f46270 */
[----:B------:R-:W-:Y:S01]  /*cc10*/  IMAD R242, R3, R7, R242 ;  /* 0x0000000703f27224 */ /* 0x000fe200078e02f2 */
[----:B------:R-:W-:Y:S01]  /*cc20*/  IABS R246, R17 ;  /* 0x0000001100f67213 */ /* 0x000fe20000000000 */
[--C-:B------:R-:W-:Y:S02]  /*cc30*/  @!P1 IMAD.IADD R243, R243, 0x1, -R3.reuse ;  /* 0x00000001f3f39824 */ /* 0x100fe400078e0a03 */
[----:B------:R-:W-:Y:S02]  /*cc40*/  IMAD.MOV R2, RZ, RZ, -R2 ;  /* 0x000000ffff027224 */ /* 0x000fe400078e0a02 */
[--C-:B------:R-:W-:Y:S01]  /*cc50*/  @!P3 IMAD.IADD R238, R238, 0x1, -R3.reuse ;  /* 0x00000001eeeeb824 */ /* 0x100fe200078e0a03 */
[----:B------:R-:W-:Y:S01]  /*cc60*/  ISETP.GE.AND P3, PT, R248, RZ, PT ;  /* 0x000000fff800720c */ /* 0x000fe20003f66270 */
[--C-:B------:R-:W-:Y:S01]  /*cc70*/  @!P0 IMAD.IADD R239, R239, 0x1, -R3.reuse ;  /* 0x00000001efef8824 */ /* 0x100fe200078e0a03 */
[C---:B------:R-:W-:Y:S01]  /*cc80*/  ISETP.GT.U32.AND P0, PT, R3.reuse, R242, PT ;  /* 0x000000f20300720c */ /* 0x040fe20003f04070 */
[----:B------:R-:W-:Y:S01]  /*cc90*/  @!P4 IMAD.IADD R244, R244, 0x1, -R3 ;  /* 0x00000001f4f4c824 */ /* 0x000fe200078e0a03 */
[C---:B------:R-:W-:Y:S01]  /*cca0*/  ISETP.GT.U32.AND P4, PT, R3.reuse, R243, PT ;  /* 0x000000f30300720c */ /* 0x040fe20003f84070 */
[----:B------:R-:W-:Y:S01]  /*ccb0*/  IMAD R245, R3, R2, R245 ;  /* 0x0000000203f57224 */ /* 0x000fe200078e02f5 */
[----:B------:R-:W-:Y:S01]  /*ccc0*/  IABS R248, R15 ;  /* 0x0000000f00f87213 */ /* 0x000fe20000000000 */
[----:B------:R-:W-:-:S04]  /*ccd0*/  IMAD.HI.U32 R2, R5, R246, RZ ;  /* 0x000000f605027227 */ /* 0x000fc800078e00ff */
[----:B------:R-:W-:Y:S02]  /*cce0*/  IMAD.MOV R2, RZ, RZ, -R2 ;  /* 0x000000ffff027224 */ /* 0x000fe400078e0a02 */
[----:B------:R-:W-:-:S04]  /*ccf0*/  IMAD.HI.U32 R7, R5, R248, RZ ;  /* 0x000000f805077227 */ /* 0x000fc800078e00ff */
[----:B------:R-:W-:Y:S02]  /*cd00*/  IMAD R246, R3, R2, R246 ;  /* 0x0000000203f67224 */ /* 0x000fe400078e02f6 */
[----:B------:R-:W-:Y:S02]  /*cd10*/  IMAD.MOV R2, RZ, RZ, -R7 ;  /* 0x000000ffff027224 */ /* 0x000fe400078e0a07 */
[--C-:B------:R-:W-:Y:S01]  /*cd20*/  @!P0 IMAD.IADD R242, R242, 0x1, -R3.reuse ;  /* 0x00000001f2f28824 */ /* 0x100fe200078e0a03 */
[----:B------:R-:W-:Y:S01]  /*cd30*/  ISETP.GE.AND P0, PT, R252, RZ, PT ;  /* 0x000000fffc00720c */ /* 0x000fe20003f06270 */
[----:B------:R-:W-:Y:S01]  /*cd40*/  @!P4 IMAD.IADD R243, R243, 0x1, -R3 ;  /* 0x00000001f3f3c824 */ /* 0x000fe200078e0a03 */
[C---:B------:R-:W-:Y:S01]  /*cd50*/  ISETP.GT.U32.AND P4, PT, R3.reuse, R246, PT ;  /* 0x000000f60300720c */ /* 0x040fe20003f84070 */
[C---:B------:R-:W-:Y:S01]  /*cd60*/  IMAD R248, R3.reuse, R2, R248 ;  /* 0x0000000203f87224 */ /* 0x040fe200078e02f8 */
[----:B------:R-:W-:Y:S01]  /*cd70*/  ISETP.GT.U32.AND P1, PT, R3, R242, PT ;  /* 0x000000f20300720c */ /* 0x000fe20003f24070 */
[----:B------:R-:W-:Y:S01]  /*cd80*/  IMAD.HI.U32 R2, R5, R249, RZ ;  /* 0x000000f905027227 */ /* 0x000fe200078e00ff */
[----:B------:R-:W-:-:S03]  /*cd90*/  IABS R252, R9 ;  /* 0x0000000900fc7213 */ /* 0x000fc60000000000 */
[----:B------:R-:W-:Y:S02]  /*cda0*/  IMAD.MOV R2, RZ, RZ, -R2 ;  /* 0x000000ffff027224 */ /* 0x000fe400078e0a02 */
[----:B------:R-:W-:-:S04]  /*cdb0*/  IMAD.HI.U32 R6, R5, R247, RZ ;  /* 0x000000f705067227 */ /* 0x000fc800078e00ff */
[----:B------:R-:W-:Y:S02]  /*cdc0*/  IMAD R249, R3, R2, R249 ;  /* 0x0000000203f97224 */ /* 0x000fe400078e02f9 */
[----:B------:R-:W-:Y:S02]  /*cdd0*/  @!P4 IMAD.IADD R246, R246, 0x1, -R3 ;  /* 0x00000001f6f6c824 */ /* 0x000fe400078e0a03 */
[----:B------:R-:W-:Y:S01]  /*cde0*/  IMAD.HI.U32 R2, R5, R250, RZ ;  /* 0x000000fa05027227 */ /* 0x000fe200078e00ff */
[----:B------:R-:W-:-:S03]  /*cdf0*/  ISETP.GT.U32.AND P4, PT, R3, R249, PT ;  /* 0x000000f90300720c */ /* 0x000fc60003f84070 */
[--C-:B------:R-:W-:Y:S01]  /*ce00*/  @!P1 IMAD.IADD R242, R242, 0x1, -R3.reuse ;  /* 0x00000001f2f29824 */ /* 0x100fe200078e0a03 */
[C---:B------:R-:W-:Y:S01]  /*ce10*/  ISETP.GT.U32.AND P1, PT, R3.reuse, R245, PT ;  /* 0x000000f50300720c */ /* 0x040fe20003f24070 */
[----:B------:R-:W-:Y:S02]  /*ce20*/  IMAD.MOV R2, RZ, RZ, -R2 ;  /* 0x000000ffff027224 */ /* 0x000fe400078e0a02 */
[----:B------:R-:W-:Y:S01]  /*ce30*/  @!P2 IMAD.MOV R238, RZ, RZ, -R238 ;  /* 0x000000ffffeea224 */ /* 0x000fe200078e0aee */
[C---:B------:R-:W-:Y:S01]  /*ce40*/  ISETP.GT.U32.AND P2, PT, R3.reuse, R244, PT ;  /* 0x000000f40300720c */ /* 0x040fe20003f44070 */
[----:B------:R-:W-:Y:S01]  /*ce50*/  IMAD R250, R3, R2, R250 ;  /* 0x0000000203fa7224 */ /* 0x000fe200078e02fa */
[----:B------:R-:W-:Y:S01]  /*ce60*/  IABS R2, R12 ;  /* 0x0000000c00027213 */ /* 0x000fe20000000000 */
[----:B------:R-:W-:Y:S02]  /*ce70*/  IMAD.MOV R6, RZ, RZ, -R6 ;  /* 0x000000ffff067224 */ /* 0x000fe400078e0a06 */
[----:B------:R-:W-:Y:S01]  /*ce80*/  @!P4 IMAD.IADD R249, R249, 0x1, -R3 ;  /* 0x00000001f9f9c824 */ /* 0x000fe200078e0a03 */
[C---:B------:R-:W-:Y:S01]  /*ce90*/  ISETP.GT.U32.AND P4, PT, R3.reuse, R250, PT ;  /* 0x000000fa0300720c */ /* 0x040fe20003f84070 */
[----:B------:R-:W-:-:S02]  /*cea0*/  IMAD R247, R3, R6, R247 ;  /* 0x0000000603f77224 */ /* 0x000fc400078e02f7 */
[----:B------:R-:W-:-:S04]  /*ceb0*/  IMAD.HI.U32 R6, R5, R251, RZ ;  /* 0x000000fb05067227 */ /* 0x000fc800078e00ff */
[--C-:B------:R-:W-:Y:S01]  /*cec0*/  @!P1 IMAD.IADD R245, R245, 0x1, -R3.reuse ;  /* 0x00000001f5f59824 */ /* 0x100fe200078e0a03 */
[C---:B------:R-:W-:Y:S01]  /*ced0*/  ISETP.GT.U32.AND P1, PT, R3.reuse, R248, PT ;  /* 0x000000f80300720c */ /* 0x040fe20003f24070 */
[----:B------:R-:W-:Y:S02]  /*cee0*/  IMAD.MOV R6, RZ, RZ, -R6 ;  /* 0x000000ffff067224 */ /* 0x000fe400078e0a06 */
[----:B------:R-:W-:Y:S01]  /*cef0*/  @!P2 IMAD.IADD R244, R244, 0x1, -R3 ;  /* 0x00000001f4f4a824 */ /* 0x000fe200078e0a03 */
[C---:B------:R-:W-:Y:S01]  /*cf00*/  ISETP.GT.U32.AND P2, PT, R3.reuse, R247, PT ;  /* 0x000000f70300720c */ /* 0x040fe20003f44070 */
[----:B------:R-:W-:Y:S01]  /*cf10*/  IMAD R251, R3, R6, R251 ;  /* 0x0000000603fb7224 */ /* 0x000fe200078e02fb */
[----:B------:R-:W-:Y:S01]  /*cf20*/  IABS R6, R4 ;  /* 0x0000000400067213 */ /* 0x000fe20000000000 */
        /* <DEDUP_REMOVED lines=8> */
[----:B------:R-:W-:Y:S01]  /*cfb0*/  @!P2 IMAD.IADD R247, R247, 0x1, -R3 ;  /* 0x00000001f7f7a824 */ /* 0x000fe200078e0a03 */
[----:B------:R-:W-:Y:S01]  /*cfc0*/  ISETP.GE.AND P2, PT, R20, RZ, PT ;  /* 0x000000ff1400720c */ /* 0x000fe20003f46270 */
[----:B------:R-:W-:Y:S01]  /*cfd0*/  IMAD.HI.U32 R20, R5, R2, RZ ;  /* 0x0000000205147227 */ /* 0x000fe200078e00ff */
[----:B------:R-:W-:-:S03]  /*cfe0*/  IABS R19, R10 ;  /* 0x0000000a00137213 */ /* 0x000fc60000000000 */
[----:B0-----:R-:W-:-:S04]  /*cff0*/  IMAD.HI.U32 R23, R5, R6, RZ ;  /* 0x0000000605177227 */ /* 0x001fc800078e00ff */
[----:B------:R-:W-:-:S04]  /*d000*/  IMAD.HI.U32 R22, R5, R7, RZ ;  /* 0x0000000705167227 */ /* 0x000fc800078e00ff */
[----:B------:R-:W-:Y:S01]  /*d010*/  @!P4 IMAD.IADD R251, R251, 0x1, -R3 ;  /* 0x00000001fbfbc824 */ /* 0x000fe200078e0a03 */
[----:B------:R-:W-:Y:S01]  /*d020*/  ISETP.GT.U32.AND P4, PT, R3, R245, PT ;  /* 0x000000f50300720c */ /* 0x000fe20003f84070 */
[----:B------:R-:W-:-:S04]  /*d030*/  IMAD.HI.U32 R21, R5, R8, RZ ;  /* 0x0000000805157227 */ /* 0x000fc800078e00ff */
[----:B------:R-:W-:Y:S02]  /*d040*/  IMAD.MOV R20, RZ, RZ, -R20 ;  /* 0x000000ffff147224 */ /* 0x000fe400078e0a14 */
[----:B------:R-:W-:Y:S02]  /*d050*/  IMAD.MOV R23, RZ, RZ, -R23 ;  /* 0x000000ffff177224 */ /* 0x000fe400078e0a17 */
[----:B------:R-:W-:Y:S02]  /*d060*/  IMAD.MOV R22, RZ, RZ, -R22 ;  /* 0x000000ffff167224 */ /* 0x000fe400078e0a16 */
[----:B------:R-:W-:Y:S01]  /*d070*/  @!P1 IMAD.MOV R244, RZ, RZ, -R244 ;  /* 0x000000fffff49224 */ /* 0x000fe200078e0af4 */
[C---:B------:R-:W-:Y:S01]  /*d080*/  ISETP.GT.U32.AND P1, PT, R3.reuse, R250, PT ;  /* 0x000000fa0300720c */ /* 0x040fe20003f24070 */
[----:B------:R-:W-:Y:S02]  /*d090*/  IMAD.MOV R21, RZ, RZ, -R21 ;  /* 0x000000ffff157224 */ /* 0x000fe400078e0a15 */
[----:B------:R-:W-:-:S02]  /*d0a0*/  IMAD R2, R3, R20, R2 ;  /* 0x0000001403027224 */ /* 0x000fc400078e0202 */
[----:B------:R-:W-:-:S04]  /*d0b0*/  IMAD.HI.U32 R20, R5, R19, RZ ;  /* 0x0000001305147227 */ /* 0x000fc800078e00ff */
[C---:B------:R-:W-:Y:S02]  /*d0c0*/  IMAD R5, R3.reuse, R23, R6 ;  /* 0x0000001703057224 */ /* 0x040fe400078e0206 */
[C---:B------:R-:W-:Y:S01]  /*d0d0*/  IMAD R6, R3.reuse, R22, R7 ;  /* 0x0000001603067224 */ /* 0x040fe200078e0207 */
[----:B------:R-:W2:Y:S01]  /*d0e0*/  LDL.LU R23, [R1+0xe90] ;  /* 0x000e900001177983 */ /* 0x000ea20000300800 */
[----:B------:R-:W-:Y:S02]  /*d0f0*/  IMAD R7, R3, R21, R8 ;  /* 0x0000001503077224 */ /* 0x000fe400078e0208 */
[----:B------:R-:W-:Y:S01]  /*d100*/  IMAD.MOV R8, RZ, RZ, -R20 ;  /* 0x000000ffff087224 */ /* 0x000fe200078e0a14 */
[----:B------:R-:W3:Y:S01]  /*d110*/  LDL.LU R22, [R1+0xe8c] ;  /* 0x000e8c0001167983 */ /* 0x000ee20000300800 */
[----:B------:R-:W-:Y:S01]  /*d120*/  @!P4 IMAD.IADD R245, R245, 0x1, -R3 ;  /* 0x00000001f5f5c824 */ /* 0x000fe200078e0a03 */
[C---:B------:R-:W-:Y:S01]  /*d130*/  ISETP.GT.U32.AND P4, PT, R3.reuse, R252, PT ;  /* 0x000000fc0300720c */ /* 0x040fe20003f84070 */
[----:B------:R-:W-:Y:S01]  /*d140*/  IMAD R8, R3, R8, R19 ;  /* 0x0000000803087224 */ /* 0x000fe200078e0213 */
[----:B------:R-:W4:Y:S01]  /*d150*/  LDL.LU R21, [R1+0xe88] ;  /* 0x000e880001157983 */ /* 0x000f220000300800 */
[----:B------:R-:W-:-:S02]  /*d160*/  @!P1 IMAD.IADD R250, R250, 0x1, -R3 ;  /* 0x00000001fafa9824 */ /* 0x000fc400078e0a03 */
[----:B------:R-:W-:Y:S01]  /*d170*/  @!P5 IMAD.MOV R239, RZ, RZ, -R239 ;  /* 0x000000ffffefd224 */ /* 0x000fe200078e0aef */
[C---:B------:R-:W-:Y:S01]  /*d180*/  ISETP.GT.U32.AND P1, PT, R3.reuse, R8, PT ;  /* 0x000000080300720c */ /* 0x040fe20003f24070 */
[----:B------:R-:W-:Y:S01]  /*d190*/  @!P3 IMAD.MOV R241, RZ, RZ, -R241 ;  /* 0x000000fffff1b224 */ /* 0x000fe200078e0af1 */
[C---:B------:R-:W-:Y:S01]  /*d1a0*/  ISETP.GT.U32.AND P5, PT, R3.reuse, R246, PT ;  /* 0x000000f60300720c */ /* 0x040fe20003fa4070 */
[----:B------:R-:W-:Y:S01]  /*d1b0*/  @!P0 IMAD.MOV R242, RZ, RZ, -R242 ;  /* 0x000000fffff28224 */ /* 0x000fe200078e0af2 */
[C---:B------:R-:W-:Y:S01]  /*d1c0*/  ISETP.GT.U32.AND P3, PT, R3.reuse, R247, PT ;  /* 0x000000f70300720c */ /* 0x040fe20003f64070 */
[----:B------:R-:W-:Y:S01]  /*d1d0*/  @!P2 IMAD.MOV R243, RZ, RZ, -R243 ;  /* 0x000000fffff3a224 */ /* 0x000fe200078e0af3 */
[C---:B------:R-:W-:Y:S01]  /*d1e0*/  ISETP.GT.U32.AND P0, PT, R3.reuse, R248, PT ;  /* 0x000000f80300720c */ /* 0x040fe20003f04070 */
[--C-:B------:R-:W-:Y:S01]  /*d1f0*/  @!P4 IMAD.IADD R252, R252, 0x1, -R3.reuse ;  /* 0x00000001fcfcc824 */ /* 0x100fe200078e0a03 */
[C---:B------:R-:W-:Y:S01]  /*d200*/  ISETP.GT.U32.AND P2, PT, R3.reuse, R249, PT ;  /* 0x000000f90300720c */ /* 0x040fe20003f44070 */
[----:B------:R-:W-:Y:S01]  /*d210*/  @!P6 IMAD.MOV R240, RZ, RZ, -R240 ;  /* 0x000000fffff0e224 */ /* 0x000fe200078e0af0 */
[----:B------:R-:W2:Y:S03]  /*d220*/  LDL.LU R20, [R1+0xe84] ;  /* 0x000e840001147983 */ /* 0x000ea60000300800 */
[--C-:B------:R-:W-:Y:S01]  /*d230*/  @!P1 IMAD.IADD R8, R8, 0x1, -R3.reuse ;  /* 0x0000000108089824 */ /* 0x100fe200078e0a03 */
[C---:B------:R-:W-:Y:S01]  /*d240*/  ISETP.GT.U32.AND P1, PT, R3.reuse, R252, PT ;  /* 0x000000fc0300720c */ /* 0x040fe20003f24070 */
[--C-:B------:R-:W-:Y:S01]  /*d250*/  @!P5 IMAD.IADD R246, R246, 0x1, -R3.reuse ;  /* 0x00000001f6f6d824 */ /* 0x100fe200078e0a03 */
[----:B------:R-:W-:Y:S01]  /*d260*/  ISETP.GT.U32.AND P5, PT, R3, R2, PT ;  /* 0x000000020300720c */ /* 0x000fe20003fa4070 */
[--C-:B------:R-:W-:Y:S01]  /*d270*/  @!P3 IMAD.IADD R247, R247, 0x1, -R3.reuse ;  /* 0x00000001f7f7b824 */ /* 0x100fe200078e0a03 */
[C---:B------:R-:W-:Y:S01]  /*d280*/  ISETP.GT.U32.AND P3, PT, R3.reuse, R5, PT ;  /* 0x000000050300720c */ /* 0x040fe20003f64070 */
[--C-:B------:R-:W-:Y:S01]  /*d290*/  @!P0 IMAD.IADD R248, R248, 0x1, -R3.reuse ;  /* 0x00000001f8f88824 */ /* 0x100fe200078e0a03 */
[----:B------:R-:W-:Y:S01]  /*d2a0*/  ISETP.GT.U32.AND P0, PT, R3, R6, PT ;  /* 0x000000060300720c */ /* 0x000fe20003f04070 */
[----:B------:R-:W-:Y:S01]  /*d2b0*/  @!P2 IMAD.IADD R249, R249, 0x1, -R3 ;  /* 0x00000001f9f9a824 */ /* 0x000fe200078e0a03 */
[C---:B------:R-:W-:Y:S01]  /*d2c0*/  ISETP.GT.U32.AND P6, PT, R3.reuse, R251, PT ;  /* 0x000000fb0300720c */ /* 0x040fe20003fc4070 */
[----:B------:R-:W3:Y:S01]  /*d2d0*/  LDL.LU R19, [R1+0xe80] ;  /* 0x000e800001137983 */ /* 0x000ee20000300800 */
[----:B------:R-:W-:-:S03]  /*d2e0*/  ISETP.GT.U32.AND P2, PT, R3, R7, PT ;  /* 0x000000070300720c */ /* 0x000fc60003f44070 */
[--C-:B------:R-:W-:Y:S01]  /*d2f0*/  @!P1 IMAD.IADD R252, R252, 0x1, -R3.reuse ;  /* 0x00000001fcfc9824 */ /* 0x100fe200078e0a03 */
[----:B------:R-:W-:Y:S01]  /*d300*/  ISETP.GE.AND P1, PT, R9, RZ, PT ;  /* 0x000000ff0900720c */ /* 0x000fe20003f26270 */
[--C-:B------:R-:W-:Y:S01]  /*d310*/  @!P5 IMAD.IADD R2, R2, 0x1, -R3.reuse ;  /* 0x000000010202d824 */ /* 0x100fe200078e0a03 */
[----:B------:R-:W-:Y:S01]  /*d320*/  ISETP.GE.AND P5, PT, R16, RZ, PT ;  /* 0x000000ff1000720c */ /* 0x000fe20003fa6270 */
[----:B------:R-:W0:Y:S01]  /*d330*/  LDC R9, c[0x0][0x230] ;  /* 0x00008c00ff097b82 */ /* 0x000e220000000800 */
[----:B------:R-:W-:Y:S01]  /*d340*/  ISETP.GE.AND P4, PT, R17, RZ, PT ;  /* 0x000000ff1100720c */ /* 0x000fe20003f86270 */
[--C-:B------:R-:W-:Y:S01]  /*d350*/  @!P3 IMAD.IADD R5, R5, 0x1, -R3.reuse ;  /* 0x000000010505b824 */ /* 0x100fe200078e0a03 */
[----:B------:R-:W-:Y:S01]  /*d360*/  ISETP.GE.AND P3, PT, R15, RZ, PT ;  /* 0x000000ff0f00720c */ /* 0x000fe20003f66270 */
[--C-:B------:R-:W-:Y:S01]  /*d370*/  @!P0 IMAD.IADD R6, R6, 0x1, -R3.reuse ;  /* 0x0000000106068824 */ /* 0x100fe200078e0a03 */
[----:B------:R-:W-:Y:S01]  /*d380*/  ISETP.GE.AND P0, PT, R14, RZ, PT ;  /* 0x000000ff0e00720c */ /* 0x000fe20003f06270 */
[--C-:B------:R-:W-:Y:S01]  /*d390*/  @!P6 IMAD.IADD R251, R251, 0x1, -R3.reuse ;  /* 0x00000001fbfbe824 */ /* 0x100fe200078e0a03 */
[----:B------:R-:W-:Y:S01]  /*d3a0*/  ISETP.GE.AND P6, PT, R18, RZ, PT ;  /* 0x000000ff1200720c */ /* 0x000fe20003fc6270 */
[----:B------:R-:W-:Y:S01]  /*d3b0*/  @!P2 IMAD.IADD R7, R7, 0x1, -R3 ;  /* 0x000000010707a824 */ /* 0x000fe200078e0a03 */
[----:B------:R-:W4:Y:S03]  /*d3c0*/  LDL.LU R18, [R1+0xe7c] ;  /* 0x000e7c0001127983 */ /* 0x000f260000300800 */
[----:B------:R-:W-:Y:S01]  /*d3d0*/  @!P5 IMAD.MOV R247, RZ, RZ, -R247 ;  /* 0x000000fffff7d224 */ /* 0x000fe200078e0af7 */
[C---:B------:R-:W-:Y:S01]  /*d3e0*/  ISETP.GT.U32.AND P5, PT, R3.reuse, R5, PT ;  /* 0x000000050300720c */ /* 0x040fe20003fa4070 */
[----:B------:R-:W-:Y:S01]  /*d3f0*/  @!P4 IMAD.MOV R246, RZ, RZ, -R246 ;  /* 0x000000fffff6c224 */ /* 0x000fe200078e0af6 */
[C---:B------:R-:W-:Y:S01]  /*d400*/  ISETP.GT.U32.AND P4, PT, R3.reuse, R2, PT ;  /* 0x000000020300720c */ /* 0x040fe20003f84070 */
[----:B------:R-:W-:Y:S01]  /*d410*/  @!P3 IMAD.MOV R248, RZ, RZ, -R248 ;  /* 0x000000fffff8b224 */ /* 0x000fe200078e0af8 */
[C---:B------:R-:W-:Y:S01]  /*d420*/  ISETP.GT.U32.AND P3, PT, R3.reuse, R6, PT ;  /* 0x000000060300720c */ /* 0x040fe20003f64070 */
[----:B------:R-:W-:Y:S01]  /*d430*/  @!P0 IMAD.MOV R249, RZ, RZ, -R249 ;  /* 0x000000fffff98224 */ /* 0x000fe200078e0af9 */
[----:B------:R-:W2:Y:S01]  /*d440*/  LDL.LU R17, [R1+0xe78] ;  /* 0x000e780001117983 */ /* 0x000ea20000300800 */
[----:B------:R-:W-:-:S03]  /*d450*/  ISETP.GT.U32.AND P0, PT, R3, R7, PT ;  /* 0x000000070300720c */ /* 0x000fc60003f04070 */
[----:B------:R-:W3:Y:S01]  /*d460*/  LDL.LU R16, [R1+0xe74] ;  /* 0x000e740001107983 */ /* 0x000ee20000300800 */
[----:B------:R-:W-:Y:S01]  /*d470*/  ISETP.GE.AND P2, PT, R125, RZ, PT ;  /* 0x000000ff7d00720c */ /* 0x000fe20003f46270 */
[----:B0-----:R-:W-:Y:S02]  /*d480*/  VIADD R9, R9, 0x7f ;  /* 0x0000007f09097836 */ /* 0x001fe40000000000 */
[----:B------:R-:W4:Y:S04]  /*d490*/  LDL.LU R15, [R1+0xe70] ;  /* 0x000e7000010f7983 */ /* 0x000f280000300800 */
[----:B------:R-:W2:Y:S01]  /*d4a0*/  LDL.LU R14, [R1+0xe6c] ;  /* 0x000e6c00010e7983 */ /* 0x000ea20000300800 */
[----:B------:R-:W-:-:S03]  /*d4b0*/  @!P6 IMAD.MOV R245, RZ, RZ, -R245 ;  /* 0x000000fffff5e224 */ /* 0x000fc600078e0af5 */
[----:B------:R-:W3:Y:S01]  /*d4c0*/  LDL.LU R125, [R1+0xe68] ;  /* 0x000e6800017d7983 */ /* 0x000ee20000300800 */
[--C-:B------:R-:W-:Y:S01]  /*d4d0*/  @!P5 IMAD.IADD R5, R5, 0x1, -R3.reuse ;  /* 0x000000010505d824 */ /* 0x100fe200078e0a03 */
[----:B------:R-:W-:Y:S01]  /*d4e0*/  ISETP.GE.AND P6, PT, R13, RZ, PT ;  /* 0x000000ff0d00720c */ /* 0x000fe20003fc6270 */
[----:B------:R-:W-:Y:S01]  /*d4f0*/  @!P4 IMAD.IADD R2, R2, 0x1, -R3 ;  /* 0x000000010202c824 */ /* 0x000fe200078e0a03 */
[----:B------:R-:W-:Y:S01]  /*d500*/  ISETP.GE.AND P5, PT, R4, RZ, PT ;  /* 0x000000ff0400720c */ /* 0x000fe20003fa6270 */
[----:B------:R-:W4:Y:S01]  /*d510*/  LDL.LU R13, [R1+0x1c] ;  /* 0x00001c00010d7983 */ /* 0x000f220000300800 */
[----:B------:R-:W-:Y:S01]  /*d520*/  SHF.R.S32.HI R4, RZ, 0x1f, R9 ;  /* 0x0000001fff047819 */ /* 0x000fe20000011409 */
[--C-:B------:R-:W-:Y:S01]  /*d530*/  @!P3 IMAD.IADD R6, R6, 0x1, -R3.reuse ;  /* 0x000000010606b824 */ /* 0x100fe200078e0a03 */
[----:B------:R-:W-:Y:S01]  /*d540*/  ISETP.GE.AND P4, PT, R12, RZ, PT ;  /* 0x000000ff0c00720c */ /* 0x000fe20003f86270 */
[----:B------:R-:W-:Y:S01]  /*d550*/  @!P0 IMAD.IADD R7, R7, 0x1, -R3 ;  /* 0x0000000107078824 */ /* 0x000fe200078e0a03 */
[----:B------:R-:W2:Y:S01]  /*d560*/  LDL.LU R12, [R1+0x18] ;  /* 0x00001800010c7983 */ /* 0x000ea20000300800 */
[----:B------:R-:W-:Y:S01]  /*d570*/  ISETP.GE.AND P3, PT, R11, RZ, PT ;  /* 0x000000ff0b00720c */ /* 0x000fe20003f66270 */
[----:B------:R-:W-:Y:S01]  /*d580*/  @!P2 IMAD.MOV R250, RZ, RZ, -R250 ;  /* 0x000000fffffaa224 */ /* 0x000fe200078e0afa */
[----:B------:R-:W-:Y:S01]  /*d590*/  LEA.HI R4, R4, R9, RZ, 0x7 ;  /* 0x0000000904047211 */ /* 0x000fe200078f38ff */
[----:B------:R-:W2:Y:S01]  /*d5a0*/  LDL.LU R11, [R1+0x14] ;  /* 0x00001400010b7983 */ /* 0x000ea20000300800 */
[----:B------:R-:W-:-:S02]  /*d5b0*/  ISETP.GE.AND P0, PT, R10, RZ, PT ;  /* 0x000000ff0a00720c */ /* 0x000fc40003f06270 */
[----:B------:R-:W-:Y:S01]  /*d5c0*/  ISETP.GT.U32.AND P2, PT, R3, R8, PT ;  /* 0x000000080300720c */ /* 0x000fe20003f44070 */
[----:B------:R-:W2:Y:S04]  /*d5d0*/  LDL.LU R10, [R1+0x10] ;  /* 0x00001000010a7983 */ /* 0x000ea80000300800 */
[----:B------:R-:W2:Y:S04]  /*d5e0*/  LDL.LU R9, [R1+0xc] ;  /* 0x00000c0001097983 */ /* 0x000ea80000300800 */
[----:B------:R-:W2:Y:S04]  /*d5f0*/  LDL.LU R4, [R1+0x8] ;  /* 0x0000080001047983 */ /* 0x000ea80000300800 */
[----:B------:R-:W-:-:S02]  /*d600*/  @!P2 IMAD.IADD R8, R8, 0x1, -R3 ;  /* 0x000000010808a824 */ /* 0x000fc400078e0a03 */
[----:B------:R-:W0:Y:S01]  /*d610*/  S2R R3, SR_TID.X ;  /* 0x0000000000037919 */ /* 0x000e220000002100 */
[----:B------:R-:W-:Y:S01]  /*d620*/  ISETP.GE.AND P2, PT, R0, RZ, PT ;  /* 0x000000ff0000720c */ /* 0x000fe20003f46270 */
[----:B------:R-:W-:Y:S01]  /*d630*/  @!P1 IMAD.MOV R252, RZ, RZ, -R252 ;  /* 0x000000fffffc9224 */ /* 0x000fe200078e0afc */
[----:B------:R1:W-:Y:S01]  /*d640*/  STL [R1+0xe2c], R0 ;  /* 0x000e2c0001007387 */ /* 0x0003e20000100800 */
[----:B------:R-:W-:Y:S01]  /*d650*/  @!P6 IMAD.MOV R251, RZ, RZ, -R251 ;  /* 0x000000fffffbe224 */ /* 0x000fe200078e0afb */
[----:B0-----:R-:W-:-:S05]  /*d660*/  LOP3.LUT R3, R3, 0x7f, RZ, 0xc0, !PT ;  /* 0x0000007f03037812 */ /* 0x001fca00078ec0ff */
[----:B-1----:R-:W-:-:S05]  /*d670*/  IMAD R0, R3, UR9, RZ ;  /* 0x0000000903007c24 */ /* 0x002fca000f8e02ff */
[----:B------:R-:W-:Y:S01]  /*d680*/  IADD3 R3, P6, R0, UR4, RZ ;  /* 0x0000000400037c10 */ /* 0x000fe2000ffde0ff */
[----:B------:R-:W-:Y:S01]  /*d690*/  @!P4 IMAD.MOV R2, RZ, RZ, -R2 ;  /* 0x000000ffff02c224 */ /* 0x000fe200078e0a02 */
[----:B------:R-:W-:-:S03]  /*d6a0*/  ULDC UR4, c[0x0][0x234] ;  /* 0x00008d0000047ab9 */ /* 0x000fc60000000800 */
[----:B------:R0:W-:Y:S04]  /*d6b0*/  STL [R1+0xe38], R3 ;  /* 0x000e380301007387 */ /* 0x0001e80000100800 */
[----:B0-----:R-:W2:Y:S01]  /*d6c0*/  LDL.LU R3, [R1+0x4] ;  /* 0x0000040001037983 */ /* 0x001ea20000300800 */
[----:B---3--:R-:W-:Y:S02]  /*d6d0*/  ISETP.NE.AND P1, PT, R125, RZ, PT ;  /* 0x000000ff7d00720c */ /* 0x008fe40003f25270 */
[----:B------:R-:W-:-:S04]  /*d6e0*/  LOP3.LUT R125, RZ, R125, RZ, 0x33, !PT ;  /* 0x0000007dff7d7212 */ /* 0x000fc800078e33ff */
[C---:B----4-:R-:W-:Y:S02]  /*d6f0*/  SEL R13, R125.reuse, R13, !P1 ;  /* 0x0000000d7d0d7207 */ /* 0x050fe40004800000 */
[----:B--2---:R-:W-:-:S03]  /*d700*/  SEL R12, R125, R12, !P1 ;  /* 0x0000000c7d0c7207 */ /* 0x004fc60004800000 */
[----:B------:R0:W-:Y:S01]  /*d710*/  STL [R1+0xcc], R13 ;  /* 0x0000cc0d01007387 */ /* 0x0001e20000100800 */
[C---:B------:R-:W-:Y:S02]  /*d720*/  SEL R11, R125.reuse, R11, !P1 ;  /* 0x0000000b7d0b7207 */ /* 0x040fe40004800000 */
[C---:B------:R-:W-:Y:S01]  /*d730*/  SEL R10, R125.reuse, R10, !P1 ;  /* 0x0000000a7d0a7207 */ /* 0x040fe20004800000 */
[----:B0-----:R-:W2:Y:S01]  /*d740*/  LDL.LU R13, [R1+0xe64] ;  /* 0x000e6400010d7983 */ /* 0x001ea20000300800 */
[----:B------:R-:W-:-:S03]  /*d750*/  SEL R9, R125, R9, !P1 ;  /* 0x000000097d097207 */ /* 0x000fc60004800000 */
[----:B------:R0:W-:Y:S01]  /*d760*/  STL [R1+0xc8], R12 ;  /* 0x0000c80c01007387 */ /* 0x0001e20000100800 */
[----:B------:R-:W-:-:S03]  /*d770*/  SEL R4, R125, R4, !P1 ;  /* 0x000000047d047207 */ /* 0x000fc60004800000 */
[----:B0-----:R-:W3:Y:S04]  /*d780*/  LDL.LU R12, [R1+0xe60] ;  /* 0x000e6000010c7983 */ /* 0x001ee80000300800 */
[----:B------:R0:W-:Y:S04]  /*d790*/  STL [R1+0xc4], R11 ;  /* 0x0000c40b01007387 */ /* 0x0001e80000100800 */
[----:B0-----:R-:W4:Y:S04]  /*d7a0*/  LDL.LU R11, [R1+0xe5c] ;  /* 0x000e5c00010b7983 */ /* 0x001f280000300800 */
[----:B------:R0:W-:Y:S04]  /*d7b0*/  STL [R1+0xc0], R10 ;  /* 0x0000c00a01007387 */ /* 0x0001e80000100800 */
[----:B0-----:R-:W2:Y:S04]  /*d7c0*/  LDL.LU R10, [R1+0xe58] ;  /* 0x000e5800010a7983 */ /* 0x001ea80000300800 */
[----:B------:R0:W-:Y:S04]  /*d7d0*/  STL [R1+0xbc], R9 ;  /* 0x0000bc0901007387 */ /* 0x0001e80000100800 */
[----:B0-----:R-:W3:Y:S04]  /*d7e0*/  LDL.LU R9, [R1+0xe54] ;  /* 0x000e540001097983 */ /* 0x001ee80000300800 */
[----:B------:R0:W-:Y:S04]  /*d7f0*/  STL [R1+0xb8], R4 ;  /* 0x0000b80401007387 */ /* 0x0001e80000100800 */
[----:B0-----:R-:W4:Y:S01]  /*d800*/  LDL.LU R4, [R1+0xe50] ;  /* 0x000e500001047983 */ /* 0x001f220000300800 */
[----:B------:R-:W-:-:S05]  /*d810*/  SEL R3, R125, R3, !P1 ;  /* 0x000000037d037207 */ /* 0x000fca0004800000 */
[----:B------:R4:W-:Y:S01]  /*d820*/  STL [R1+0xb4], R3 ;  /* 0x0000b40301007387 */ /* 0x0009e20000100800 */
[C---:B--2---:R-:W-:Y:S02]  /*d830*/  SEL R10, R125.reuse, R10, !P1 ;  /* 0x0000000a7d0a7207 */ /* 0x044fe40004800000 */
[C---:B----4-:R-:W-:Y:S02]  /*d840*/  SEL R3, R125.reuse, R4, !P1 ;  /* 0x000000047d037207 */ /* 0x050fe40004800000 */
[----:B------:R-:W2:Y:S04]  /*d850*/  LDL.LU R4, [R1+0xe4c] ;  /* 0x000e4c0001047983 */ /* 0x000ea80000300800 */
[----:B------:R3:W-:Y:S02]  /*d860*/  STL [R1+0xb0], R3 ;  /* 0x0000b00301007387 */ /* 0x0007e40000100800 */
[----:B---3--:R-:W-:-:S02]  /*d870*/  SEL R3, R125, R9, !P1 ;  /* 0x000000097d037207 */ /* 0x008fc40004800000 */
[----:B------:R-:W-:-:S03]  /*d880*/  SEL R9, R125, R11, !P1 ;  /* 0x0000000b7d097207 */ /* 0x000fc60004800000 */
[----:B------:R0:W-:Y:S04]  /*d890*/  STL [R1+0xac], R3 ;  /* 0x0000ac0301007387 */ /* 0x0001e80000100800 */
[----:B------:R1:W-:Y:S01]  /*d8a0*/  STL [R1+0xa8], R10 ;  /* 0x0000a80a01007387 */ /* 0x0003e20000100800 */
[----:B0-----:R-:W-:-:S03]  /*d8b0*/  SEL R3, R125, R12, !P1 ;  /* 0x0000000c7d037207 */ /* 0x001fc60004800000 */
[----:B------:R0:W-:Y:S01]  /*d8c0*/  STL [R1+0xa4], R9 ;  /* 0x0000a40901007387 */ /* 0x0001e20000100800 */
[----:B-1----:R-:W-:-:S03]  /*d8d0*/  SEL R10, R125, R13, !P1 ;  /* 0x0000000d7d0a7207 */ /* 0x002fc60004800000 */
[----:B------:R1:W-:Y:S01]  /*d8e0*/  STL [R1+0xa0], R3 ;  /* 0x0000a00301007387 */ /* 0x0003e20000100800 */
[----:B0-----:R-:W-:-:S03]  /*d8f0*/  SEL R9, R125, R14, !P1 ;  /* 0x0000000e7d097207 */ /* 0x001fc60004800000 */
[----:B------:R0:W-:Y:S01]  /*d900*/  STL [R1+0x9c], R10 ;  /* 0x00009c0a01007387 */ /* 0x0001e20000100800 */
[----:B-1----:R-:W-:-:S03]  /*d910*/  SEL R3, R125, R15, !P1 ;  /* 0x0000000f7d037207 */ /* 0x002fc60004800000 */
[----:B------:R1:W-:Y:S04]  /*d920*/  STL [R1+0x98], R9 ;  /* 0x0000980901007387 */ /* 0x0003e80000100800 */
[----:B------:R3:W-:Y:S01]  /*d930*/  STL [R1+0x94], R3 ;  /* 0x0000940301007387 */ /* 0x0007e20000100800 */
[C---:B0-----:R-:W-:Y:S02]  /*d940*/  SEL R10, R125.reuse, R16, !P1 ;  /* 0x000000107d0a7207 */ /* 0x041fe40004800000 */
[----:B-1----:R-:W-:-:S03]  /*d950*/  SEL R9, R125, R17, !P1 ;  /* 0x000000117d097207 */ /* 0x002fc60004800000 */
[----:B------:R0:W-:Y:S01]  /*d960*/  STL [R1+0x90], R10 ;  /* 0x0000900a01007387 */ /* 0x0001e20000100800 */
[----:B---3--:R-:W-:-:S03]  /*d970*/  SEL R3, R125, R18, !P1 ;  /* 0x000000127d037207 */ /* 0x008fc60004800000 */
        /* <DEDUP_REMOVED lines=39> */
[C---:B-1----:R-:W-:Y:S02]  /*dbf0*/  SEL R9, R125.reuse, R38, !P1 ;  /* 0x000000267d097207 */ /* 0x042fe40004800000 */
[C---:B------:R-:W-:Y:S02]  /*dc00*/  SEL R38, R125.reuse, R42, !P1 ;  /* 0x0000002a7d267207 */ /* 0x040fe40004800000 */
[C---:B---3--:R-:W-:Y:S01]  /*dc10*/  SEL R3, R125.reuse, R39, !P1 ;  /* 0x000000277d037207 */ /* 0x048fe20004800000 */
[----:B------:R-:W-:Y:S01]  /*dc20*/  STL [R1+0x3c], R10 ;  /* 0x00003c0a01007387 */ /* 0x000fe20000100800 */
[----:B------:R-:W-:-:S02]  /*dc30*/  SEL R42, R125, R72, !P1 ;  /* 0x000000487d2a7207 */ /* 0x000fc40004800000 */
[C---:B------:R-:W-:Y:S01]  /*dc40*/  SEL R39, R125.reuse, R41, !P1 ;  /* 0x000000297d277207 */ /* 0x040fe20004800000 */
[----:B------:R-:W-:Y:S01]  /*dc50*/  STL [R1+0x38], R9 ;  /* 0x0000380901007387 */ /* 0x000fe20000100800 */
        /* <DEDUP_REMOVED lines=19> */
[C---:B------:R-:W-:Y:S02]  /*dd90*/  SEL R32, R125.reuse, R48, !P1 ;  /* 0x000000307d207207 */ /* 0x040fe40004800000 */
[C---:B0-----:R-:W-:Y:S01]  /*dda0*/  SEL R41, R125.reuse, R82, !P1 ;  /* 0x000000527d297207 */ /* 0x041fe20004800000 */
[----:B------:R0:W-:Y:S01]  /*ddb0*/  STL [R1+0x10], R42 ;  /* 0x0000102a01007387 */ /* 0x0001e20000100800 */
[----:B-1----:R-:W-:-:S03]  /*ddc0*/  SEL R3, R125, R83, !P1 ;  /* 0x000000537d037207 */ /* 0x002fc60004800000 */
[----:B------:R-:W3:Y:S01]  /*ddd0*/  LDL.LU R48, [R1+0xcc] ;  /* 0x0000cc0001307983 */ /* 0x000ee20000300800 */
[----:B------:R-:W-:-:S03]  /*dde0*/  SEL R33, R125, R47, !P1 ;  /* 0x0000002f7d217207 */ /* 0x000fc60004800000 */
[----:B------:R1:W-:Y:S01]  /*ddf0*/  STL [R1+0xc], R41 ;  /* 0x00000c2901007387 */ /* 0x0003e20000100800 */
[----:B------:R-:W-:-:S03]  /*de00*/  SEL R34, R125, R46, !P1 ;  /* 0x0000002e7d227207 */ /* 0x000fc60004800000 */
[----:B------:R-:W4:Y:S01]  /*de10*/  LDL.LU R47, [R1+0xc8] ;  /* 0x0000c800012f7983 */ /* 0x000f220000300800 */
[----:B------:R-:W-:-:S03]  /*de20*/  SEL R35, R125, R45, !P1 ;  /* 0x0000002d7d237207 */ /* 0x000fc60004800000 */
[----:B------:R1:W-:Y:S01]  /*de30*/  STL [R1+0x4], R3 ;  /* 0x0000040301007387 */ /* 0x0003e20000100800 */
[----:B------:R-:W-:-:S03]  /*de40*/  SEL R36, R125, R44, !P1 ;  /* 0x0000002c7d247207 */ /* 0x000fc60004800000 */
[----:B------:R-:W4:Y:S01]  /*de50*/  LDL.LU R46, [R1+0xc4] ;  /* 0x0000c400012e7983 */ /* 0x000f220000300800 */
[----:B------:R-:W-:-:S03]  /*de60*/  SEL R37, R125, R43, !P1 ;  /* 0x0000002b7d257207 */ /* 0x000fc60004800000 */
[----:B------:R-:W4:Y:S04]  /*de70*/  LDL.LU R45, [R1+0xc0] ;  /* 0x0000c000012d7983 */ /* 0x000f280000300800 */
[----:B------:R-:W4:Y:S04]  /*de80*/  LDL.LU R44, [R1+0xbc] ;  /* 0x0000bc00012c7983 */ /* 0x000f280000300800 */
[----:B------:R-:W4:Y:S04]  /*de90*/  LDL.LU R43, [R1+0xb8] ;  /* 0x0000b800012b7983 */ /* 0x000f280000300800 */
[----:B0-----:R-:W4:Y:S04]  /*dea0*/  LDL.LU R42, [R1+0xb4] ;  /* 0x0000b400012a7983 */ /* 0x001f280000300800 */
[----:B-1----:R-:W4:Y:S01]  /*deb0*/  LDL.LU R41, [R1+0xb0] ;  /* 0x0000b00001297983 */ /* 0x002f220000300800 */
[----:B------:R-:W-:-:S02]  /*dec0*/  SEL R3, R125, R84, !P1 ;  /* 0x000000547d037207 */ /* 0x000fc40004800000 */
[C---:B------:R-:W-:Y:S02]  /*ded0*/  SEL R85, R125.reuse, R85, !P1 ;  /* 0x000000557d557207 */ /* 0x040fe40004800000 */
[C---:B------:R-:W-:Y:S02]  /*dee0*/  SEL R86, R125.reuse, R86, !P1 ;  /* 0x000000567d567207 */ /* 0x040fe40004800000 */
[C---:B------:R-:W-:Y:S02]  /*def0*/  SEL R87, R125.reuse, R87, !P1 ;  /* 0x000000577d577207 */ /* 0x040fe40004800000 */
[C---:B------:R-:W-:Y:S01]  /*df00*/  SEL R80, R125.reuse, R2, !P1 ;  /* 0x000000027d507207 */ /* 0x040fe20004800000 */
[----:B------:R-:W-:Y:S01]  /*df10*/  STL [R1+0xe3c], R3 ;  /* 0x000e3c0301007387 */ /* 0x000fe20000100800 */
[----:B------:R-:W-:Y:S01]  /*df20*/  LEA.HI.X.SX32 R2, R0, UR5, 0x1, P6 ;  /* 0x0000000500027c11 */ /* 0x000fe2000b0f0eff */
[----:B------:R-:W-:Y:S02]  /*df30*/  ULDC UR5, c[0x0][0x240] ;  /* 0x0000900000057ab9 */ /* 0x000fe40000000800 */
[----:B------:R-:W-:Y:S01]  /*df40*/  STL [R1+0xe40], R85 ;  /* 0x000e405501007387 */ /* 0x000fe20000100800 */
[----:B------:R-:W-:-:S03]  /*df50*/  SEL R9, R125, R71, !P1 ;  /* 0x000000477d097207 */ /* 0x000fc60004800000 */
[----:B------:R-:W-:Y:S01]  /*df60*/  STL [R1+0xe44], R86 ;  /* 0x000e445601007387 */ /* 0x000fe20000100800 */
[----:B------:R-:W-:-:S03]  /*df70*/  SEL R10, R125, R70, !P1 ;  /* 0x000000467d0a7207 */ /* 0x000fc60004800000 */
[----:B------:R0:W-:Y:S01]  /*df80*/  STL [R1+0xe48], R87 ;  /* 0x000e485701007387 */ /* 0x0001e20000100800 */
[----:B------:R-:W-:-:S03]  /*df90*/  SEL R11, R125, R69, !P1 ;  /* 0x000000457d0b7207 */ /* 0x000fc60004800000 */
[----:B------:R-:W-:Y:S01]  /*dfa0*/  STL [R1+0xe34], R2 ;  /* 0x000e340201007387 */ /* 0x000fe20000100800 */
[----:B--2---:R-:W-:Y:S01]  /*dfb0*/  IMAD R0, R4, UR4, RZ ;  /* 0x0000000404007c24 */ /* 0x004fe2000f8e02ff */
[----:B------:R-:W-:-:S04]  /*dfc0*/  SEL R12, R125, R68, !P1 ;  /* 0x000000447d0c7207 */ /* 0x000fc80004800000 */
[----:B------:R1:W-:Y:S01]  /*dfd0*/  STL [R1+0xe30], R0 ;  /* 0x000e300001007387 */ /* 0x0003e20000100800 */
[----:B------:R-:W-:-:S03]  /*dfe0*/  SEL R13, R125, R67, !P1 ;  /* 0x000000437d0d7207 */ /* 0x000fc60004800000 */
[----:B------:R-:W2:Y:S01]  /*dff0*/  LDL.LU R71, [R1+0xac] ;  /* 0x0000ac0001477983 */ /* 0x000ea20000300800 */
        /* <DEDUP_REMOVED lines=35> */
[----:B------:R-:W2:Y:S04]  /*e230*/  LDL.LU R53, [R1+0x64] ;  /* 0x0000640001357983 */ /* 0x000ea80000300800 */
[----:B------:R-:W2:Y:S04]  /*e240*/  LDL.LU R52, [R1+0x60] ;  /* 0x0000600001347983 */ /* 0x000ea80000300800 */
[----:B------:R-:W2:Y:S01]  /*e250*/  LDL.LU R51, [R1+0x5c] ;  /* 0x00005c0001337983 */ /* 0x000ea20000300800 */
[----:B------:R-:W-:-:S03]  /*e260*/  @!P5 IMAD.MOV R5, RZ, RZ, -R5 ;  /* 0x000000ffff05d224 */ /* 0x000fc600078e0a05 */
[----:B------:R-:W2:Y:S01]  /*e270*/  LDL.LU R50, [R1+0x58] ;  /* 0x0000580001327983 */ /* 0x000ea20000300800 */
[----:B------:R-:W-:-:S03]  /*e280*/  @!P2 IMAD.MOV R6, RZ, RZ, -R6 ;  /* 0x000000ffff06a224 */ /* 0x000fc600078e0a06 */
[----:B------:R-:W2:Y:S01]  /*e290*/  LDL.LU R49, [R1+0x54] ;  /* 0x0000540001317983 */ /* 0x000ea20000300800 */
[----:B------:R-:W-:Y:S02]  /*e2a0*/  @!P3 IMAD.MOV R7, RZ, RZ, -R7 ;  /* 0x000000ffff07b224 */ /* 0x000fe400078e0a07 */
[----:B------:R-:W-:Y:S01]  /*e2b0*/  @!P0 IMAD.MOV R8, RZ, RZ, -R8 ;  /* 0x000000ffff088224 */ /* 0x000fe200078e0a08 */
[C---:B------:R-:W-:Y:S02]  /*e2c0*/  SEL R40, R125.reuse, R40, !P1 ;  /* 0x000000287d287207 */ /* 0x040fe40004800000 */
[C---:B------:R-:W-:Y:S02]  /*e2d0*/  SEL R88, R125.reuse, R88, !P1 ;  /* 0x000000587d587207 */ /* 0x040fe40004800000 */
[C---:B------:R-:W-:Y:S02]  /*e2e0*/  SEL R89, R125.reuse, R89, !P1 ;  /* 0x000000597d597207 */ /* 0x040fe40004800000 */
[----:B------:R-:W-:-:S02]  /*e2f0*/  SEL R90, R125, R90, !P1 ;  /* 0x0000005a7d5a7207 */ /* 0x000fc40004800000 */
[C---:B------:R-:W-:Y:S02]  /*e300*/  SEL R91, R125.reuse, R91, !P1 ;  /* 0x0000005b7d5b7207 */ /* 0x040fe40004800000 */
[C---:B------:R-:W-:Y:S02]  /*e310*/  SEL R92, R125.reuse, R92, !P1 ;  /* 0x0000005c7d5c7207 */ /* 0x040fe40004800000 */
        /* <DEDUP_REMOVED lines=56> */
[----:B------:R-:W-:Y:S01]  /*e6a0*/  SEL R150, R125, R150, !P1 ;  /* 0x000000967d967207 */ /* 0x000fe20004800000 */
[----:B---3--:R-:W-:Y:S02]  /*e6b0*/  IMAD R79, R48, UR5, RZ ;  /* 0x00000005304f7c24 */ /* 0x008fe4000f8e02ff */
[----:B------:R-:W3:Y:S01]  /*e6c0*/  LDL.LU R48, [R1+0x50] ;  /* 0x0000500001307983 */ /* 0x000ee20000300800 */
[----:B----4-:R-:W-:-:S03]  /*e6d0*/  IMAD R78, R47, UR5, RZ ;  /* 0x000000052f4e7c24 */ /* 0x010fc6000f8e02ff */
[----:B------:R-:W4:Y:S01]  /*e6e0*/  LDL.LU R47, [R1+0x4c] ;  /* 0x00004c00012f7983 */ /* 0x000f220000300800 */
[----:B------:R-:W-:Y:S01]  /*e6f0*/  SEL R151, R125, R151, !P1 ;  /* 0x000000977d977207 */ /* 0x000fe20004800000 */
[----:B------:R-:W-:Y:S02]  /*e700*/  IMAD R77, R46, UR5, RZ ;  /* 0x000000052e4d7c24 */ /* 0x000fe4000f8e02ff */
[----:B------:R-:W4:Y:S01]  /*e710*/  LDL.LU R46, [R1+0x48] ;  /* 0x00004800012e7983 */ /* 0x000f220000300800 */
[----:B------:R-:W-:-:S03]  /*e720*/  IMAD R76, R45, UR5, RZ ;  /* 0x000000052d4c7c24 */ /* 0x000fc6000f8e02ff */
[----:B------:R-:W4:Y:S01]  /*e730*/  LDL.LU R45, [R1+0x44] ;  /* 0x00004400012d7983 */ /* 0x000f220000300800 */
[----:B------:R-:W-:-:S03]  /*e740*/  IMAD R75, R44, UR5, RZ ;  /* 0x000000052c4b7c24 */ /* 0x000fc6000f8e02ff */
[----:B------:R-:W4:Y:S01]  /*e750*/  LDL.LU R44, [R1+0x40] ;  /* 0x00004000012c7983 */ /* 0x000f220000300800 */
[----:B------:R-:W-:Y:S01]  /*e760*/  IMAD R74, R43, UR5, RZ ;  /* 0x000000052b4a7c24 */ /* 0x000fe2000f8e02ff */
[C---:B------:R-:W-:Y:S02]  /*e770*/  SEL R152, R125.reuse, R152, !P1 ;  /* 0x000000987d987207 */ /* 0x040fe40004800000 */
[----:B------:R-:W4:Y:S01]  /*e780*/  LDL.LU R43, [R1+0x3c] ;  /* 0x00003c00012b7983 */ /* 0x000f220000300800 */
[C---:B------:R-:W-:Y:S01]  /*e790*/  SEL R153, R125.reuse, R153, !P1 ;  /* 0x000000997d997207 */ /* 0x040fe20004800000 */
[----:B------:R-:W-:Y:S01]  /*e7a0*/  IMAD R73, R42, UR5, RZ ;  /* 0x000000052a497c24 */ /* 0x000fe2000f8e02ff */
[C---:B------:R-:W-:Y:S01]  /*e7b0*/  SEL R154, R125.reuse, R154, !P1 ;  /* 0x0000009a7d9a7207 */ /* 0x040fe20004800000 */
[----:B------:R-:W4:Y:S01]  /*e7c0*/  LDL.LU R42, [R1+0x38] ;  /* 0x00003800012a7983 */ /* 0x000f220000300800 */
[----:B------:R-:W-:Y:S01]  /*e7d0*/  SEL R155, R125, R155, !P1 ;  /* 0x0000009b7d9b7207 */ /* 0x000fe20004800000 */
[----:B------:R-:W-:Y:S01]  /*e7e0*/  IMAD R72, R41, UR5, RZ ;  /* 0x0000000529487c24 */ /* 0x000fe2000f8e02ff */
[C---:B------:R-:W-:Y:S01]  /*e7f0*/  SEL R156, R125.reuse, R156, !P1 ;  /* 0x0000009c7d9c7207 */ /* 0x040fe20004800000 */
[----:B------:R-:W4:Y:S01]  /*e800*/  LDL.LU R41, [R1+0x34] ;  /* 0x0000340001297983 */ /* 0x000f220000300800 */
        /* <DEDUP_REMOVED lines=99> */
[----:B------:R-:W-:Y:S02]  /*ee40*/  SEL R125, R125, R8, !P1 ;  /* 0x000000087d7d7207 */ /* 0x000fe40004800000 */
[----:B------:R-:W4:Y:S04]  /*ee50*/  LDL.LU R8, [R1+0x30] ;  /* 0x0000300001087983 */ /* 0x000f280000300800 */
[----:B------:R-:W4:Y:S04]  /*ee60*/  LDL.LU R7, [R1+0x2c] ;  /* 0x00002c0001077983 */ /* 0x000f280000300800 */
[----:B------:R-:W4:Y:S04]  /*ee70*/  LDL.LU R6, [R1+0x28] ;  /* 0x0000280001067983 */ /* 0x000f280000300800 */
[----:B------:R-:W4:Y:S04]  /*ee80*/  LDL.LU R5, [R1+0x24] ;  /* 0x0000240001057983 */ /* 0x000f280000300800 */
[----:B------:R-:W4:Y:S04]  /*ee90*/  LDL.LU R4, [R1+0x20] ;  /* 0x0000200001047983 */ /* 0x000f280000300800 */
[----:B------:R-:W4:Y:S04]  /*eea0*/  LDL.LU R84, [R1+0x1c] ;  /* 0x00001c0001547983 */ /* 0x000f280000300800 */
[----:B0-----:R-:W2:Y:S04]  /*eeb0*/  LDL.LU R87, [R1+0x8] ;  /* 0x0000080001577983 */ /* 0x001ea80000300800 */
[----:B------:R-:W3:Y:S04]  /*eec0*/  LDL.LU R86, [R1+0x14] ;  /* 0x0000140001567983 */ /* 0x000ee80000300800 */
[----:B------:R-:W4:Y:S04]  /*eed0*/  LDL.LU R85, [R1+0x18] ;  /* 0x0000180001557983 */ /* 0x000f280000300800 */
[----:B------:R-:W4:Y:S04]  /*eee0*/  LDL.LU R3, [R1+0x10] ;  /* 0x0000100001037983 */ /* 0x000f280000300800 */
[----:B-1----:R-:W4:Y:S04]  /*eef0*/  LDL.LU R0, [R1+0xc] ;  /* 0x00000c0001007983 */ /* 0x002f280000300800 */
[----:B------:R-:W4:Y:S01]  /*ef00*/  LDL.LU R2, [R1+0x4] ;  /* 0x0000040001027983 */ /* 0x000f220000300800 */
[----:B--2---:R-:W-:-:S02]  /*ef10*/  IMAD R87, R87, UR5, RZ ;  /* 0x0000000557577c24 */ /* 0x004fc4000f8e02ff */
[----:B---3--:R-:W-:-:S03]  /*ef20*/  IMAD R86, R86, UR5, RZ ;  /* 0x0000000556567c24 */ /* 0x008fc6000f8e02ff */
[----:B------:R0:W-:Y:S01]  /*ef30*/  STL [R1+0x8], R87 ;  /* 0x0000085701007387 */ /* 0x0001e20000100800 */
[----:B----4-:R-:W-:Y:S02]  /*ef40*/  IMAD R85, R85, UR5, RZ ;  /* 0x0000000555557c24 */ /* 0x010fe4000f8e02ff */
[----:B------:R-:W-:Y:S01]  /*ef50*/  IMAD R3, R3, UR5, RZ ;  /* 0x0000000503037c24 */ /* 0x000fe2000f8e02ff */
[----:B0-----:R-:W2:Y:S04]  /*ef60*/  LDL.LU R87, [R1+0xe48] ;  /* 0x000e480001577983 */ /* 0x001ea80000300800 */
[----:B------:R0:W-:Y:S04]  /*ef70*/  STL [R1+0x14], R86 ;  /* 0x0000145601007387 */ /* 0x0001e80000100800 */
[----:B0-----:R-:W3:Y:S04]  /*ef80*/  LDL.LU R86, [R1+0xe44] ;  /* 0x000e440001567983 */ /* 0x001ee80000300800 */
[----:B------:R0:W-:Y:S04]  /*ef90*/  STL [R1+0x18], R85 ;  /* 0x0000185501007387 */ /* 0x0001e80000100800 */
[----:B0-----:R-:W4:Y:S04]  /*efa0*/  LDL.LU R85, [R1+0xe40] ;  /* 0x000e400001557983 */ /* 0x001f280000300800 */
[----:B------:R0:W-:Y:S04]  /*efb0*/  STL [R1+0x10], R3 ;  /* 0x0000100301007387 */ /* 0x0001e80000100800 */
[----:B0-----:R-:W2:Y:S01]  /*efc0*/  LDL.LU R3, [R1+0xe3c] ;  /* 0x000e3c0001037983 */ /* 0x001ea20000300800 */
[----:B------:R-:W-:-:S05]  /*efd0*/  IMAD R0, R0, UR5, RZ ;  /* 0x0000000500007c24 */ /* 0x000fca000f8e02ff */
[----:B------:R2:W-:Y:S02]  /*efe0*/  STL [R1+0xc], R0 ;  /* 0x00000c0001007387 */ /* 0x0005e40000100800 */
[----:B--2---:R-:W-:Y:S02]  /*eff0*/  IMAD R0, R3, UR5, RZ ;  /* 0x0000000503007c24 */ /* 0x004fe4000f8e02ff */
[----:B------:R-:W2:Y:S01]  /*f000*/  LDL.LU R3, [R1+0xe38] ;  /* 0x000e380001037983 */ /* 0x000ea20000300800 */
[----:B------:R-:W-:-:S05]  /*f010*/  IMAD R2, R2, UR5, RZ ;  /* 0x0000000502027c24 */ /* 0x000fca000f8e02ff */
[----:B------:R2:W-:Y:S02]  /*f020*/  STL [R1+0x4], R2 ;  /* 0x0000040201007387 */ /* 0x0005e40000100800 */
[----:B--2---:R-:W-:-:S05]  /*f030*/  IADD3 R2, P5, R79, R3, RZ ;  /* 0x000000034f027210 */ /* 0x004fca0007fbe0ff */
[----:B------:R0:W-:Y:S02]  /*f040*/  STL [R1+0x208], R2 ;  /* 0x0002080201007387 */ /* 0x0001e40000100800 */
[----:B0-----:R-:W-:-:S05]  /*f050*/  IADD3 R2, P3, R78, R3, RZ ;  /* 0x000000034e027210 */ /* 0x001fca0007f7e0ff */
        /* <DEDUP_REMOVED lines=10> */
[----:B------:R0:W-:Y:S04]  /*f100*/  STL [R1+0x238], R2 ;  /* 0x0002380201007387 */ /* 0x0001e80000100800 */
[----:B0-----:R-:W2:Y:S01]  /*f110*/  LDL.LU R2, [R1+0xe34] ;  /* 0x000e340001027983 */ /* 0x001ea20000300800 */
[----:B------:R-:W-:Y:S02]  /*f120*/  IMAD R71, R71, UR5, RZ ;  /* 0x0000000547477c24 */ /* 0x000fe4000f8e02ff */
[----:B------:R-:W-:Y:S02]  /*f130*/  IMAD R70, R70, UR5, RZ ;  /* 0x0000000546467c24 */ /* 0x000fe4000f8e02ff */
[----:B------:R-:W-:Y:S02]  /*f140*/  IMAD R69, R69, UR5, RZ ;  /* 0x0000000545457c24 */ /* 0x000fe4000f8e02ff */
[----:B------:R-:W-:-:S02]  /*f150*/  IMAD R68, R68, UR5, RZ ;  /* 0x0000000544447c24 */ /* 0x000fc4000f8e02ff */
[----:B------:R-:W-:Y:S02]  /*f160*/  IMAD R67, R67, UR5, RZ ;  /* 0x0000000543437c24 */ /* 0x000fe4000f8e02ff */
[----:B------:R-:W-:Y:S02]  /*f170*/  IMAD R66, R66, UR5, RZ ;  /* 0x0000000542427c24 */ /* 0x000fe4000f8e02ff */
        /* <DEDUP_REMOVED lines=50> */
[----:B------:R-:W-:Y:S01]  /*f4a0*/  IMAD R15, R15, UR5, RZ ;  /* 0x000000050f0f7c24 */ /* 0x000fe2000f8e02ff */
[----:B--2---:R-:W-:-:S05]  /*f4b0*/  LEA.HI.X.SX32 R79, R79, R2, 0x1, P5 ;  /* 0x000000024f4f7211 */ /* 0x004fca00028f0eff */
[----:B------:R0:W-:Y:S02]  /*f4c0*/  STL [R1+0x204], R79 ;  /* 0x0002044f01007387 */ /* 0x0001e40000100800 */
[----:B0-----:R-:W-:-:S05]  /*f4d0*/  IADD3 R79, P5, R72, R3, RZ ;  /* 0x00000003484f7210 */ /* 0x001fca0007fbe0ff */
[----:B------:R0:W-:Y:S02]  /*f4e0*/  STL [R1+0x240], R79 ;  /* 0x0002404f01007387 */ /* 0x0001e40000100800 */
[----:B0-----:R-:W-:Y:S02]  /*f4f0*/  LEA.HI.X.SX32 R79, R78, R2, 0x1, P3 ;  /* 0x000000024e4f7211 */ /* 0x001fe400018f0eff */
[----:B------:R-:W-:-:S03]  /*f500*/  IADD3 R78, P3, R71, R3, RZ ;  /* 0x00000003474e7210 */ /* 0x000fc60007f7e0ff */
[----:B------:R0:W-:Y:S04]  /*f510*/  STL [R1+0x20c], R79 ;  /* 0x00020c4f01007387 */ /* 0x0001e80000100800 */
[----:B------:R1:W-:Y:S01]  /*f520*/  STL [R1+0x248], R78 ;  /* 0x0002484e01007387 */ /* 0x0003e20000100800 */
[-C--:B------:R-:W-:Y:S02]  /*f530*/  LEA.HI.X.SX32 R75, R75, R2.reuse, 0x1, P0 ;  /* 0x000000024b4b7211 */ /* 0x080fe400000f0eff */
[-C--:B0-----:R-:W-:Y:S02]  /*f540*/  LEA.HI.X.SX32 R79, R77, R2.reuse, 0x1, P2 ;  /* 0x000000024d4f7211 */ /* 0x081fe400010f0eff */
[----:B------:R-:W-:Y:S02]  /*f550*/  LEA.HI.X.SX32 R77, R76, R2, 0x1, P1 ;  /* 0x000000024c4d7211 */ /* 0x000fe400008f0eff */
[----:B-1----:R-:W-:-:S02]  /*f560*/  IADD3 R78, P2, R70, R3, RZ ;  /* 0x00000003464e7210 */ /* 0x002fc40007f5e0ff */
[-C--:B------:R-:W-:Y:S01]  /*f570*/  IADD3 R76, P1, R69, R3.reuse, RZ ;  /* 0x00000003454c7210 */ /* 0x080fe20007f3e0ff */
[----:B------:R-:W-:Y:S04]  /*f580*/  STL [R1+0x214], R79 ;  /* 0x0002144f01007387 */ /* 0x000fe80000100800 */
[----:B------:R-:W-:Y:S04]  /*f590*/  STL [R1+0x250], R78 ;  /* 0x0002504e01007387 */ /* 0x000fe80000100800 */
[----:B------:R0:W-:Y:S04]  /*f5a0*/  STL [R1+0x21c], R77 ;  /* 0x00021c4d01007387 */ /* 0x0001e80000100800 */
[----:B------:R1:W-:Y:S04]  /*f5b0*/  STL [R1+0x258], R76 ;  /* 0x0002584c01007387 */ /* 0x0003e80000100800 */
[----:B------:R2:W-:Y:S01]  /*f5c0*/  STL [R1+0x224], R75 ;  /* 0x0002244b01007387 */ /* 0x0005e20000100800 */
[----:B0-----:R-:W-:-:S02]  /*f5d0*/  IADD3 R77, P0, R68, R3, RZ ;  /* 0x00000003444d7210 */ /* 0x001fc40007f1e0ff */
[-C--:B-1----:R-:W-:Y:S02]  /*f5e0*/  LEA.HI.X.SX32 R76, R74, R2.reuse, 0x1, P4 ;  /* 0x000000024a4c7211 */ /* 0x082fe400020f0eff */
[-C--:B------:R-:W-:Y:S02]  /*f5f0*/  LEA.HI.X.SX32 R74, R73, R2.reuse, 0x1, P6 ;  /* 0x00000002494a7211 */ /* 0x080fe400030f0eff */
[-C--:B--2---:R-:W-:Y:S01]  /*f600*/  IADD3 R75, P4, R67, R3.reuse, RZ ;  /* 0x00000003434b7210 */ /* 0x084fe20007f9e0ff */
[----:B------:R-:W-:Y:S01]  /*f610*/  STL [R1+0x260], R77 ;  /* 0x0002604d01007387 */ /* 0x000fe20000100800 */
[-C--:B------:R-:W-:Y:S02]  /*f620*/  IADD3 R73, P6, R66, R3.reuse, RZ ;  /* 0x0000000342497210 */ /* 0x080fe40007fde0ff */
[----:B------:R-:W-:Y:S01]  /*f630*/  LEA.HI.X.SX32 R72, R72, R2, 0x1, P5 ;  /* 0x0000000248487211 */ /* 0x000fe200028f0eff */
        /* <DEDUP_REMOVED lines=198> */
[----:B-1----:R-:W-:-:S03]  /*102a0*/  LEA.HI.X.SX32 R25, R23, R2, 0x1, P5 ;  /* 0x0000000217197211 */ /* 0x002fc600028f0eff */
[----:B------:R-:W-:Y:S01]  /*102b0*/  STL [R1+0x3f8], R26 ;  /* 0x0003f81a01007387 */ /* 0x000fe20000100800 */
[----:B--2---:R-:W-:-:S03]  /*102c0*/  IADD3 R24, P5, R16, R3, RZ ;  /* 0x0000000310187210 */ /* 0x004fc60007fbe0ff */
[----:B------:R-:W-:Y:S01]  /*102d0*/  STL [R1+0x3c4], R25 ;  /* 0x0003c41901007387 */ /* 0x000fe20000100800 */
[-C--:B------:R-:W-:Y:S02]  /*102e0*/  LEA.HI.X.SX32 R23, R22, R2.reuse, 0x1, P3 ;  /* 0x0000000216177211 */ /* 0x080fe400018f0eff */
[----:B------:R-:W-:Y:S01]  /*102f0*/  IADD3 R22, P3, R15, R3, RZ ;  /* 0x000000030f167210 */ /* 0x000fe20007f7e0ff */
[----:B------:R-:W-:Y:S01]  /*10300*/  STL [R1+0x400], R24 ;  /* 0x0004001801007387 */ /* 0x000fe20000100800 */
[----:B------:R-:W-:Y:S01]  /*10310*/  IMAD R14, R14, UR5, RZ ;  /* 0x000000050e0e7c24 */ /* 0x000fe2000f8e02ff */
[----:B------:R-:W-:Y:S02]  /*10320*/  LEA.HI.X.SX32 R21, R21, R2, 0x1, P2 ;  /* 0x0000000215157211 */ /* 0x000fe400010f0eff */
[----:B------:R-:W2:Y:S04]  /*10330*/  LDL.LU R74, [R1+0x8] ;  /* 0x00000800014a7983 */ /* 0x000ea80000300800 */
[----:B------:R-:W-:Y:S04]  /*10340*/  STL [R1+0x3cc], R23 ;  /* 0x0003cc1701007387 */ /* 0x000fe80000100800 */
[----:B------:R0:W-:Y:S01]  /*10350*/  STL [R1+0x408], R22 ;  /* 0x0004081601007387 */ /* 0x0001e20000100800 */
[----:B------:R-:W-:-:S03]  /*10360*/  IMAD R13, R13, UR5, RZ ;  /* 0x000000050d0d7c24 */ /* 0x000fc6000f8e02ff */
[----:B------:R-:W2:Y:S04]  /*10370*/  LDL.LU R75, [R1+0x14] ;  /* 0x00001400014b7983 */ /* 0x000ea80000300800 */
[----:B------:R1:W-:Y:S01]  /*10380*/  STL [R1+0x3d4], R21 ;  /* 0x0003d41501007387 */ /* 0x0003e20000100800 */
[----:B0-----:R-:W-:-:S03]  /*10390*/  IADD3 R22, P2, R14, R3, RZ ;  /* 0x000000030e167210 */ /* 0x001fc60007f5e0ff */
[----:B------:R-:W2:Y:S01]  /*103a0*/  LDL.LU R76, [R1+0x18] ;  /* 0x00001800014c7983 */ /* 0x000ea20000300800 */
[----:B-1----:R-:W-:-:S03]  /*103b0*/  LEA.HI.X.SX32 R21, R20, R2, 0x1, P1 ;  /* 0x0000000214157211 */ /* 0x002fc600008f0eff */
[----:B------:R-:W-:Y:S01]  /*103c0*/  STL [R1+0x410], R22 ;  /* 0x0004101601007387 */ /* 0x000fe20000100800 */
[----:B------:R-:W-:-:S03]  /*103d0*/  IADD3 R20, P1, R13, R3, RZ ;  /* 0x000000030d147210 */ /* 0x000fc60007f3e0ff */
[----:B------:R-:W2:Y:S04]  /*103e0*/  LDL.LU R77, [R1+0x10] ;  /* 0x00001000014d7983 */ /* 0x000ea80000300800 */
[----:B------:R-:W-:Y:S04]  /*103f0*/  STL [R1+0x3dc], R21 ;  /* 0x0003dc1501007387 */ /* 0x000fe80000100800 */
[----:B------:R-:W2:Y:S04]  /*10400*/  LDL.LU R78, [R1+0xc] ;  /* 0x00000c00014e7983 */ /* 0x000ea80000300800 */
[----:B------:R0:W-:Y:S04]  /*10410*/  STL [R1+0x418], R20 ;  /* 0x0004181401007387 */ /* 0x0001e80000100800 */
[----:B------:R-:W2:Y:S01]  /*10420*/  LDL.LU R79, [R1+0x4] ;  /* 0x00000400014f7983 */ /* 0x000ea20000300800 */
[----:B------:R-:W-:Y:S01]  /*10430*/  IMAD R12, R12, UR5, RZ ;  /* 0x000000050c0c7c24 */ /* 0x000fe2000f8e02ff */
[-C--:B------:R-:W-:Y:S01]  /*10440*/  LEA.HI.X.SX32 R19, R19, R2.reuse, 0x1, P0 ;  /* 0x0000000213137211 */ /* 0x080fe200000f0eff */
[----:B------:R-:W-:Y:S01]  /*10450*/  IMAD R11, R11, UR5, RZ ;  /* 0x000000050b0b7c24 */ /* 0x000fe2000f8e02ff */
[----:B------:R-:W-:-:S02]  /*10460*/  LEA.HI.X.SX32 R18, R18, R2, 0x1, P4 ;  /* 0x0000000212127211 */ /* 0x000fc400020f0eff */
[----:B0-----:R-:W-:Y:S01]  /*10470*/  IADD3 R20, P0, R12, R3, RZ ;  /* 0x000000030c147210 */ /* 0x001fe20007f1e0ff */
[----:B------:R-:W-:Y:S01]  /*10480*/  IMAD R10, R10, UR5, RZ ;  /* 0x000000050a0a7c24 */ /* 0x000fe2000f8e02ff */
[----:B------:R0:W-:Y:S01]  /*10490*/  STL [R1+0x3e4], R19 ;  /* 0x0003e41301007387 */ /* 0x0001e20000100800 */
[-C--:B------:R-:W-:Y:S01]  /*104a0*/  LEA.HI.X.SX32 R17, R17, R2.reuse, 0x1, P6 ;  /* 0x0000000211117211 */ /* 0x080fe200030f0eff */
[----:B------:R-:W-:Y:S02]  /*104b0*/  IMAD R9, R9, UR5, RZ ;  /* 0x0000000509097c24 */ /* 0x000fe4000f8e02ff */
[----:B------:R-:W-:Y:S01]  /*104c0*/  STL [R1+0x420], R20 ;  /* 0x0004201401007387 */ /* 0x000fe20000100800 */
[----:B------:R-:W-:-:S03]  /*104d0*/  LEA.HI.X.SX32 R16, R16, R2, 0x1, P5 ;  /* 0x0000000210107211 */ /* 0x000fc600028f0eff */
[----:B------:R1:W-:Y:S01]  /*104e0*/  STL [R1+0x3ec], R18 ;  /* 0x0003ec1201007387 */ /* 0x0003e20000100800 */
[----:B0-----:R-:W-:Y:S01]  /*104f0*/  IADD3 R19, P4, R11, R3, RZ ;  /* 0x000000030b137210 */ /* 0x001fe20007f9e0ff */
[----:B------:R-:W-:Y:S01]  /*10500*/  IMAD R8, R8, UR5, RZ ;  /* 0x0000000508087c24 */ /* 0x000fe2000f8e02ff */
[----:B------:R-:W-:-:S03]  /*10510*/  LEA.HI.X.SX32 R15, R15, R2, 0x1, P3 ;  /* 0x000000020f0f7211 */ /* 0x000fc600018f0eff */
[----:B------:R-:W-:Y:S01]  /*10520*/  STL [R1+0x428], R19 ;  /* 0x0004281301007387 */ /* 0x000fe20000100800 */
[----:B-1----:R-:W-:-:S03]  /*10530*/  IADD3 R18, P6, R10, R3, RZ ;  /* 0x000000030a127210 */ /* 0x002fc60007fde0ff */
[----:B------:R0:W-:Y:S01]  /*10540*/  STL [R1+0x3f4], R17 ;  /* 0x0003f41101007387 */ /* 0x0001e20000100800 */
[----:B------:R-:W-:-:S03]  /*10550*/  IMAD R7, R7, UR5, RZ ;  /* 0x0000000507077c24 */ /* 0x000fc6000f8e02ff */
        /* <DEDUP_REMOVED lines=23> */
[----:B0-----:R-:W-:Y:S02]  /*106d0*/  IADD3 R13, P0, R5, R3, RZ ;  /* 0x00000003050d7210 */ /* 0x001fe40007f1e0ff */
[----:B------:R-:W-:-:S03]  /*106e0*/  LEA.HI.X.SX32 R9, R9, R2, 0x1, P5 ;  /* 0x0000000209097211 */ /* 0x000fc600028f0eff */
[----:B------:R-:W-:Y:S01]  /*106f0*/  STL [R1+0x458], R13 ;  /* 0x0004580d01007387 */ /* 0x000fe20000100800 */
[----:B-1----:R-:W-:-:S03]  /*10700*/  IADD3 R12, P4, R4, R3, RZ ;  /* 0x00000003040c7210 */ /* 0x002fc60007f9e0ff */
[----:B------:R0:W-:Y:S01]  /*10710*/  STL [R1+0x424], R11 ;  /* 0x0004240b01007387 */ /* 0x0001e20000100800 */
[----:B------:R-:W-:-:S03]  /*10720*/  LEA.HI.X.SX32 R8, R8, R2, 0x1, P3 ;  /* 0x0000000208087211 */ /* 0x000fc600018f0eff */
[----:B------:R-:W-:Y:S04]  /*10730*/  STL [R1+0x460], R12 ;  /* 0x0004600c01007387 */ /* 0x000fe80000100800 */
[----:B------:R2:W-:Y:S01]  /*10740*/  STL [R1+0x42c], R10 ;  /* 0x00042c0a01007387 */ /* 0x0005e20000100800 */
[----:B0-----:R-:W-:Y:S02]  /*10750*/  IADD3 R11, P6, R84, R3, RZ ;  /* 0x00000003540b7210 */ /* 0x001fe40007fde0ff */
[----:B------:R-:W-:-:S03]  /*10760*/  LEA.HI.X.SX32 R7, R7, R2, 0x1, P2 ;  /* 0x0000000207077211 */ /* 0x000fc600010f0eff */
[----:B------:R-:W-:Y:S04]  /*10770*/  STL [R1+0x468], R11 ;  /* 0x0004680b01007387 */ /* 0x000fe80000100800 */
[----:B------:R0:W-:Y:S01]  /*10780*/  STL [R1+0x434], R9 ;  /* 0x0004340901007387 */ /* 0x0001e20000100800 */
[-C--:B------:R-:W-:Y:S02]  /*10790*/  LEA.HI.X.SX32 R6, R6, R2.reuse, 0x1, P1 ;  /* 0x0000000206067211 */ /* 0x080fe400008f0eff */
[-C--:B------:R-:W-:Y:S02]  /*107a0*/  LEA.HI.X.SX32 R5, R5, R2.reuse, 0x1, P0 ;  /* 0x0000000205057211 */ /* 0x080fe400000f0eff */
[----:B------:R-:W-:Y:S01]  /*107b0*/  LEA.HI.X.SX32 R4, R4, R2, 0x1, P4 ;  /* 0x0000000204047211 */ /* 0x000fe200020f0eff */
[----:B----4-:R-:W-:-:S02]  /*107c0*/  IMAD R85, R85, UR5, RZ ;  /* 0x0000000555557c24 */ /* 0x010fc4000f8e02ff */
[----:B---3--:R-:W-:Y:S02]  /*107d0*/  IMAD R86, R86, UR5, RZ ;  /* 0x0000000556567c24 */ /* 0x008fe4000f8e02ff */
        /* <DEDUP_REMOVED lines=17> */
[----:B------:R-:W-:Y:S01]  /*108f0*/  IMAD R104, R104, UR5, RZ ;  /* 0x0000000568687c24 */ /* 0x000fe2000f8e02ff */
[----:B--2---:R-:W-:-:S05]  /*10900*/  IADD3 R10, P5, R74, R3, RZ ;  /* 0x000000034a0a7210 */ /* 0x004fca0007fbe0ff */
[----:B------:R-:W-:Y:S04]  /*10910*/  STL [R1+0x470], R10 ;  /* 0x0004700a01007387 */ /* 0x000fe80000100800 */
[----:B------:R1:W-:Y:S01]  /*10920*/  STL [R1+0x43c], R8 ;  /* 0x00043c0801007387 */ /* 0x0003e20000100800 */
[----:B0-----:R-:W-:-:S05]  /*10930*/  IADD3 R9, P3, R75, R3, RZ ;  /* 0x000000034b097210 */ /* 0x001fca0007f7e0ff */
[----:B------:R-:W-:Y:S01]  /*10940*/  STL [R1+0x478], R9 ;  /* 0x0004780901007387 */ /* 0x000fe20000100800 */
[----:B-1----:R-:W-:-:S03]  /*10950*/  IADD3 R8, P2, R76, R3, RZ ;  /* 0x000000034c087210 */ /* 0x002fc60007f5e0ff */
[----:B------:R0:W-:Y:S04]  /*10960*/  STL [R1+0x444], R7 ;  /* 0x0004440701007387 */ /* 0x0001e80000100800 */
[----:B------:R-:W-:Y:S04]  /*10970*/  STL [R1+0x480], R8 ;  /* 0x0004800801007387 */ /* 0x000fe80000100800 */
[----:B------:R1:W-:Y:S01]  /*10980*/  STL [R1+0x44c], R6 ;  /* 0x00044c0601007387 */ /* 0x0003e20000100800 */
[----:B0-----:R-:W-:-:S05]  /*10990*/  IADD3 R7, P1, R77, R3, RZ ;  /* 0x000000034d077210 */ /* 0x001fca0007f3e0ff */
[----:B------:R-:W-:Y:S01]  /*109a0*/  STL [R1+0x488], R7 ;  /* 0x0004880701007387 */ /* 0x000fe20000100800 */
[----:B-1----:R-:W-:-:S03]  /*109b0*/  IADD3 R6, P0, R78, R3, RZ ;  /* 0x000000034e067210 */ /* 0x002fc60007f1e0ff */
[----:B------:R0:W-:Y:S04]  /*109c0*/  STL [R1+0x454], R5 ;  /* 0x0004540501007387 */ /* 0x0001e80000100800 */
[----:B------:R1:W-:Y:S04]  /*109d0*/  STL [R1+0x490], R6 ;  /* 0x0004900601007387 */ /* 0x0003e80000100800 */
[----:B------:R2:W-:Y:S01]  /*109e0*/  STL [R1+0x45c], R4 ;  /* 0x00045c0401007387 */ /* 0x0005e20000100800 */
[----:B0-----:R-:W-:Y:S02]  /*109f0*/  IADD3 R5, P4, R79, R3, RZ ;  /* 0x000000034f057210 */ /* 0x001fe40007f9e0ff */
[----:B-1----:R-:W-:-:S03]  /*10a00*/  LEA.HI.X.SX32 R6, R84, R2, 0x1, P6 ;  /* 0x0000000254067211 */ /* 0x002fc600030f0eff */
[----:B------:R0:W-:Y:S01]  /*10a10*/  STL [R1+0x498], R5 ;  /* 0x0004980501007387 */ /* 0x0001e20000100800 */
[----:B--2---:R-:W-:-:S03]  /*10a20*/  IADD3 R4, P6, R0, R3, RZ ;  /* 0x0000000300047210 */ /* 0x004fc60007fde0ff */
[----:B------:R1:W-:Y:S04]  /*10a30*/  STL [R1+0x464], R6 ;  /* 0x0004640601007387 */ /* 0x0003e80000100800 */
[----:B------:R2:W-:Y:S01]  /*10a40*/  STL [R1+0x4a0], R4 ;  /* 0x0004a00401007387 */ /* 0x0005e20000100800 */
[----:B0-----:R-:W-:Y:S02]  /*10a50*/  LEA.HI.X.SX32 R5, R74, R2, 0x1, P5 ;  /* 0x000000024a057211 */ /* 0x001fe400028f0eff */
[----:B-1----:R-:W-:-:S03]  /*10a60*/  IADD3 R6, P5, R85, R3, RZ ;  /* 0x0000000355067210 */ /* 0x002fc60007fbe0ff */
[----:B------:R0:W-:Y:S01]  /*10a70*/  STL [R1+0x46c], R5 ;  /* 0x00046c0501007387 */ /* 0x0001e20000100800 */
[----:B--2---:R-:W-:-:S03]  /*10a80*/  LEA.HI.X.SX32 R4, R75, R2, 0x1, P3 ;  /* 0x000000024b047211 */ /* 0x004fc600018f0eff */
        /* <DEDUP_REMOVED lines=18> */
[----:B------:R1:W-:Y:S01]  /*10bb0*/  STL [R1+0x494], R6 ;  /* 0x0004940601007387 */ /* 0x0003e20000100800 */
[----:B0-----:R-:W-:-:S03]  /*10bc0*/  LEA.HI.X.SX32 R5, R0, R2, 0x1, P6 ;  /* 0x0000000200057211 */ /* 0x001fc600030f0eff */
[----:B------:R-:W2:Y:S04]  /*10bd0*/  LDL.LU R0, [R1+0xe30] ;  /* 0x000e300001007983 */ /* 0x000ea80000300800 */
[----:B------:R0:W-:Y:S01]  /*10be0*/  STL [R1+0x4d0], R4 ;  /* 0x0004d00401007387 */ /* 0x0001e20000100800 */
[----:B-1----:R-:W-:-:S03]  /*10bf0*/  LEA.HI.X.SX32 R6, R85, R2, 0x1, P5 ;  /* 0x0000000255067211 */ /* 0x002fc600028f0eff */
[----:B------:R1:W-:Y:S01]  /*10c00*/  STL [R1+0x49c], R5 ;  /* 0x00049c0501007387 */ /* 0x0003e20000100800 */
[-C--:B0-----:R-:W-:Y:S02]  /*10c10*/  IADD3 R4, P6, R91, R3.reuse, RZ ;  /* 0x000000035b047210 */ /* 0x081fe40007fde0ff */
[----:B-1----:R-:W-:-:S03]  /*10c20*/  IADD3 R5, P5, R92, R3, RZ ;  /* 0x000000035c057210 */ /* 0x002fc60007fbe0ff */
[----:B------:R0:W-:Y:S04]  /*10c30*/  STL [R1+0x4d8], R4 ;  /* 0x0004d80401007387 */ /* 0x0001e80000100800 */
[----:B------:R1:W-:Y:S01]  /*10c40*/  STL [R1+0x4a4], R6 ;  /* 0x0004a40601007387 */ /* 0x0003e20000100800 */
[----:B0-----:R-:W-:-:S03]  /*10c50*/  LEA.HI.X.SX32 R4, R86, R2, 0x1, P3 ;  /* 0x0000000256047211 */ /* 0x001fc600018f0eff */
[----:B------:R0:W-:Y:S01]  /*10c60*/  STL [R1+0x4e0], R5 ;  /* 0x0004e00501007387 */ /* 0x0001e20000100800 */
[----:B-1----:R-:W-:-:S03]  /*10c70*/  IADD3 R6, P3, R93, R3, RZ ;  /* 0x000000035d067210 */ /* 0x002fc60007f7e0ff */
[----:B------:R1:W-:Y:S01]  /*10c80*/  STL [R1+0x4ac], R4 ;  /* 0x0004ac0401007387 */ /* 0x0003e20000100800 */
[----:B0-----:R-:W-:-:S03]  /*10c90*/  LEA.HI.X.SX32 R5, R87, R2, 0x1, P2 ;  /* 0x0000000257057211 */ /* 0x001fc600010f0eff */
[----:B------:R0:W-:Y:S01]  /*10ca0*/  STL [R1+0x4e8], R6 ;  /* 0x0004e80601007387 */ /* 0x0001e20000100800 */
[----:B-1----:R-:W-:-:S03]  /*10cb0*/  IADD3 R4, P2, R94, R3, RZ ;  /* 0x000000035e047210 */ /* 0x002fc60007f5e0ff */
[----:B------:R1:W-:Y:S04]  /*10cc0*/  STL [R1+0x4b4], R5 ;  /* 0x0004b40501007387 */ /* 0x0003e80000100800 */
[----:B------:R3:W-:Y:S01]  /*10cd0*/  STL [R1+0x4f0], R4 ;  /* 0x0004f00401007387 */ /* 0x0007e20000100800 */
[----:B0-----:R-:W-:Y:S02]  /*10ce0*/  LEA.HI.X.SX32 R6, R88, R2, 0x1, P1 ;  /* 0x0000000258067211 */ /* 0x001fe400008f0eff */
[----:B-1----:R-:W-:-:S03]  /*10cf0*/  IADD3 R5, P1, R95, R3, RZ ;  /* 0x000000035f057210 */ /* 0x002fc60007f3e0ff */
[----:B------:R0:W-:Y:S01]  /*10d00*/  STL [R1+0x4bc], R6 ;  /* 0x0004bc0601007387 */ /* 0x0001e20000100800 */
[----:B---3--:R-:W-:-:S03]  /*10d10*/  LEA.HI.X.SX32 R4, R89, R2, 0x1, P0 ;  /* 0x0000000259047211 */ /* 0x008fc600000f0eff */
[----:B------:R1:W-:Y:S04]  /*10d20*/  STL [R1+0x4f8], R5 ;  /* 0x0004f80501007387 */ /* 0x0003e80000100800 */
[----:B------:R3:W-:Y:S01]  /*10d30*/  STL [R1+0x4c4], R4 ;  /* 0x0004c40401007387 */ /* 0x0007e20000100800 */
[----:B0-----:R-:W-:Y:S02]  /*10d40*/  IADD3 R6, P0, R96, R3, RZ ;  /* 0x0000000360067210 */ /* 0x001fe40007f1e0ff */
[----:B-1----:R-:W-:-:S03]  /*10d50*/  LEA.HI.X.SX32 R5, R90, R2, 0x1, P4 ;  /* 0x000000025a057211 */ /* 0x002fc600020f0eff */
[----:B------:R0:W-:Y:S01]  /*10d60*/  STL [R1+0x500], R6 ;  /* 0x0005000601007387 */ /* 0x0001e20000100800 */
[----:B---3--:R-:W-:-:S03]  /*10d70*/  IADD3 R4, P4, R97, R3, RZ ;  /* 0x0000000361047210 */ /* 0x008fc60007f9e0ff */
        /* <DEDUP_REMOVED lines=24> */
[----:B------:R1:W-:Y:S01]  /*10f00*/  STL [R1+0x4fc], R5 ;  /* 0x0004fc0501007387 */ /* 0x0003e20000100800 */
[----:B------:R-:W-:-:S03]  /*10f10*/  IMAD R105, R105, UR5, RZ ;  /* 0x0000000569697c24 */ /* 0x000fc6000f8e02ff */
[----:B------:R3:W-:Y:S01]  /*10f20*/  STL [R1+0x538], R4 ;  /* 0x0005380401007387 */ /* 0x0007e20000100800 */
[----:B0-----:R-:W-:Y:S01]  /*10f30*/  LEA.HI.X.SX32 R6, R97, R2, 0x1, P4 ;  /* 0x0000000261067211 */ /* 0x001fe200020f0eff */
[----:B------:R-:W-:Y:S01]  /*10f40*/  IMAD R106, R106, UR5, RZ ;  /* 0x000000056a6a7c24 */ /* 0x000fe2000f8e02ff */
[----:B-1----:R-:W-:-:S03]  /*10f50*/  IADD3 R5, P4, R104, R3, RZ ;  /* 0x0000000368057210 */ /* 0x002fc60007f9e0ff */
[----:B------:R0:W-:Y:S01]  /*10f60*/  STL [R1+0x504], R6 ;  /* 0x0005040601007387 */ /* 0x0001e20000100800 */
[----:B---3--:R-:W-:-:S03]  /*10f70*/  LEA.HI.X.SX32 R4, R98, R2, 0x1, P6 ;  /* 0x0000000262047211 */ /* 0x008fc600030f0eff */
[----:B------:R1:W-:Y:S01]  /*10f80*/  STL [R1+0x540], R5 ;  /* 0x0005400501007387 */ /* 0x0003e20000100800 */
[----:B------:R-:W-:-:S03]  /*10f90*/  IMAD R107, R107, UR5, RZ ;  /* 0x000000056b6b7c24 */ /* 0x000fc6000f8e02ff */
        /* <DEDUP_REMOVED lines=736> */
[-C--:B0-----:R-:W-:Y:S01]  /*13da0*/  IADD3 R6, P6, R80, R3.reuse, RZ ;  /* 0x0000000350067210 */ /* 0x081fe20007fde0ff */
[----:B------:R-:W0:Y:S01]  /*13db0*/  S2R R79, SR_TID.X ;  /* 0x00000000004f7919 */ /* 0x000e220000002100 */
[----:B-1----:R-:W-:Y:S02]  /*13dc0*/  LEA.HI.X.SX32 R5, R247, R2, 0x1, P5 ;  /* 0x00000002f7057211 */ /* 0x002fe400028f0eff */
[----:B---3--:R-:W-:Y:S01]  /*13dd0*/  IADD3 R4, P5, R82, R3, RZ ;  /* 0x0000000352047210 */ /* 0x008fe20007fbe0ff */
[----:B------:R1:W-:Y:S01]  /*13de0*/  STL [R1+0xdec], R6 ;  /* 0x000dec0601007387 */ /* 0x0003e20000100800 */
[----:B------:R-:W-:-:S03]  /*13df0*/  IMAD R83, R83, UR5, RZ ;  /* 0x0000000553537c24 */ /* 0x000fc6000f8e02ff */
[----:B------:R3:W-:Y:S01]  /*13e00*/  STL [R1+0xdc4], R5 ;  /* 0x000dc40501007387 */ /* 0x0007e20000100800 */
[----:B------:R-:W-:-:S03]  /*13e10*/  IMAD R125, R125, UR5, RZ ;  /* 0x000000057d7d7c24 */ /* 0x000fc6000f8e02ff */
[----:B------:R4:W-:Y:S01]  /*13e20*/  STL [R1+0xdf8], R4 ;  /* 0x000df80401007387 */ /* 0x0009e20000100800 */
[----:B-1----:R-:W-:Y:S02]  /*13e30*/  LEA.HI.X.SX32 R6, R248, R2, 0x1, P3 ;  /* 0x00000002f8067211 */ /* 0x002fe400018f0eff */
[----:B---3--:R-:W-:-:S03]  /*13e40*/  IADD3 R5, P3, R81, R3, RZ ;  /* 0x0000000351057210 */ /* 0x008fc60007f7e0ff */
[----:B------:R1:W-:Y:S01]  /*13e50*/  STL [R1+0xdcc], R6 ;  /* 0x000dcc0601007387 */ /* 0x0003e20000100800 */
[----:B----4-:R-:W-:-:S03]  /*13e60*/  LEA.HI.X.SX32 R4, R249, R2, 0x1, P2 ;  /* 0x00000002f9047211 */ /* 0x010fc600010f0eff */
[----:B------:R3:W-:Y:S04]  /*13e70*/  STL [R1+0xdf0], R5 ;  /* 0x000df00501007387 */ /* 0x0007e80000100800 */
[----:B------:R4:W-:Y:S01]  /*13e80*/  STL [R1+0xdd4], R4 ;  /* 0x000dd40401007387 */ /* 0x0009e20000100800 */
[----:B-1----:R-:W-:Y:S02]  /*13e90*/  IADD3 R6, P2, R83, R3, RZ ;  /* 0x0000000353067210 */ /* 0x002fe40007f5e0ff */
[----:B---3--:R-:W-:-:S03]  /*13ea0*/  LEA.HI.X.SX32 R5, R250, R2, 0x1, P1 ;  /* 0x00000002fa057211 */ /* 0x008fc600008f0eff */
[----:B------:R-:W-:Y:S01]  /*13eb0*/  STL [R1+0xdf4], R6 ;  /* 0x000df40601007387 */ /* 0x000fe20000100800 */
[----:B----4-:R-:W-:Y:S02]  /*13ec0*/  IADD3 R4, P1, R125, R3, RZ ;  /* 0x000000037d047210 */ /* 0x010fe40007f3e0ff */
[-C--:B------:R-:W-:Y:S01]  /*13ed0*/  LEA.HI.X.SX32 R3, R251, R2.reuse, 0x1, P0 ;  /* 0x00000002fb037211 */ /* 0x080fe200000f0eff */
[----:B------:R-:W-:Y:S04]  /*13ee0*/  STL [R1+0xddc], R5 ;  /* 0x000ddc0501007387 */ /* 0x000fe80000100800 */
[----:B------:R1:W-:Y:S04]  /*13ef0*/  STL [R1+0x9f8], R4 ;  /* 0x0009f80401007387 */ /* 0x0003e80000100800 */
[----:B------:R3:W-:Y:S01]  /*13f00*/  STL [R1+0x9e4], R3 ;  /* 0x0009e40301007387 */ /* 0x0007e20000100800 */
[----:B-1----:R-:W-:-:S02]  /*13f10*/  LEA.HI.X.SX32 R4, R252, R2, 0x1, P4 ;  /* 0x00000002fc047211 */ /* 0x002fc400020f0eff */
[----:B---3--:R-:W-:-:S03]  /*13f20*/  LEA.HI.X.SX32 R3, R80, R2, 0x1, P6 ;  /* 0x0000000250037211 */ /* 0x008fc600030f0eff */
[----:B------:R1:W-:Y:S01]  /*13f30*/  STL [R1+0x9e8], R4 ;  /* 0x0009e80401007387 */ /* 0x0003e20000100800 */
[----:B------:R-:W-:-:S03]  /*13f40*/  LEA.HI.X.SX32 R5, R82, R2, 0x1, P5 ;  /* 0x0000000252057211 */ /* 0x000fc600028f0eff */
[----:B------:R3:W-:Y:S01]  /*13f50*/  STL [R1+0x9ec], R3 ;  /* 0x0009ec0301007387 */ /* 0x0007e20000100800 */
[----:B--2---:R-:W-:Y:S02]  /*13f60*/  IADD3 R17, P0, R0, UR6, RZ ;  /* 0x0000000600117c10 */ /* 0x004fe4000ff1e0ff */
[-C--:B-1----:R-:W-:Y:S01]  /*13f70*/  LEA.HI.X.SX32 R4, R81, R2.reuse, 0x1, P3 ;  /* 0x0000000251047211 */ /* 0x082fe200018f0eff */
[----:B------:R-:W-:Y:S01]  /*13f80*/  STL [R1+0x9fc], R5 ;  /* 0x0009fc0501007387 */ /* 0x000fe20000100800 */
[----:B---3--:R-:W-:-:S03]  /*13f90*/  LEA.HI.X.SX32 R3, R83, R2, 0x1, P2 ;  /* 0x0000000253037211 */ /* 0x008fc600010f0eff */
[----:B------:R-:W-:Y:S01]  /*13fa0*/  STL [R1+0x9f0], R4 ;  /* 0x0009f00401007387 */ /* 0x000fe20000100800 */
[----:B------:R-:W-:-:S03]  /*13fb0*/  LEA.HI.X.SX32 R2, R125, R2, 0x1, P1 ;  /* 0x000000027d027211 */ /* 0x000fc600008f0eff */
[----:B------:R0:W-:Y:S01]  /*13fc0*/  STL [R1+0x9f4], R3 ;  /* 0x0009f40301007387 */ /* 0x0001e20000100800 */
[----:B------:R-:W-:-:S03]  /*13fd0*/  LEA.HI.X.SX32 R16, R0, UR7, 0x1, P0 ;  /* 0x0000000700107c11 */ /* 0x000fc600080f0eff */
[----:B------:R1:W5:Y:S01]  /*13fe0*/  LDL.LU R0, [R1+0xe2c] ;  /* 0x000e2c0001007983 */ /* 0x0003620000300800 */
[----:B0-----:R-:W-:-:S03]  /*13ff0*/  IMAD.SHL.U32 R3, R79, 0x10, RZ ;  /* 0x000000104f037824 */ /* 0x001fc600078e00ff */
[----:B------:R0:W-:Y:S04]  /*14000*/  STL [R1+0x5e8], R2 ;  /* 0x0005e80201007387 */ /* 0x0001e80000100800 */
[----:B------:R2:W-:Y:S04]  /*14010*/  STL [R1+0xe24], R3 ;  /* 0x000e240301007387 */ /* 0x0005e80000100800 */
[----:B------:R-:W-:Y:S01]  /*14020*/  STL [R1+0x200], RZ ;  /* 0x000200ff01007387 */ /* 0x000fe20000100800 */
[----:B0-----:R-:W0:Y:S03]  /*14030*/  LDC R2, c[0x0][0x238] ;  /* 0x00008e00ff027b82 */ /* 0x001e260000000800 */
[----:B------:R-:W-:Y:S04]  /*14040*/  STL [R1], RZ ;  /* 0x000000ff01007387 */ /* 0x000fe80000100800 */
[----:B------:R-:W-:Y:S04]  /*14050*/  STL [R1+0x4], RZ ;  /* 0x000004ff01007387 */ /* 0x000fe80000100800 */
        /* <DEDUP_REMOVED lines=125> */
[----:B------:R-:W-:Y:S01]  /*14830*/  STL [R1+0x1fc], RZ ;  /* 0x0001fcff01007387 */ /* 0x000fe20000100800 */
[----:B------:R-:W-:Y:S01]  /*14840*/  UIADD3 UR6, UR8, 0x8000, URZ ;  /* 0x0000800008067890 */ /* 0x000fe2000fffe03f */
[----:B------:R-:W-:-:S02]  /*14850*/  LOP3.LUT R209, R79, 0x7f, RZ, 0xc0, !PT ;  /* 0x0000007f4fd17812 */ /* 0x000fc400078ec0ff */
[----:B------:R-:W-:Y:S02]  /*14860*/  CS2R R24, SRZ ;  /* 0x0000000000187805 */ /* 0x000fe4000001ff00 */
[----:B------:R-:W-:Y:S02]  /*14870*/  CS2R R26, SRZ ;  /* 0x00000000001a7805 */ /* 0x000fe4000001ff00 */
[----:B------:R-:W-:Y:S02]  /*14880*/  CS2R R28, SRZ ;  /* 0x00000000001c7805 */ /* 0x000fe4000001ff00 */
[----:B------:R-:W-:Y:S02]  /*14890*/  CS2R R30, SRZ ;  /* 0x00000000001e7805 */ /* 0x000fe4000001ff00 */
[----:B------:R-:W-:Y:S02]  /*148a0*/  CS2R R32, SRZ ;  /* 0x0000000000207805 */ /* 0x000fe4000001ff00 */
[----:B------:R-:W-:-:S02]  /*148b0*/  CS2R R34, SRZ ;  /* 0x0000000000227805 */ /* 0x000fc4000001ff00 */
        /* <DEDUP_REMOVED lines=31> */
[----:B------:R-:W-:Y:S01]  /*14ab0*/  CS2R R98, SRZ ;  /* 0x0000000000627805 */ /* 0x000fe2000001ff00 */
[----:B------:R-:W-:Y:S01]  /*14ac0*/  USHF.R.U32.HI UR14, URZ, 0x4, UR8 ;  /* 0x000000043f0e7899 */ /* 0x000fe20008011608 */
[----:B------:R-:W-:Y:S01]  /*14ad0*/  UMOV UR4, URZ ;  /* 0x0000003f00047c82 */ /* 0x000fe20008000000 */
[----:B------:R-:W-:Y:S01]  /*14ae0*/  UMOV UR5, URZ ;  /* 0x0000003f00057c82 */ /* 0x000fe20008000000 */
[----:B------:R-:W-:Y:S02]  /*14af0*/  USHF.L.U32 UR9, UR9, 0x7, URZ ;  /* 0x0000000709097899 */ /* 0x000fe4000800063f */
[----:B------:R-:W-:Y:S01]  /*14b00*/  USHF.R.U32.HI UR6, URZ, 0x4, UR6 ;  /* 0x000000043f067899 */ /* 0x000fe20008011606 */
[----:B------:R-:W3:Y:S01]  /*14b10*/  LDC R210, c[0x0][0x230] ;  /* 0x00008c00ffd27b82 */ /* 0x000ee20000000800 */
[----:B--2---:R-:W-:Y:S01]  /*14b20*/  LOP3.LUT R3, R3, 0x70, RZ, 0xc0, !PT ;  /* 0x0000007003037812 */ /* 0x004fe200078ec0ff */
[C---:B0-----:R-:W-:Y:S01]  /*14b30*/  IMAD R4, R2.reuse, 0x7f, RZ ;  /* 0x0000007f02047824 */ /* 0x041fe200078e02ff */
[----:B------:R-:W-:Y:S01]  /*14b40*/  USGXT.U32 UR14, UR14, 0xe ;  /* 0x0000000e0e0e789a */ /* 0x000fe20008000000 */
[C---:B------:R-:W-:Y:S01]  /*14b50*/  IMAD R5, R2.reuse, 0x7e, RZ ;  /* 0x0000007e02057824 */ /* 0x040fe200078e02ff */
[----:B------:R-:W-:Y:S01]  /*14b60*/  USGXT.U32 UR12, UR6, 0xe ;  /* 0x0000000e060c789a */ /* 0x000fe20008000000 */
[----:B------:R-:W-:Y:S01]  /*14b70*/  IMAD R3, R209, 0x80, R3 ;  /* 0x00000080d1037824 */ /* 0x000fe200078e0203 */
[----:B------:R-:W-:Y:S01]  /*14b80*/  UIADD3 UR6, UP1, UR14, 0x2, URZ ;  /* 0x000000020e067890 */ /* 0x000fe2000ff3e03f */
[C---:B------:R-:W-:Y:S01]  /*14b90*/  IMAD R6, R2.reuse, 0x7d, RZ ;  /* 0x0000007d02067824 */ /* 0x040fe200078e02ff */
[-C--:B------:R-:W-:Y:S01]  /*14ba0*/  IADD3 R209, P4, R5, R17.reuse, RZ ;  /* 0x0000001105d17210 */ /* 0x080fe20007f9e0ff */
[C---:B------:R-:W-:Y:S01]  /*14bb0*/  IMAD R7, R2.reuse, 0x7c, RZ ;  /* 0x0000007c02077824 */ /* 0x040fe200078e02ff */
[----:B------:R-:W-:Y:S01]  /*14bc0*/  STL [R1+0xe00], R3 ;  /* 0x000e000301007387 */ /* 0x000fe20000100800 */
[C---:B------:R-:W-:Y:S01]  /*14bd0*/  IMAD R8, R2.reuse, 0x7b, RZ ;  /* 0x0000007b02087824 */ /* 0x040fe200078e02ff */
[----:B------:R-:W-:Y:S01]  /*14be0*/  UIADD3 UR10, UP0, UR12, 0x2, URZ ;  /* 0x000000020c0a7890 */ /* 0x000fe2000ff1e03f */
[C---:B------:R-:W-:Y:S01]  /*14bf0*/  IMAD R9, R2.reuse, 0x7a, RZ ;  /* 0x0000007a02097824 */ /* 0x040fe200078e02ff */
[-C--:B------:R-:W-:Y:S01]  /*14c00*/  IADD3 R211, P6, R7, R17.reuse, RZ ;  /* 0x0000001107d37210 */ /* 0x080fe20007fde0ff */
[C---:B------:R-:W-:Y:S01]  /*14c10*/  IMAD R10, R2.reuse, 0x79, RZ ;  /* 0x00000079020a7824 */ /* 0x040fe200078e02ff */
[----:B------:R-:W-:Y:S01]  /*14c20*/  UIADD3.X UR7, UR5, 0x40000040, URZ, UP1, !UPT ;  /* 0x4000004005077890 */ /* 0x000fe20008ffe43f */
[C---:B------:R-:W-:Y:S01]  /*14c30*/  IMAD R11, R2.reuse, 0x78, RZ ;  /* 0x00000078020b7824 */ /* 0x040fe200078e02ff */
[----:B------:R-:W-:Y:S01]  /*14c40*/  UIADD3.X UR5, UR4, 0x40000040, URZ, UP0, !UPT ;  /* 0x4000004004057890 */ /* 0x000fe200087fe43f */
[C---:B------:R-:W-:Y:S01]  /*14c50*/  IMAD R12, R2.reuse, 0x77, RZ ;  /* 0x00000077020c7824 */ /* 0x040fe200078e02ff */
[----:B------:R-:W-:Y:S01]  /*14c60*/  USHF.R.S32.HI UR11, URZ, 0x1f, UR9 ;  /* 0x0000001f3f0b7899 */ /* 0x000fe20008011409 */
[----:B------:R-:W-:Y:S01]  /*14c70*/  IMAD R13, R2, 0x76, RZ ;  /* 0x00000076020d7824 */ /* 0x000fe200078e02ff */
[----:B------:R-:W-:Y:S01]  /*14c80*/  UMOV UR4, UR10 ;  /* 0x0000000a00047c82 */ /* 0x000fe20008000000 */
[----:B---3--:R-:W-:Y:S01]  /*14c90*/  VIADD R210, R210, 0x7f ;  /* 0x0000007fd2d27836 */ /* 0x008fe20000000000 */
[----:B------:R-:W-:Y:S01]  /*14ca0*/  UIADD3.64 UR26, UR6, 0x2, URZ ;  /* 0x00000002061a7897 */ /* 0x000fe2000fffe03f */
[C---:B------:R-:W-:Y:S01]  /*14cb0*/  IMAD R14, R2.reuse, 0x75, RZ ;  /* 0x00000075020e7824 */ /* 0x040fe200078e02ff */
[----:B------:R-:W-:Y:S01]  /*14cc0*/  UIADD3.64 UR22, UR6, 0x4, URZ ;  /* 0x0000000406167897 */ /* 0x000fe2000fffe03f */
[C---:B------:R-:W-:Y:S01]  /*14cd0*/  IMAD R15, R2.reuse, 0x74, RZ ;  /* 0x00000074020f7824 */ /* 0x040fe200078e02ff */
[----:B------:R-:W-:Y:S01]  /*14ce0*/  SHF.R.S32.HI R202, RZ, 0x1f, R210 ;  /* 0x0000001fffca7819 */ /* 0x000fe200000114d2 */
[C---:B------:R-:W-:Y:S01]  /*14cf0*/  IMAD R18, R2.reuse, 0x73, RZ ;  /* 0x0000007302127824 */ /* 0x040fe200078e02ff */
[----:B------:R-:W-:Y:S01]  /*14d00*/  UIADD3.64 UR24, UR4, 0x2, URZ ;  /* 0x0000000204187897 */ /* 0x000fe2000fffe03f */
[----:B------:R-:W-:Y:S01]  /*14d10*/  IMAD R19, R2, 0x72, RZ ;  /* 0x0000007202137824 */ /* 0x000fe200078e02ff */
[----:B------:R-:W-:Y:S01]  /*14d20*/  LEA.HI R210, R202, R210, RZ, 0x7 ;  /* 0x000000d2cad27211 */ /* 0x000fe200078f38ff */
[C---:B------:R-:W-:Y:S01]  /*14d30*/  IMAD R20, R2.reuse, 0x71, RZ ;  /* 0x0000007102147824 */ /* 0x040fe200078e02ff */
[----:B------:R-:W-:Y:S01]  /*14d40*/  UIADD3.64 UR20, UR4, 0x4, URZ ;  /* 0x0000000404147897 */ /* 0x000fe2000fffe03f */
[C---:B------:R-:W-:Y:S01]  /*14d50*/  IMAD R21, R2.reuse, 0x70, RZ ;  /* 0x0000007002157824 */ /* 0x040fe200078e02ff */
[----:B------:R-:W-:Y:S01]  /*14d60*/  SHF.R.S32.HI R210, RZ, 0x7, R210 ;  /* 0x00000007ffd27819 */ /* 0x000fe200000114d2 */
[----:B------:R-:W-:Y:S01]  /*14d70*/  IMAD R22, R2, 0x6f, RZ ;  /* 0x0000006f02167824 */ /* 0x000fe200078e02ff */
[-C--:B------:R-:W-:Y:S01]  /*14d80*/  IADD3 R210, P3, R4, R17.reuse, RZ ;  /* 0x0000001104d27210 */ /* 0x080fe20007f7e0ff */
[C---:B------:R-:W-:Y:S01]  /*14d90*/  IMAD R23, R2.reuse, 0x6e, RZ ;  /* 0x0000006e02177824 */ /* 0x040fe200078e02ff */
[----:B------:R-:W-:Y:S01]  /*14da0*/  UIADD3.64 UR28, UR4, 0x1fe, URZ ;  /* 0x000001fe041c7897 */ /* 0x000fe2000fffe03f */
[C---:B------:R-:W-:Y:S01]  /*14db0*/  IMAD R100, R2.reuse, 0x6d, RZ ;  /* 0x0000006d02647824 */ /* 0x040fe200078e02ff */
[----:B------:R-:W-:Y:S01]  /*14dc0*/  UIADD3.64 UR32, UR4, 0x200, URZ ;  /* 0x0000020004207897 */ /* 0x000fe2000fffe03f */
[----:B------:R0:W-:Y:S01]  /*14dd0*/  STL [R1+0x5f0], R210 ;  /* 0x0005f0d201007387 */ /* 0x0001e20000100800 */
[C---:B------:R-:W-:Y:S01]  /*14de0*/  IMAD R101, R2.reuse, 0x6c, RZ ;  /* 0x0000006c02657824 */ /* 0x040fe200078e02ff */
[----:B------:R-:W-:Y:S01]  /*14df0*/  UIADD3.64 UR36, UR4, 0x202, URZ ;  /* 0x0000020204247897 */ /* 0x000fe2000fffe03f */
[C---:B------:R-:W-:Y:S01]  /*14e00*/  IMAD R102, R2.reuse, 0x6b, RZ ;  /* 0x0000006b02667824 */ /* 0x040fe200078e02ff */
[----:B------:R2:W-:Y:S01]  /*14e10*/  STL [R1+0x5f8], R209 ;  /* 0x0005f8d101007387 */ /* 0x0005e20000100800 */
[C---:B------:R-:W-:Y:S01]  /*14e20*/  IMAD R103, R2.reuse, 0x6a, RZ ;  /* 0x0000006a02677824 */ /* 0x040fe200078e02ff */
[----:B------:R-:W-:Y:S01]  /*14e30*/  UIADD3.64 UR40, UR4, 0x204, URZ ;  /* 0x0000020404287897 */ /* 0x000fe2000fffe03f */
[C---:B------:R-:W-:Y:S01]  /*14e40*/  IMAD R104, R2.reuse, 0x69, RZ ;  /* 0x0000006902687824 */ /* 0x040fe200078e02ff */
[----:B------:R-:W-:Y:S01]  /*14e50*/  UMOV UR15, 0x40000040 ;  /* 0x40000040000f7882 */ /* 0x000fe20000000000 */
[----:B------:R-:W-:Y:S01]  /*14e60*/  IMAD R105, R2, 0x68, RZ ;  /* 0x0000006802697824 */ /* 0x000fe200078e02ff */
[----:B0-----:R-:W-:Y:S01]  /*14e70*/  IADD3 R210, P5, R6, R17, RZ ;  /* 0x0000001106d27210 */ /* 0x001fe20007fbe0ff */
[----:B------:R-:W-:-:S02]  /*14e80*/  IMAD R106, R2, 0x67, RZ ;  /* 0x00000067026a7824 */ /* 0x000fc400078e02ff */
[----:B------:R-:W-:Y:S01]  /*14e90*/  IMAD R107, R2, 0x66, RZ ;  /* 0x00000066026b7824 */ /* 0x000fe200078e02ff */
[-C--:B--2---:R-:W-:Y:S01]  /*14ea0*/  IADD3 R209, P0, R8, R17.reuse, RZ ;  /* 0x0000001108d17210 */ /* 0x084fe20007f1e0ff */
[----:B------:R0:W-:Y:S01]  /*14eb0*/  STL [R1+0x600], R210 ;  /* 0x000600d201007387 */ /* 0x0001e20000100800 */
[C---:B------:R-:W-:Y:S02]  /*14ec0*/  IMAD R108, R2.reuse, 0x65, RZ ;  /* 0x00000065026c7824 */ /* 0x040fe400078e02ff */
[C---:B------:R-:W-:Y:S01]  /*14ed0*/  IMAD R109, R2.reuse, 0x64, RZ ;  /* 0x00000064026d7824 */ /* 0x040fe200078e02ff */
[----:B------:R2:W-:Y:S01]  /*14ee0*/  STL [R1+0x608], R211 ;  /* 0x000608d301007387 */ /* 0x0005e20000100800 */
[C---:B------:R-:W-:Y:S02]  /*14ef0*/  IMAD R110, R2.reuse, 0x63, RZ ;  /* 0x00000063026e7824 */ /* 0x040fe400078e02ff */
[C---:B------:R-:W-:Y:S01]  /*14f00*/  IMAD R111, R2.reuse, 0x62, RZ ;  /* 0x00000062026f7824 */ /* 0x040fe200078e02ff */
[----:B------:R3:W-:Y:S01]  /*14f10*/  STL [R1+0x610], R209 ;  /* 0x000610d101007387 */ /* 0x0007e20000100800 */
[C---:B------:R-:W-:Y:S01]  /*14f20*/  IMAD R112, R2.reuse, 0x61, RZ ;  /* 0x0000006102707824 */ /* 0x040fe200078e02ff */
[----:B0-----:R-:W-:Y:S01]  /*14f30*/  IADD3 R210, P1, R9, R17, RZ ;  /* 0x0000001109d27210 */ /* 0x001fe20007f3e0ff */
[----:B------:R-:W-:-:S02]  /*14f40*/  IMAD R113, R2, 0x60, RZ ;  /* 0x0000006002717824 */ /* 0x000fc400078e02ff */
[----:B------:R-:W-:Y:S01]  /*14f50*/  IMAD R114, R2, 0x5f, RZ ;  /* 0x0000005f02727824 */ /* 0x000fe200078e02ff */
[-C--:B--2---:R-:W-:Y:S01]  /*14f60*/  IADD3 R211, P2, R10, R17.reuse, RZ ;  /* 0x000000110ad37210 */ /* 0x084fe20007f5e0ff */
[----:B------:R0:W-:Y:S01]  /*14f70*/  STL [R1+0x618], R210 ;  /* 0x000618d201007387 */ /* 0x0001e20000100800 */
[----:B------:R-:W-:Y:S01]  /*14f80*/  IMAD R115, R2, 0x5e, RZ ;  /* 0x0000005e02737824 */ /* 0x000fe200078e02ff */
[-C--:B---3--:R-:W-:Y:S02]  /*14f90*/  LEA.HI.X.SX32 R209, R4, R16.reuse, 0x1, P3 ;  /* 0x0000001004d17211 */ /* 0x088fe400018f0eff */
[----:B------:R-:W-:Y:S01]  /*14fa0*/  STL [R1+0x620], R211 ;  /* 0x000620d301007387 */ /* 0x000fe20000100800 */
[-C--:B------:R-:W-:Y:S01]  /*14fb0*/  LEA.HI.X.SX32 R4, R5, R16.reuse, 0x1, P4 ;  /* 0x0000001005047211 */ /* 0x080fe200020f0eff */
[----:B------:R-:W-:Y:S01]  /*14fc0*/  IMAD R116, R2, 0x5d, RZ ;  /* 0x0000005d02747824 */ /* 0x000fe200078e02ff */
[-C--:B------:R-:W-:Y:S01]  /*14fd0*/  LEA.HI.X.SX32 R5, R6, R16.reuse, 0x1, P5 ;  /* 0x0000001006057211 */ /* 0x080fe200028f0eff */
[----:B------:R2:W-:Y:S01]  /*14fe0*/  STL [R1+0x5ec], R209 ;  /* 0x0005ecd101007387 */ /* 0x0005e20000100800 */
[----:B------:R-:W-:Y:S01]  /*14ff0*/  LEA.HI.X.SX32 R6, R7, R16, 0x1, P6 ;  /* 0x0000001007067211 */ /* 0x000fe200030f0eff */
[C---:B------:R-:W-:Y:S01]  /*15000*/  IMAD R117, R2.reuse, 0x5c, RZ ;  /* 0x0000005c02757824 */ /* 0x040fe200078e02ff */
[----:B0-----:R-:W-:Y:S01]  /*15010*/  IADD3 R210, P3, R11, R17, RZ ;  /* 0x000000110bd27210 */ /* 0x001fe20007f7e0ff */
[----:B------:R-:W-:-:S02]  /*15020*/  IMAD R118, R2, 0x5b, RZ ;  /* 0x0000005b02767824 */ /* 0x000fc400078e02ff */
[C---:B------:R-:W-:Y:S02]  /*15030*/  IMAD R119, R2.reuse, 0x5a, RZ ;  /* 0x0000005a02777824 */ /* 0x040fe400078e02ff */
[----:B------:R-:W-:Y:S01]  /*15040*/  STL [R1+0x628], R210 ;  /* 0x000628d201007387 */ /* 0x000fe20000100800 */
[----:B------:R-:W-:Y:S01]  /*15050*/  IMAD R120, R2, 0x59, RZ ;  /* 0x0000005902787824 */ /* 0x000fe200078e02ff */
[----:B--2---:R-:W-:Y:S01]  /*15060*/  IADD3 R209, P4, R12, R17, RZ ;  /* 0x000000110cd17210 */ /* 0x004fe20007f9e0ff */
[C---:B------:R-:W-:Y:S01]  /*15070*/  IMAD R121, R2.reuse, 0x58, RZ ;  /* 0x0000005802797824 */ /* 0x040fe200078e02ff */
[----:B------:R0:W-:Y:S01]  /*15080*/  STL [R1+0x5f4], R4 ;  /* 0x0005f40401007387 */ /* 0x0001e20000100800 */
[C---:B------:R-:W-:Y:S02]  /*15090*/  IMAD R122, R2.reuse, 0x57, RZ ;  /* 0x00000057027a7824 */ /* 0x040fe400078e02ff */
[C---:B------:R-:W-:Y:S01]  /*150a0*/  IMAD R123, R2.reuse, 0x56, RZ ;  /* 0x00000056027b7824 */ /* 0x040fe200078e02ff */
[----:B------:R-:W-:Y:S01]  /*150b0*/  STL [R1+0x630], R209 ;  /* 0x000630d101007387 */ /* 0x000fe20000100800 */
[----:B------:R-:W-:-:S02]  /*150c0*/  IMAD R124, R2, 0x55, RZ ;  /* 0x00000055027c7824 */ /* 0x000fc400078e02ff */
[C---:B------:R-:W-:Y:S01]  /*150d0*/  IMAD R125, R2.reuse, 0x54, RZ ;  /* 0x00000054027d7824 */ /* 0x040fe200078e02ff */
[----:B------:R2:W-:Y:S01]  /*150e0*/  STL [R1+0x5fc], R5 ;  /* 0x0005fc0501007387 */ /* 0x0005e20000100800 */
[C---:B------:R-:W-:Y:S01]  /*150f0*/  IMAD R126, R2.reuse, 0x53, RZ ;  /* 0x00000053027e7824 */ /* 0x040fe200078e02ff */
[-C--:B0-----:R-:W-:Y:S01]  /*15100*/  IADD3 R4, P5, R13, R17.reuse, RZ ;  /* 0x000000110d047210 */ /* 0x081fe20007fbe0ff */
[C---:B------:R-:W-:Y:S02]  /*15110*/  IMAD R127, R2.reuse, 0x52, RZ ;  /* 0x00000052027f7824 */ /* 0x040fe400078e02ff */
[C---:B------:R-:W-:Y:S02]  /*15120*/  IMAD R128, R2.reuse, 0x51, RZ ;  /* 0x0000005102807824 */ /* 0x040fe400078e02ff */
[----:B------:R0:W-:Y:S01]  /*15130*/  STL [R1+0x638], R4 ;  /* 0x0006380401007387 */ /* 0x0001e20000100800 */
[----:B------:R-:W-:Y:S01]  /*15140*/  IMAD R129, R2, 0x50, RZ ;  /* 0x0000005002817824 */ /* 0x000fe200078e02ff */
[----:B--2---:R-:W-:-:S02]  /*15150*/  IADD3 R5, P6, R14, R17, RZ ;  /* 0x000000110e057210 */ /* 0x004fc40007fde0ff */
[----:B------:R2:W-:Y:S01]  /*15160*/  STL [R1+0x604], R6 ;  /* 0x0006040601007387 */ /* 0x0005e20000100800 */
[C---:B------:R-:W-:Y:S02]  /*15170*/  IMAD R130, R2.reuse, 0x4f, RZ ;  /* 0x0000004f02827824 */ /* 0x040fe400078e02ff */
[C---:B------:R-:W-:Y:S01]  /*15180*/  IMAD R131, R2.reuse, 0x4e, RZ ;  /* 0x0000004e02837824 */ /* 0x040fe200078e02ff */
[----:B------:R3:W-:Y:S01]  /*15190*/  STL [R1+0x640], R5 ;  /* 0x0006400501007387 */ /* 0x0007e20000100800 */
[----:B------:R-:W-:Y:S01]  /*151a0*/  IMAD R132, R2, 0x4d, RZ ;  /* 0x0000004d02847824 */ /* 0x000fe200078e02ff */
[-C--:B0-----:R-:W-:Y:S01]  /*151b0*/  LEA.HI.X.SX32 R4, R8, R16.reuse, 0x1, P0 ;  /* 0x0000001008047211 */ /* 0x081fe200000f0eff */
[C---:B------:R-:W-:Y:S02]  /*151c0*/  IMAD R133, R2.reuse, 0x4c, RZ ;  /* 0x0000004c02857824 */ /* 0x040fe400078e02ff */
[C---:B------:R-:W-:Y:S01]  /*151d0*/  IMAD R134, R2.reuse, 0x4b, RZ ;  /* 0x0000004b02867824 */ /* 0x040fe200078e02ff */
[----:B--2---:R-:W-:Y:S01]  /*151e0*/  IADD3 R6, P0, R15, R17, RZ ;  /* 0x000000110f067210 */ /* 0x004fe20007f1e0ff */
[----:B------:R0:W-:Y:S01]  /*151f0*/  STL [R1+0x60c], R4 ;  /* 0x00060c0401007387 */ /* 0x0001e20000100800 */
[----:B------:R-:W-:Y:S01]  /*15200*/  IMAD R135, R2, 0x4a, RZ ;  /* 0x0000004a02877824 */ /* 0x000fe200078e02ff */
[----:B---3--:R-:W-:-:S02]  /*15210*/  LEA.HI.X.SX32 R5, R9, R16, 0x1, P1 ;  /* 0x0000001009057211 */ /* 0x008fc400008f0eff */
[----:B------:R2:W-:Y:S01]  /*15220*/  STL [R1+0x648], R6 ;  /* 0x0006480601007387 */ /* 0x0005e20000100800 */
[C---:B------:R-:W-:Y:S02]  /*15230*/  IMAD R136, R2.reuse, 0x49, RZ ;  /* 0x0000004902887824 */ /* 0x040fe400078e02ff */
[C---:B------:R-:W-:Y:S01]  /*15240*/  IMAD R137, R2.reuse, 0x48, RZ ;  /* 0x0000004802897824 */ /* 0x040fe200078e02ff */
[----:B------:R3:W-:Y:S01]  /*15250*/  STL [R1+0x614], R5 ;  /* 0x0006140501007387 */ /* 0x0007e20000100800 */
[----:B------:R-:W-:Y:S01]  /*15260*/  IMAD R138, R2, 0x47, RZ ;  /* 0x00000047028a7824 */ /* 0x000fe200078e02ff */
[-C--:B0-----:R-:W-:Y:S01]  /*15270*/  IADD3 R4, P1, R18, R17.reuse, RZ ;  /* 0x0000001112047210 */ /* 0x081fe20007f3e0ff */
[C---:B------:R-:W-:Y:S02]  /*15280*/  IMAD R139, R2.reuse, 0x46, RZ ;  /* 0x00000046028b7824 */ /* 0x040fe400078e02ff */
[----:B------:R-:W-:Y:S01]  /*15290*/  IMAD R140, R2, 0x45, RZ ;  /* 0x00000045028c7824 */ /* 0x000fe200078e02ff */
[----:B--2---:R-:W-:Y:S01]  /*152a0*/  LEA.HI.X.SX32 R6, R10, R16, 0x1, P2 ;  /* 0x000000100a067211 */ /* 0x004fe200010f0eff */
[----:B------:R0:W-:Y:S01]  /*152b0*/  STL [R1+0x650], R4 ;  /* 0x0006500401007387 */ /* 0x0001e20000100800 */
[----:B------:R-:W-:Y:S01]  /*152c0*/  IMAD R141, R2, 0x44, RZ ;  /* 0x00000044028d7824 */ /* 0x000fe200078e02ff */
[----:B---3--:R-:W-:-:S02]  /*152d0*/  IADD3 R5, P2, R19, R17, RZ ;  /* 0x0000001113057210 */ /* 0x008fc40007f5e0ff */
[----:B------:R2:W-:Y:S01]  /*152e0*/  STL [R1+0x61c], R6 ;  /* 0x00061c0601007387 */ /* 0x0005e20000100800 */
[C---:B------:R-:W-:Y:S02]  /*152f0*/  IMAD R142, R2.reuse, 0x43, RZ ;  /* 0x00000043028e7824 */ /* 0x040fe400078e02ff */
[C---:B------:R-:W-:Y:S01]  /*15300*/  IMAD R143, R2.reuse, 0x42, RZ ;  /* 0x00000042028f7824 */ /* 0x040fe200078e02ff */
[----:B------:R3:W-:Y:S01]  /*15310*/  STL [R1+0x658], R5 ;  /* 0x0006580501007387 */ /* 0x0007e20000100800 */
[C---:B------:R-:W-:Y:S01]  /*15320*/  IMAD R144, R2.reuse, 0x41, RZ ;  /* 0x0000004102907824 */ /* 0x040fe200078e02ff */
[-C--:B0-----:R-:W-:Y:S01]  /*15330*/  LEA.HI.X.SX32 R4, R11, R16.reuse, 0x1, P3 ;  /* 0x000000100b047211 */ /* 0x081fe200018f0eff */
[C---:B------:R-:W-:Y:S02]  /*15340*/  IMAD.SHL.U32 R145, R2.reuse, 0x40, RZ ;  /* 0x0000004002917824 */ /* 0x040fe400078e00ff */
[----:B------:R-:W-:Y:S01]  /*15350*/  IMAD R146, R2, 0x3f, RZ ;  /* 0x0000003f02927824 */ /* 0x000fe200078e02ff */
        /* <DEDUP_REMOVED lines=8> */
[C---:B------:R-:W-:Y:S01]  /*153e0*/  IMAD R150, R2.reuse, 0x3b, RZ ;  /* 0x0000003b02967824 */ /* 0x040fe200078e02ff */
[-C--:B0-----:R-:W-:Y:S01]  /*153f0*/  IADD3 R4, P4, R21, R17.reuse, RZ ;  /* 0x0000001115047210 */ /* 0x081fe20007f9e0ff */
[C---:B------:R-:W-:Y:S02]  /*15400*/  IMAD R151, R2.reuse, 0x3a, RZ ;  /* 0x0000003a02977824 */ /* 0x040fe400078e02ff */
[C---:B------:R-:W-:Y:S01]  /*15410*/  IMAD R152, R2.reuse, 0x39, RZ ;  /* 0x0000003902987824 */ /* 0x040fe200078e02ff */
        /* <DEDUP_REMOVED lines=34> */
[C---:B------:R-:W-:Y:S02]  /*15640*/  IMAD R169, R2.reuse, 0x28, RZ ;  /* 0x0000002802a97824 */ /* 0x040fe400078e02ff */
        /* <DEDUP_REMOVED lines=15> */
[----:B------:R-:W-:Y:S01]  /*15740*/  IMAD.SHL.U32 R177, R2, 0x20, RZ ;  /* 0x0000002002b17824 */ /* 0x000fe200078e00ff */
        /* <DEDUP_REMOVED lines=31> */
[C---:B------:R-:W-:Y:S01]  /*15940*/  IMAD.SHL.U32 R193, R2.reuse, 0x10, RZ ;  /* 0x0000001002c17824 */ /* 0x040fe200078e00ff */
[----:B------:R-:W-:Y:S01]  /*15950*/  CS2R R100, SRZ ;  /* 0x0000000000647805 */ /* 0x000fe2000001ff00 */
        /* <DEDUP_REMOVED lines=10> */
[----:B0-----:R-:W-:Y:S01]  /*15a00*/  IADD3 R4, P2, R109, R17, RZ ;  /* 0x000000116d047210 */ /* 0x001fe20007f5e0ff */
[C---:B------:R-:W-:Y:S02]  /*15a10*/  IMAD R199, R2.reuse, 0xa, RZ ;  /* 0x0000000a02c77824 */ /* 0x040fe400078e02ff */
[C---:B------:R-:W-:Y:S01]  /*15a20*/  IMAD R200, R2.reuse, 0x9, RZ ;  /* 0x0000000902c87824 */ /* 0x040fe200078e02ff */
[----:B--2---:R-:W-:Y:S01]  /*15a30*/  LEA.HI.X.SX32 R6, R103, R16, 0x1, P3 ;  /* 0x0000001067067211 */ /* 0x004fe200018f0eff */
[----:B------:R0:W-:Y:S01]  /*15a40*/  STL [R1+0x6c8], R4 ;  /* 0x0006c80401007387 */ /* 0x0001e20000100800 */
[----:B------:R-:W-:Y:S01]  /*15a50*/  IMAD.SHL.U32 R201, R2, 0x8, RZ ;  /* 0x0000000802c97824 */ /* 0x000fe200078e00ff */
[----:B------:R-:W-:-:S02]  /*15a60*/  CS2R R102, SRZ ;  /* 0x0000000000667805 */ /* 0x000fc4000001ff00 */
[-C--:B---3--:R-:W-:Y:S01]  /*15a70*/  IADD3 R5, P3, R110, R17.reuse, RZ ;  /* 0x000000116e057210 */ /* 0x088fe20007f7e0ff */
[----:B------:R2:W-:Y:S01]  /*15a80*/  STL [R1+0x694], R6 ;  /* 0x0006940601007387 */ /* 0x0005e20000100800 */
[C---:B------:R-:W-:Y:S02]  /*15a90*/  IMAD R203, R2.reuse, 0x7, RZ ;  /* 0x0000000702cb7824 */ /* 0x040fe400078e02ff */
[C---:B------:R-:W-:Y:S01]  /*15aa0*/  IMAD R204, R2.reuse, 0x6, RZ ;  /* 0x0000000602cc7824 */ /* 0x040fe200078e02ff */
[----:B------:R3:W-:Y:S01]  /*15ab0*/  STL [R1+0x6d0], R5 ;  /* 0x0006d00501007387 */ /* 0x0007e20000100800 */
[----:B------:R-:W-:Y:S01]  /*15ac0*/  IMAD R205, R2, 0x5, RZ ;  /* 0x0000000502cd7824 */ /* 0x000fe200078e02ff */
[-C--:B0-----:R-:W-:Y:S01]  /*15ad0*/  LEA.HI.X.SX32 R4, R104, R16.reuse, 0x1, P4 ;  /* 0x0000001068047211 */ /* 0x081fe200020f0eff */
[C---:B------:R-:W-:Y:S02]  /*15ae0*/  IMAD.SHL.U32 R206, R2.reuse, 0x4, RZ ;  /* 0x0000000402ce7824 */ /* 0x040fe400078e00ff */
[C---:B------:R-:W-:Y:S01]  /*15af0*/  IMAD R207, R2.reuse, 0x3, RZ ;  /* 0x0000000302cf7824 */ /* 0x040fe200078e02ff */
[----:B--2---:R-:W-:Y:S01]  /*15b00*/  IADD3 R6, P4, R111, R17, RZ ;  /* 0x000000116f067210 */ /* 0x004fe20007f9e0ff */
[----:B------:R0:W-:Y:S01]  /*15b10*/  STL [R1+0x69c], R4 ;  /* 0x00069c0401007387 */ /* 0x0001e20000100800 */
[----:B------:R-:W-:Y:S01]  /*15b20*/  IMAD.SHL.U32 R208, R2, 0x2, RZ ;  /* 0x0000000202d07824 */ /* 0x000fe200078e00ff */
[----:B---3--:R-:W-:-:S02]  /*15b30*/  LEA.HI.X.SX32 R5, R105, R16, 0x1, P5 ;  /* 0x0000001069057211 */ /* 0x008fc400028f0eff */
[----:B------:R2:W-:Y:S01]  /*15b40*/  STL [R1+0x6d8], R6 ;  /* 0x0006d80601007387 */ /* 0x0005e20000100800 */
[----:B------:R-:W-:Y:S01]  /*15b50*/  IMAD.SHL.U32 R202, R2, 0x80, RZ ;  /* 0x0000008002ca7824 */ /* 0x000fe200078e00ff */
[----:B------:R-:W-:Y:S02]  /*15b60*/  CS2R R104, SRZ ;  /* 0x0000000000687805 */ /* 0x000fe4000001ff00 */
[----:B------:R3:W-:Y:S01]  /*15b70*/  STL [R1+0x6a4], R5 ;  /* 0x0006a40501007387 */ /* 0x0007e20000100800 */
[-C--:B0-----:R-:W-:Y:S02]  /*15b80*/  IADD3 R4, P5, R112, R17.reuse, RZ ;  /* 0x0000001170047210 */ /* 0x081fe40007fbe0ff */
[----:B------:R-:W-:Y:S02]  /*15b90*/  SHF.R.S32.HI R10, RZ, 0x1f, R202 ;  /* 0x0000001fff0a7819 */ /* 0x000fe400000114ca */
[----:B--2---:R-:W-:Y:S01]  /*15ba0*/  LEA.HI.X.SX32 R6, R106, R16, 0x1, P6 ;  /* 0x000000106a067211 */ /* 0x004fe200030f0eff */
[----:B------:R0:W-:Y:S01]  /*15bb0*/  STL [R1+0x6e0], R4 ;  /* 0x0006e00401007387 */ /* 0x0001e20000100800 */
[----:B---3--:R-:W-:-:S03]  /*15bc0*/  IADD3 R5, P6, R113, R17, RZ ;  /* 0x0000001171057210 */ /* 0x008fc60007fde0ff */
[----:B------:R2:W-:Y:S04]  /*15bd0*/  STL [R1+0x6ac], R6 ;  /* 0x0006ac0601007387 */ /* 0x0005e80000100800 */
[----:B------:R3:W-:Y:S01]  /*15be0*/  STL [R1+0x6e8], R5 ;  /* 0x0006e80501007387 */ /* 0x0007e20000100800 */
[-C--:B0-----:R-:W-:Y:S02]  /*15bf0*/  LEA.HI.X.SX32 R4, R107, R16.reuse, 0x1, P0 ;  /* 0x000000106b047211 */ /* 0x081fe400000f0eff */
[----:B------:R-:W-:Y:S02]  /*15c00*/  CS2R R106, SRZ ;  /* 0x00000000006a7805 */ /* 0x000fe4000001ff00 */
[----:B--2---:R-:W-:Y:S01]  /*15c10*/  IADD3 R6, P0, R114, R17, RZ ;  /* 0x0000001172067210 */ /* 0x004fe20007f1e0ff */
[----:B------:R0:W-:Y:S01]  /*15c20*/  STL [R1+0x6b4], R4 ;  /* 0x0006b40401007387 */ /* 0x0001e20000100800 */
[----:B---3--:R-:W-:-:S03]  /*15c30*/  LEA.HI.X.SX32 R5, R108, R16, 0x1, P1 ;  /* 0x000000106c057211 */ /* 0x008fc600008f0eff */
[----:B------:R2:W-:Y:S04]  /*15c40*/  STL [R1+0x6f0], R6 ;  /* 0x0006f00601007387 */ /* 0x0005e80000100800 */
[----:B------:R3:W-:Y:S01]  /*15c50*/  STL [R1+0x6bc], R5 ;  /* 0x0006bc0501007387 */ /* 0x0007e20000100800 */
[----:B0-----:R-:W-:Y:S02]  /*15c60*/  IADD3 R4, P1, R115, R17, RZ ;  /* 0x0000001173047210 */ /* 0x001fe40007f3e0ff */
[----:B--2---:R-:W-:-:S03]  /*15c70*/  LEA.HI.X.SX32 R6, R109, R16, 0x1, P2 ;  /* 0x000000106d067211 */ /* 0x004fc600010f0eff */
[----:B------:R0:W-:Y:S01]  /*15c80*/  STL [R1+0x6f8], R4 ;  /* 0x0006f80401007387 */ /* 0x0001e20000100800 */
[----:B------:R-:W-:Y:S02]  /*15c90*/  CS2R R108, SRZ ;  /* 0x00000000006c7805 */ /* 0x000fe4000001ff00 */
[-C--:B---3--:R-:W-:Y:S01]  /*15ca0*/  IADD3 R5, P2, R116, R17.reuse, RZ ;  /* 0x0000001174057210 */ /* 0x088fe20007f5e0ff */
[----:B------:R2:W-:Y:S04]  /*15cb0*/  STL [R1+0x6c4], R6 ;  /* 0x0006c40601007387 */ /* 0x0005e80000100800 */
[----:B------:R3:W-:Y:S01]  /*15cc0*/  STL [R1+0x700], R5 ;  /* 0x0007000501007387 */ /* 0x0007e20000100800 */
[----:B0-----:R-:W-:Y:S02]  /*15cd0*/  LEA.HI.X.SX32 R4, R110, R16, 0x1, P3 ;  /* 0x000000106e047211 */ /* 0x001fe400018f0eff */
[----:B--2---:R-:W-:-:S03]  /*15ce0*/  IADD3 R6, P3, R117, R17, RZ ;  /* 0x0000001175067210 */ /* 0x004fc60007f7e0ff */
[----:B------:R0:W-:Y:S01]  /*15cf0*/  STL [R1+0x6cc], R4 ;  /* 0x0006cc0401007387 */ /* 0x0001e20000100800 */
[----:B---3--:R-:W-:-:S03]  /*15d00*/  LEA.HI.X.SX32 R5, R111, R16, 0x1, P4 ;  /* 0x000000106f057211 */ /* 0x008fc600020f0eff */
[----:B------:R2:W-:Y:S01]  /*15d10*/  STL [R1+0x708], R6 ;  /* 0x0007080601007387 */ /* 0x0005e20000100800 */
[----:B------:R-:W-:-:S03]  /*15d20*/  CS2R R110, SRZ ;  /* 0x00000000006e7805 */ /* 0x000fc6000001ff00 */
[----:B------:R3:W-:Y:S01]  /*15d30*/  STL [R1+0x6d4], R5 ;  /* 0x0006d40501007387 */ /* 0x0007e20000100800 */
[----:B0-----:R-:W-:Y:S02]  /*15d40*/  IADD3 R4, P4, R118, R17, RZ ;  /* 0x0000001176047210 */ /* 0x001fe40007f9e0ff */
[----:B--2---:R-:W-:-:S03]  /*15d50*/  LEA.HI.X.SX32 R6, R112, R16, 0x1, P5 ;  /* 0x0000001070067211 */ /* 0x004fc600028f0eff */
        /* <DEDUP_REMOVED lines=184> */
[----:B------:R2:W-:Y:S04]  /*168e0*/  STL [R1+0x858], R6 ;  /* 0x0008580601007387 */ /* 0x0005e80000100800 */
[----:B------:R3:W-:Y:S01]  /*168f0*/  STL [R1+0x824], R5 ;  /* 0x0008240501007387 */ /* 0x0007e20000100800 */
[----:B0-----:R-:W-:Y:S02]  /*16900*/  IADD3 R4, P4, R160, R17, RZ ;  /* 0x00000011a0047210 */ /* 0x001fe40007f9e0ff */
[----:B--2---:R-:W-:-:S03]  /*16910*/  LEA.HI.X.SX32 R6, R154, R16, 0x1, P5 ;  /* 0x000000109a067211 */ /* 0x004fc600028f0eff */
[----:B------:R0:W-:Y:S01]  /*16920*/  STL [R1+0x860], R4 ;  /* 0x0008600401007387 */ /* 0x0001e20000100800 */
[----:B---3--:R-:W-:-:S03]  /*16930*/  IADD3 R5, P5, R161, R17, RZ ;  /* 0x00000011a1057210 */ /* 0x008fc60007fbe0ff */
        /* <DEDUP_REMOVED lines=191> */
[-C--:B------:R-:W-:Y:S02]  /*17530*/  LEA.HI.X.SX32 R2, R2, R16.reuse, 0x1, P3 ;  /* 0x0000001002027211 */ /* 0x080fe400018f0eff */
[-C--:B---3--:R-:W-:Y:S01]  /*17540*/  LEA.HI.X.SX32 R5, R204, R16.reuse, 0x1, P5 ;  /* 0x00000010cc057211 */ /* 0x088fe200028f0eff */
[----:B------:R2:W-:Y:S04]  /*17550*/  STL [R1+0x9ac], R6 ;  /* 0x0009ac0601007387 */ /* 0x0005e80000100800 */
[----:B------:R3:W-:Y:S01]  /*17560*/  STL [R1+0x9b4], R5 ;  /* 0x0009b40501007387 */ /* 0x0007e20000100800 */
[-C--:B0-----:R-:W-:Y:S02]  /*17570*/  LEA.HI.X.SX32 R4, R205, R16.reuse, 0x1, P6 ;  /* 0x00000010cd047211 */ /* 0x081fe400030f0eff */
[----:B--2---:R-:W-:-:S03]  /*17580*/  LEA.HI.X.SX32 R6, R206, R16, 0x1, P0 ;  /* 0x00000010ce067211 */ /* 0x004fc600000f0eff */
[----:B------:R0:W-:Y:S01]  /*17590*/  STL [R1+0x9bc], R4 ;  /* 0x0009bc0401007387 */ /* 0x0001e20000100800 */
[----:B---3--:R-:W-:-:S03]  /*175a0*/  LEA.HI.X.SX32 R5, R207, R16, 0x1, P1 ;  /* 0x00000010cf057211 */ /* 0x008fc600008f0eff */
[----:B------:R-:W-:Y:S04]  /*175b0*/  STL [R1+0x9c4], R6 ;  /* 0x0009c40601007387 */ /* 0x000fe80000100800 */
[----:B------:R2:W-:Y:S01]  /*175c0*/  STL [R1+0x9cc], R5 ;  /* 0x0009cc0501007387 */ /* 0x0005e20000100800 */
[----:B0-----:R-:W-:-:S05]  /*175d0*/  LEA.HI.X.SX32 R4, R208, R16, 0x1, P2 ;  /* 0x00000010d0047211 */ /* 0x001fca00010f0eff */
[----:B------:R0:W-:Y:S01]  /*175e0*/  STL [R1+0x9d4], R4 ;  /* 0x0009d40401007387 */ /* 0x0001e20000100800 */
[----:B--2---:R-:W-:-:S03]  /*175f0*/  LOP3.LUT R5, R3, 0x20, RZ, 0x3c, !PT ;  /* 0x0000002003057812 */ /* 0x004fc600078e3cff */
[----:B------:R2:W-:Y:S01]  /*17600*/  STL [R1+0x9dc], R2 ;  /* 0x0009dc0201007387 */ /* 0x0005e20000100800 */
[C---:B0-----:R-:W-:Y:S02]  /*17610*/  LOP3.LUT R4, R3.reuse, 0x30, RZ, 0x3c, !PT ;  /* 0x0000003003047812 */ /* 0x041fe400078e3cff */
[----:B--2---:R-:W-:-:S05]  /*17620*/  LOP3.LUT R2, R3, 0x10, RZ, 0x3c, !PT ;  /* 0x0000001003027812 */ /* 0x004fca00078e3cff */
[----:B------:R0:W-:Y:S04]  /*17630*/  STL [R1+0xe20], R2 ;  /* 0x000e200201007387 */ /* 0x0001e80000100800 */
[----:B------:R2:W-:Y:S04]  /*17640*/  STL [R1+0xe1c], R5 ;  /* 0x000e1c0501007387 */ /* 0x0005e80000100800 */
[----:B------:R3:W-:Y:S01]  /*17650*/  STL [R1+0xe18], R4 ;  /* 0x000e180401007387 */ /* 0x0007e20000100800 */
[C---:B0-----:R-:W-:Y:S02]  /*17660*/  LOP3.LUT R2, R3.reuse, 0x40, RZ, 0x3c, !PT ;  /* 0x0000004003027812 */ /* 0x041fe400078e3cff */
[----:B--2---:R-:W-:-:S03]  /*17670*/  LOP3.LUT R5, R3, 0x50, RZ, 0x3c, !PT ;  /* 0x0000005003057812 */ /* 0x004fc600078e3cff */
[----:B------:R0:W-:Y:S01]  /*17680*/  STL [R1+0xe14], R2 ;  /* 0x000e140201007387 */ /* 0x0001e20000100800 */
[----:B---3--:R-:W-:-:S03]  /*17690*/  LOP3.LUT R4, R3, 0x60, RZ, 0x3c, !PT ;  /* 0x0000006003047812 */ /* 0x008fc600078e3cff */
[----:B------:R1:W-:Y:S04]  /*176a0*/  STL [R1+0xe10], R5 ;  /* 0x000e100501007387 */ /* 0x0003e80000100800 */
[----:B------:R1:W-:Y:S01]  /*176b0*/  STL [R1+0xe0c], R4 ;  /* 0x000e0c0401007387 */ /* 0x0003e20000100800 */
[----:B0-----:R-:W-:-:S05]  /*176c0*/  LOP3.LUT R2, R3, 0x70, RZ, 0x3c, !PT ;  /* 0x0000007003027812 */ /* 0x001fca00078e3cff */
[----:B------:R1:W-:Y:S02]  /*176d0*/  STL [R1+0xe08], R2 ;  /* 0x000e080201007387 */ /* 0x0003e40000100800 */
.L_x_2:
[----:B------:R-:W2:Y:S01]  /*176e0*/  LDL.LU R202, [R1+0x200] ;  /* 0x0002000001ca7983 */ /* 0x000ea20000300800 */
[----:B-1----:R-:W2:Y:S03]  /*176f0*/  LDC R2, c[0x0][0x230] ;  /* 0x00008c00ff027b82 */ /* 0x002ea60000000800 */
[----:B------:R-:W3:Y:S04]  /*17700*/  LDL.LU R10, [R1+0x9c0] ;  /* 0x0009c000010a7983 */ /* 0x000ee80000300800 */
[----:B0-----:R0:W-:Y:S04]  /*17710*/  STL [R1+0xea4], R125 ;  /* 0x000ea47d01007387 */ /* 0x0011e80000100800 */
[----:B0-----:R-:W4:Y:S04]  /*17720*/  LDL.LU R125, [R1+0x8d8] ;  /* 0x0008d800017d7983 */ /* 0x001f280000300800 */
[----:B------:R0:W-:Y:S04]  /*17730*/  STL [R1+0xea0], R126 ;  /* 0x000ea07e01007387 */ /* 0x0001e80000100800 */
        /* <DEDUP_REMOVED lines=37> */
[----:B------:R0:W-:Y:S01]  /*17990*/  STL [R1+0xe54], R145 ;  /* 0x000e549101007387 */ /* 0x0001e20000100800 */
[----:B------:R-:W-:-:S03]  /*179a0*/  PRMT R232, RZ, 0x7610, R232 ;  /* 0x00007610ffe87816 */ /* 0x000fc600000000e8 */
[----:B0-----:R-:W4:Y:S01]  /*179b0*/  LDL.LU R145, [R1+0x888] ;  /* 0x0008880001917983 */ /* 0x001f220000300800 */
[----:B--2---:R-:W-:-:S03]  /*179c0*/  IMAD R2, R202, -0x80, R2 ;  /* 0xffffff80ca027824 */ /* 0x004fc600078e0202 */
[----:B------:R0:W-:Y:S02]  /*179d0*/  STL [R1+0xe50], R146 ;  /* 0x000e509201007387 */ /* 0x0001e40000100800 */
[----:B------:R-:W-:Y:S02]  /*179e0*/  ISETP.GT.AND P0, PT, R2, RZ, PT ;  /* 0x000000ff0200720c */ /* 0x000fe40003f04270 */
[----:B0-----:R-:W2:Y:S04]  /*179f0*/  LDL.LU R146, [R1+0x8ac] ;  /* 0x0008ac0001927983 */ /* 0x001ea80000300800 */
[----:B------:R0:W-:Y:S07]  /*17a00*/  STL [R1+0xe4c], R147 ;  /* 0x000e4c9301007387 */ /* 0x0001ee0000100800 */
[----:B------:R-:W-:-:S02]  /*17a10*/  @P0 IMAD.MOV.U32 R4, RZ, RZ, R17 ;  /* 0x000000ffff040224 */ /* 0x000fc400078e0011 */
[----:B------:R-:W-:-:S05]  /*17a20*/  @P0 IMAD.MOV.U32 R5, RZ, RZ, R16 ;  /* 0x000000ffff050224 */ /* 0x000fca00078e0010 */
[----:B------:R1:W2:Y:S04]  /*17a30*/  @P0 LDG.E.U8 R232, desc[UR16][R4.64] ;  /* 0x0000001004e80981 */ /* 0x0002a8000c1e1100 */
[----:B0-----:R-:W2:Y:S04]  /*17a40*/  LDL.LU R147, [R1+0x880] ;  /* 0x0008800001937983 */ /* 0x001ea80000300800 */
[----:B------:R0:W-:Y:S04]  /*17a50*/  STL [R1+0xe48], R148 ;  /* 0x000e489401007387 */ /* 0x0001e80000100800 */
[----:B0-----:R-:W2:Y:S04]  /*17a60*/  LDL.LU R148, [R1+0x8a4] ;  /* 0x0008a40001947983 */ /* 0x001ea80000300800 */
[----:B------:R0:W-:Y:S04]  /*17a70*/  STL [R1+0xe44], R149 ;  /* 0x000e449501007387 */ /* 0x0001e80000100800 */
[----:B0-----:R-:W3:Y:S04]  /*17a80*/  LDL R149, [R1+0x9d0] ;  /* 0x0009d00001957983 */ /* 0x001ee80000100800 */
[----:B------:R0:W-:Y:S04]  /*17a90*/  STL [R1+0xe40], R150 ;  /* 0x000e409601007387 */ /* 0x0001e80000100800 */
[----:B0-----:R-:W2:Y:S04]  /*17aa0*/  LDL.LU R150, [R1+0x89c] ;  /* 0x00089c0001967983 */ /* 0x001ea80000300800 */
[----:B------:R0:W-:Y:S04]  /*17ab0*/  STL [R1+0xe3c], R151 ;  /* 0x000e3c9701007387 */ /* 0x0001e80000100800 */
[----:B0-----:R-:W4:Y:S01]  /*17ac0*/  LDL R151, [R1+0x9cc] ;  /* 0x0009cc0001977983 */ /* 0x001f220000100800 */
[----:B------:R-:W-:-:S02]  /*17ad0*/  ISETP.GT.AND P2, PT, R2, 0x1, PT ;  /* 0x000000010200780c */ /* 0x000fc40003f44270 */
[----:B------:R-:W-:Y:S01]  /*17ae0*/  PRMT R3, RZ, 0x7610, R3 ;  /* 0x00007610ff037816 */ /* 0x000fe20000000003 */
[----:B-----5:R-:W-:Y:S01]  /*17af0*/  STL [R1+0xe2c], R0 ;  /* 0x000e2c0001007387 */ /* 0x020fe20000100800 */
[C---:B------:R-:W-:Y:S02]  /*17b00*/  ISETP.GT.AND P3, PT, R2.reuse, 0x2, PT ;  /* 0x000000020200780c */ /* 0x040fe40003f64270 */
[----:B------:R-:W-:Y:S01]  /*17b10*/  ISETP.GT.AND P4, PT, R2, 0x3, PT ;  /* 0x000000030200780c */ /* 0x000fe20003f84270 */
[----:B------:R0:W-:Y:S04]  /*17b20*/  STL [R1+0x10a8], R16 ;  /* 0x0010a81001007387 */ /* 0x0001e80000100800 */
[----:B0-----:R-:W2:Y:S04]  /*17b30*/  LDL.LU R16, [R1+0x9c8] ;  /* 0x0009c80001107983 */ /* 0x001ea80000300800 */
[----:B------:R-:W1:Y:S04]  /*17b40*/  LDL R4, [R1+0x9dc] ;  /* 0x0009dc0001047983 */ /* 0x000e680000100800 */
[----:B------:R-:W1:Y:S02]  /*17b50*/  LDL R5, [R1+0x9e0] ;  /* 0x0009e00001057983 */ /* 0x000e640000100800 */
[----:B-1----:R-:W-:-:S04]  /*17b60*/  @P2 LOP3.LUT R5, R5, R4, RZ, 0x3c, !PT ;  /* 0x0000000405052212 */ /* 0x002fc800078e3cff */
[----:B------:R-:W-:-:S04]  /*17b70*/  @P2 LOP3.LUT R4, R5, R4, RZ, 0x3c, !PT ;  /* 0x0000000405042212 */ /* 0x000fc800078e3cff */
[----:B------:R-:W-:-:S05]  /*17b80*/  @P2 LOP3.LUT R5, R5, R4, RZ, 0x3c, !PT ;  /* 0x0000000405052212 */ /* 0x000fca00078e3cff */
[----:B------:R0:W2:Y:S04]  /*17b90*/  @P2 LDG.E.U8 R3, desc[UR16][R4.64] ;  /* 0x0000001004032981 */ /* 0x0000a8000c1e1100 */
[----:B------:R-:W0:Y:S04]  /*17ba0*/  LDL R4, [R1+0x9d4] ;  /* 0x0009d40001047983 */ /* 0x000e280000100800 */
[----:B------:R-:W0:Y:S01]  /*17bb0*/  LDL R5, [R1+0x9d8] ;  /* 0x0009d80001057983 */ /* 0x000e220000100800 */
[----:B------:R-:W-:Y:S02]  /*17bc0*/  PRMT R245, RZ, 0x7610, R245 ;  /* 0x00007610fff57816 */ /* 0x000fe400000000f5 */
[----:B------:R-:W-:-:S02]  /*17bd0*/  PRMT R247, RZ, 0x7610, R247 ;  /* 0x00007610fff77816 */ /* 0x000fc400000000f7 */
[----:B0-----:R-:W-:-:S04]  /*17be0*/  @P3 LOP3.LUT R5, R5, R4, RZ, 0x3c, !PT ;  /* 0x0000000405053212 */ /* 0x001fc800078e3cff */
[----:B------:R-:W-:-:S04]  /*17bf0*/  @P3 LOP3.LUT R4, R5, R4, RZ, 0x3c, !PT ;  /* 0x0000000405043212 */ /* 0x000fc800078e3cff */
[----:B------:R-:W-:-:S05]  /*17c00*/  @P3 LOP3.LUT R5, R5, R4, RZ, 0x3c, !PT ;  /* 0x0000000405053212 */ /* 0x000fca00078e3cff */
[----:B------:R3:W2:Y:S02]  /*17c10*/  @P3 LDG.E.U8 R245, desc[UR16][R4.64] ;  /* 0x0000001004f53981 */ /* 0x0006a4000c1e1100 */
[----:B---3--:R-:W-:Y:S02]  /*17c20*/  @P4 IMAD.MOV.U32 R4, RZ, RZ, R149 ;  /* 0x000000ffff044224 */ /* 0x008fe400078e0095 */
[----:B----4-:R-:W-:Y:S01]  /*17c30*/  @P4 IMAD.MOV.U32 R5, RZ, RZ, R151 ;  /* 0x000000ffff054224 */ /* 0x010fe200078e0097 */
[----:B------:R-:W-:Y:S01]  /*17c40*/  ISETP.GT.AND P1, PT, R2, 0x4, PT ;  /* 0x000000040200780c */ /* 0x000fe20003f24270 */
[----:B------:R-:W3:Y:S04]  /*17c50*/  LDL R151, [R1+0x9a4] ;  /* 0x0009a40001977983 */ /* 0x000ee80000100800 */
[----:B------:R2:W4:Y:S01]  /*17c60*/  @P4 LDG.E.U8 R247, desc[UR16][R4.64] ;  /* 0x0000001004f74981 */ /* 0x000522000c1e1100 */
[----:B------:R-:W-:-:S02]  /*17c70*/  PRMT R6, RZ, 0x7610, R6 ;  /* 0x00007610ff067816 */ /* 0x000fc40000000006 */
[----:B------:R-:W-:Y:S01]  /*17c80*/  ISETP.GT.AND P0, PT, R2, 0x5, PT ;  /* 0x000000050200780c */ /* 0x000fe20003f04270 */
[----:B------:R-:W3:Y:S04]  /*17c90*/  LDL R149, [R1+0x9a8] ;  /* 0x0009a80001957983 */ /* 0x000ee80000100800 */
[----:B------:R-:W4:Y:S01]  /*17ca0*/  LDL R5, [R1+0x9c4] ;  /* 0x0009c40001057983 */ /* 0x000f220000100800 */
[----:B--2---:R-:W-:Y:S01]  /*17cb0*/  @P1 IMAD.MOV.U32 R4, RZ, RZ, R16 ;  /* 0x000000ffff041224 */ /* 0x004fe200078e0010 */
[----:B------:R-:W-:-:S04]  /*17cc0*/  PRMT R236, RZ, 0x7610, R236 ;  /* 0x00007610ffec7816 */ /* 0x000fc800000000ec */
[----:B----4-:R0:W2:Y:S04]  /*17cd0*/  @P1 LDG.E.U8 R6, desc[UR16][R4.64] ;  /* 0x0000001004061981 */ /* 0x0100a8000c1e1100 */
[----:B------:R-:W4:Y:S01]  /*17ce0*/  LDL R5, [R1+0x9bc] ;  /* 0x0009bc0001057983 */ /* 0x000f220000100800 */
[----:B0-----:R-:W-:Y:S01]  /*17cf0*/  @P0 IMAD.MOV.U32 R4, RZ, RZ, R10 ;  /* 0x000000ffff040224 */ /* 0x001fe200078e000a */
[----:B------:R-:W-:-:S04]  /*17d00*/  ISETP.GT.AND P2, PT, R2, 0x6, PT ;  /* 0x000000060200780c */ /* 0x000fc80003f44270 */
[----:B----4-:R0:W4:Y:S04]  /*17d10*/  @P0 LDG.E.U8 R236, desc[UR16][R4.64] ;  /* 0x0000001004ec0981 */ /* 0x010128000c1e1100 */
[----:B------:R-:W0:Y:S04]  /*17d20*/  LDL R4, [R1+0x9b4] ;  /* 0x0009b40001047983 */ /* 0x000e280000100800 */
[----:B------:R-:W0:Y:S01]  /*17d30*/  LDL R5, [R1+0x9b8] ;  /* 0x0009b80001057983 */ /* 0x000e220000100800 */
[----:B------:R-:W-:Y:S02]  /*17d40*/  PRMT R241, RZ, 0x7610, R241 ;  /* 0x00007610fff17816 */ /* 0x000fe400000000f1 */
[----:B0-----:R-:W-:-:S04]  /*17d50*/  @P2 LOP3.LUT R5, R5, R4, RZ, 0x3c, !PT ;  /* 0x0000000405052212 */ /* 0x001fc800078e3cff */
[----:B------:R-:W-:-:S04]  /*17d60*/  @P2 LOP3.LUT R4, R5, R4, RZ, 0x3c, !PT ;  /* 0x0000000405042212 */ /* 0x000fc800078e3cff */
[----:B------:R-:W-:-:S05]  /*17d70*/  @P2 LOP3.LUT R5, R5, R4, RZ, 0x3c, !PT ;  /* 0x0000000405052212 */ /* 0x000fca00078e3cff */
[----:B------:R0:W2:Y:S04]  /*17d80*/  @P2 LDG.E.U8 R241, desc[UR16][R4.64] ;  /* 0x0000001004f12981 */ /* 0x0000a8000c1e1100 */
[----:B------:R-:W0:Y:S04]  /*17d90*/  LDL R4, [R1+0x9ac] ;  /* 0x0009ac0001047983 */ /* 0x000e280000100800 */
[----:B------:R-:W0:Y:S01]  /*17da0*/  LDL R5, [R1+0x9b0] ;  /* 0x0009b00001057983 */ /* 0x000e220000100800 */
[C---:B------:R-:W-:Y:S02]  /*17db0*/  ISETP.GT.AND P3, PT, R2.reuse, 0x7, PT ;  /* 0x000000070200780c */ /* 0x040fe40003f64270 */
[----:B------:R-:W-:-:S02]  /*17dc0*/  ISETP.GT.AND P4, PT, R2, 0x8, PT ;  /* 0x000000080200780c */ /* 0x000fc40003f84270 */
[----:B------:R-:W-:Y:S02]  /*17dd0*/  PRMT R244, RZ, 0x7610, R244 ;  /* 0x00007610fff47816 */ /* 0x000fe400000000f4 */
[----:B------:R-:W-:-:S07]  /*17de0*/  PRMT R248, RZ, 0x7610, R248 ;  /* 0x00007610fff87816 */ /* 0x000fce00000000f8 */
[----:B0-----:R-:W-:-:S04]  /*17df0*/  @P3 LOP3.LUT R5, R5, R4, RZ, 0x3c, !PT ;  /* 0x0000000405053212 */ /* 0x001fc800078e3cff */
[----:B------:R-:W-:-:S04]  /*17e00*/  @P3 LOP3.LUT R4, R5, R4, RZ, 0x3c, !PT ;  /* 0x0000000405043212 */ /* 0x000fc800078e3cff */
[----:B------:R-:W-:-:S05]  /*17e10*/  @P3 LOP3.LUT R5, R5, R4, RZ, 0x3c, !PT ;  /* 0x0000000405053212 */ /* 0x000fca00078e3cff */
[----:B------:R3:W2:Y:S02]  /*17e20*/  @P3 LDG.E.U8 R244, desc[UR16][R4.64] ;  /* 0x0000001004f43981 */ /* 0x0006a4000c1e1100 */
[----:B---3--:R-:W-:Y:S02]  /*17e30*/  @P4 IMAD.MOV.U32 R4, RZ, RZ, R149 ;  /* 0x000000ffff044224 */ /* 0x008fe400078e0095 */
[----:B------:R-:W-:Y:S01]  /*17e40*/  @P4 IMAD.MOV.U32 R5, RZ, RZ, R151 ;  /* 0x000000ffff054224 */ /* 0x000fe200078e0097 */
[----:B------:R-:W-:Y:S01]  /*17e50*/  ISETP.GT.AND P1, PT, R2, 0x9, PT ;  /* 0x000000090200780c */ /* 0x000fe20003f24270 */
[----:B------:R-:W3:Y:S04]  /*17e60*/  LDL R151, [R1+0x97c] ;  /* 0x00097c0001977983 */ /* 0x000ee80000100800 */
[----:B------:R0:W2:Y:S01]  /*17e70*/  @P4 LDG.E.U8 R248, desc[UR16][R4.64] ;  /* 0x0000001004f84981 */ /* 0x0000a2000c1e1100 */
[----:B------:R-:W-:-:S02]  /*17e80*/  PRMT R240, RZ, 0x7610, R240 ;  /* 0x00007610fff07816 */ /* 0x000fc400000000f0 */
[----:B------:R-:W-:Y:S01]  /*17e90*/  ISETP.GT.AND P0, PT, R2, 0xa, PT ;  /* 0x0000000a0200780c */ /* 0x000fe20003f04270 */
[----:B------:R-:W4:Y:S04]  /*17ea0*/  LDL R149, [R1+0x980] ;  /* 0x0009800001957983 */ /* 0x000f280000100800 */
[----:B------:R-:W0:Y:S04]  /*17eb0*/  LDL R4, [R1+0x99c] ;  /* 0x00099c0001047983 */ /* 0x000e280000100800 */
[----:B------:R-:W0:Y:S02]  /*17ec0*/  LDL R5, [R1+0x9a0] ;  /* 0x0009a00001057983 */ /* 0x000e240000100800 */
[----:B0-----:R-:W-:-:S04]  /*17ed0*/  @P1 LOP3.LUT R5, R5, R4, RZ, 0x3c, !PT ;  /* 0x0000000405051212 */ /* 0x001fc800078e3cff */
[----:B------:R-:W-:-:S04]  /*17ee0*/  @P1 LOP3.LUT R4, R5, R4, RZ, 0x3c, !PT ;  /* 0x0000000405041212 */ /* 0x000fc800078e3cff */
[----:B------:R-:W-:-:S05]  /*17ef0*/  @P1 LOP3.LUT R5, R5, R4, RZ, 0x3c, !PT ;  /* 0x0000000405051212 */ /* 0x000fca00078e3cff */
[----:B------:R0:W2:Y:S04]  /*17f00*/  @P1 LDG.E.U8 R240, desc[UR16][R4.64] ;  /* 0x0000001004f01981 */ /* 0x0000a8000c1e1100 */
        /* <DEDUP_REMOVED lines=9> */
[----:B------:R-:W-:Y:S02]  /*17fa0*/  ISETP.GT.AND P2, PT, R2, 0xb, PT ;  /* 0x0000000b0200780c */ /* 0x000fe40003f44270 */
[----:B------:R-:W-:-:S11]  /*17fb0*/  PRMT R9, RZ, 0x7610, R9 ;  /* 0x00007610ff097816 */ /* 0x000fd60000000009 */
        /* <DEDUP_REMOVED lines=14> */
[----:B----4-:R-:W-:Y:S02]  /*180a0*/  @P4 IMAD.MOV.U32 R4, RZ, RZ, R149 ;  /* 0x000000ffff044224 */ /* 0x010fe400078e0095 */
[----:B---3--:R-:W-:Y:S01]  /*180b0*/  @P4 IMAD.MOV.U32 R5, RZ, RZ, R151 ;  /* 0x000000ffff054224 */ /* 0x008fe200078e0097 */
[----:B------:R-:W-:Y:S01]  /*180c0*/  ISETP.GT.AND P1, PT, R2, 0xe, PT ;  /* 0x0000000e0200780c */ /* 0x000fe20003f24270 */
[----:B------:R-:W3:Y:S04]  /*180d0*/  LDL R151, [R1+0x954] ;  /* 0x0009540001977983 */ /* 0x000ee80000100800 */
[----:B------:R0:W4:Y:S01]  /*180e0*/  @P4 LDG.E.U8 R239, desc[UR16][R4.64] ;  /* 0x0000001004ef4981 */ /* 0x000122000c1e1100 */
[----:B------:R-:W-:-:S02]  /*180f0*/  PRMT R7, RZ, 0x7610, R7 ;  /* 0x00007610ff077816 */ /* 0x000fc40000000007 */
[----:B------:R-:W-:Y:S01]  /*18100*/  ISETP.GT.AND P0, PT, R2, 0xf, PT ;  /* 0x0000000f0200780c */ /* 0x000fe20003f04270 */
[----:B------:R-:W2:Y:S04]  /*18110*/  LDL R149, [R1+0x958] ;  /* 0x0009580001957983 */ /* 0x000ea80000100800 */
[----:B------:R-:W0:Y:S04]  /*18120*/  LDL R4, [R1+0x974] ;  /* 0x0009740001047983 */ /* 0x000e280000100800 */
[----:B------:R-:W0:Y:S02]  /*18130*/  LDL R5, [R1+0x978] ;  /* 0x0009780001057983 */ /* 0x000e240000100800 */
[----:B0-----:R-:W-:-:S04]  /*18140*/  @P1 LOP3.LUT R5, R5, R4, RZ, 0x3c, !PT ;  /* 0x0000000405051212 */ /* 0x001fc800078e3cff */
[----:B------:R-:W-:-:S04]  /*18150*/  @P1 LOP3.LUT R4, R5, R4, RZ, 0x3c, !PT ;  /* 0x0000000405041212 */ /* 0x000fc800078e3cff */
[----:B------:R-:W-:-:S05]  /*18160*/  @P1 LOP3.LUT R5, R5, R4, RZ, 0x3c, !PT ;  /* 0x0000000405051212 */ /* 0x000fca00078e3cff */
[----:B------:R0:W4:Y:S04]  /*18170*/  @P1 LDG.E.U8 R7, desc[UR16][R4.64] ;  /* 0x0000001004071981 */ /* 0x000128000c1e1100 */
[----:B------:R-:W0:Y:S04]  /*18180*/  LDL R4, [R1+0x96c] ;  /* 0x00096c0001047983 */ /* 0x000e280000100800 */
[----:B------:R-:W0:Y:S01]  /*18190*/  LDL R5, [R1+0x970] ;  /* 0x0009700001057983 */ /* 0x000e220000100800 */
[----:B------:R-:W-:Y:S02]  /*181a0*/  PRMT R8, RZ, 0x7610, R8 ;  /* 0x00007610ff087816 */ /* 0x000fe40000000008 */
[----:B0-----:R-:W-:-:S04]  /*181b0*/  @P0 LOP3.LUT R5, R5, R4, RZ, 0x3c, !PT ;  /* 0x0000000405050212 */ /* 0x001fc800078e3cff */
[----:B------:R-:W-:-:S04]  /*181c0*/  @P0 LOP3.LUT R4, R5, R4, RZ, 0x3c, !PT ;  /* 0x0000000405040212 */ /* 0x000fc800078e3cff */
[----:B------:R-:W-:-:S05]  /*181d0*/  @P0 LOP3.LUT R5, R5, R4, RZ, 0x3c, !PT ;  /* 0x0000000405050212 */ /* 0x000fca00078e3cff */
[----:B------:R0:W4:Y:S04]  /*181e0*/  @P0 LDG.E.U8 R8, desc[UR16][R4.64] ;  /* 0x0000001004080981 */ /* 0x000128000c1e1100 */
[----:B------:R-:W0:Y:S04]  /*181f0*/  LDL R4, [R1+0x964] ;  /* 0x0009640001047983 */ /* 0x000e280000100800 */
[----:B------:R-:W0:Y:S01]  /*18200*/  LDL R5, [R1+0x968] ;  /* 0x0009680001057983 */ /* 0x000e220000100800 */
[----:B------:R-:W-:Y:S02]  /*18210*/  ISETP.GT.AND P2, PT, R2, 0x10, PT ;  /* 0x000000100200780c */ /* 0x000fe40003f44270 */
[----:B------:R-:W-:-:S11]  /*18220*/  PRMT R238, RZ, 0x7610, R238 ;  /* 0x00007610ffee7816 */ /* 0x000fd600000000ee */
[----:B0-----:R-:W-:-:S04]  /*18230*/  @P2 LOP3.LUT R5, R5, R4, RZ, 0x3c, !PT ;  /* 0x0000000405052212 */ /* 0x001fc800078e3cff */
[----:B------:R-:W-:-:S04]  /*18240*/  @P2 LOP3.LUT R4, R5, R4, RZ, 0x3c, !PT ;  /* 0x0000000405042212 */ /* 0x000fc800078e3cff */
[----:B------:R-:W-:-:S05]  /*18250*/  @P2 LOP3.LUT R5, R5, R4, RZ, 0x3c, !PT ;  /* 0x0000000405052212 */ /* 0x000fca00078e3cff */
[----:B------:R0:W4:Y:S04]  /*18260*/  @P2 LDG.E.U8 R238, desc[UR16][R4.64] ;  /* 0x0000001004ee2981 */ /* 0x000128000c1e1100 */
        /* <DEDUP_REMOVED lines=9> */
[----:B------:R2:W4:Y:S02]  /*18300*/  @P3 LDG.E.U8 R242, desc[UR16][R4.64] ;  /* 0x0000001004f23981 */ /* 0x000524000c1e1100 */
[----:B--2---:R-:W-:Y:S02]  /*18310*/  @P4 IMAD.MOV.U32 R4, RZ, RZ, R149 ;  /* 0x000000ffff044224 */ /* 0x004fe400078e0095 */
[----:B---3--:R-:W-:Y:S01]  /*18320*/  @P4 IMAD.MOV.U32 R5, RZ, RZ, R151 ;  /* 0x000000ffff054224 */ /* 0x008fe200078e0097 */
[----:B------:R-:W-:Y:S01]  /*18330*/  ISETP.GT.AND P1, PT, R2, 0x13, PT ;  /* 0x000000130200780c */ /* 0x000fe20003f24270 */
[----:B------:R-:W2:Y:S04]  /*18340*/  LDL R151, [R1+0x92c] ;  /* 0x00092c0001977983 */ /* 0x000ea80000100800 */
[----:B------:R0:W3:Y:S01]  /*18350*/  @P4 LDG.E.U8 R246, desc[UR16][R4.64] ;  /* 0x0000001004f64981 */ /* 0x0000e2000c1e1100 */
        /* <DEDUP_REMOVED lines=8> */
[----:B------:R0:W3:Y:S04]  /*183e0*/  @P1 LDG.E.U8 R231, desc[UR16][R4.64] ;  /* 0x0000001004e71981 */ /* 0x0000e8000c1e1100 */
[----:B------:R-:W0:Y:S04]  /*183f0*/  LDL R4, [R1+0x944] ;  /* 0x0009440001047983 */ /* 0x000e280000100800 */
[----:B------:R-:W0:Y:S01]  /*18400*/  LDL R5, [R1+0x948] ;  /* 0x0009480001057983 */ /* 0x000e220000100800 */
[----:B------:R-:W-:Y:S02]  /*18410*/  PRMT R234, RZ, 0x7610, R234 ;  /* 0x00007610ffea7816 */ /* 0x000fe400000000ea */
[----:B0-----:R-:W-:-:S04]  /*18420*/  @P0 LOP3.LUT R5, R5, R4, RZ, 0x3c, !PT ;  /* 0x0000000405050212 */ /* 0x001fc800078e3cff */
[----:B------:R-:W-:-:S04]  /*18430*/  @P0 LOP3.LUT R4, R5, R4, RZ, 0x3c, !PT ;  /* 0x0000000405040212 */ /* 0x000fc800078e3cff */
[----:B------:R-:W-:-:S05]  /*18440*/  @P0 LOP3.LUT R5, R5, R4, RZ, 0x3c, !PT ;  /* 0x0000000405050212 */ /* 0x000fca00078e3cff */
[----:B------:R0:W3:Y:S04]  /*18450*/  @P0 LDG.E.U8 R234, desc[UR16][R4.64] ;  /* 0x0000001004ea0981 */ /* 0x0000e8000c1e1100 */
[----:B------:R-:W0:Y:S04]  /*18460*/  LDL R4, [R1+0x93c] ;  /* 0x00093c0001047983 */ /* 0x000e280000100800 */
[----:B------:R-:W0:Y:S01]  /*18470*/  LDL R5, [R1+0x940] ;  /* 0x0009400001057983 */ /* 0x000e220000100800 */
[----:B------:R-:W-:Y:S02]  /*18480*/  ISETP.GT.AND P2, PT, R2, 0x15, PT ;  /* 0x000000150200780c */ /* 0x000fe40003f44270 */
[----:B------:R-:W-:-:S11]  /*18490*/  PRMT R226, RZ, 0x7610, R226 ;  /* 0x00007610ffe27816 */ /* 0x000fd600000000e2 */
[----:B0-----:R-:W-:-:S04]  /*184a0*/  @P2 LOP3.LUT R5, R5, R4, RZ, 0x3c, !PT ;  /* 0x0000000405052212 */ /* 0x001fc800078e3cff */
[----:B------:R-:W-:-:S04]  /*184b0*/  @P2 LOP3.LUT R4, R5, R4, RZ, 0x3c, !PT ;  /* 0x0000000405042212 */ /* 0x000fc800078e3cff */
[----:B------:R-:W-:-:S05]  /*184c0*/  @P2 LOP3.LUT R5, R5, R4, RZ, 0x3c, !PT ;  /* 0x0000000405052212 */ /* 0x000fca00078e3cff */
[----:B------:R0:W3:Y:S04]  /*184d0*/  @P2 LDG.E.U8 R226, desc[UR16][R4.64] ;  /* 0x0000001004e22981 */ /* 0x0000e8000c1e1100 */
        /* <DEDUP_REMOVED lines=9> */
[----:B------:R4:W3:Y:S02]  /*18570*/  @P3 LDG.E.U8 R228, desc[UR16][R4.64] ;  /* 0x0000001004e43981 */ /* 0x0008e4000c1e1100 */
[----:B----4-:R-:W-:Y:S02]  /*18580*/  @P4 IMAD.MOV.U32 R4, RZ, RZ, R149 ;  /* 0x000000ffff044224 */ /* 0x010fe400078e0095 */
[----:B--2---:R-:W-:Y:S01]  /*18590*/  @P4 IMAD.MOV.U32 R5, RZ, RZ, R151 ;  /* 0x000000ffff054224 */ /* 0x004fe200078e0097 */
[----:B------:R-:W-:Y:S01]  /*185a0*/  ISETP.GT.AND P1, PT, R2, 0x18, PT ;  /* 0x000000180200780c */ /* 0x000fe20003f24270 */
[----:B------:R-:W2:Y:S04]  /*185b0*/  LDL R151, [R1+0x904] ;  /* 0x0009040001977983 */ /* 0x000ea80000100800 */
[----:B------:R0:W4:Y:S01]  /*185c0*/  @P4 LDG.E.U8 R230, desc[UR16][R4.64] ;  /* 0x0000001004e64981 */ /* 0x000122000c1e1100 */
[----:B------:R-:W-:-:S02]  /*185d0*/  PRMT R221, RZ, 0x7610, R221 ;  /* 0x00007610ffdd7816 */ /* 0x000fc400000000dd */
[----:B------:R-:W-:Y:S01]  /*185e0*/  ISETP.GT.AND P0, PT, R2, 0x19, PT ;  /* 0x000000190200780c */ /* 0x000fe20003f04270 */
[----:B------:R-:W3:Y:S04]  /*185f0*/  LDL R149, [R1+0x908] ;  /* 0x0009080001957983 */ /* 0x000ee80000100800 */
        /* <DEDUP_REMOVED lines=31> */
[----:B---3--:R-:W-:Y:S02]  /*187f0*/  @P4 IMAD.MOV.U32 R4, RZ, RZ, R149 ;  /* 0x000000ffff044224 */ /* 0x008fe400078e0095 */
[----:B--2---:R-:W-:Y:S01]  /*18800*/  @P4 IMAD.MOV.U32 R5, RZ, RZ, R151 ;  /* 0x000000ffff054224 */ /* 0x004fe200078e0097 */
[----:B------:R-:W-:Y:S01]  /*18810*/  ISETP.GT.AND P1, PT, R2, 0x1d, PT ;  /* 0x0000001d0200780c */ /* 0x000fe20003f24270 */
[----:B------:R-:W2:Y:S04]  /*18820*/  LDL R151, [R1+0x8e8] ;  /* 0x0008e80001977983 */ /* 0x000ea80000100800 */
[----:B------:R0:W3:Y:S01]  /*18830*/  @P4 LDG.E.U8 R220, desc[UR16][R4.64] ;  /* 0x0000001004dc4981 */ /* 0x0000e2000c1e1100 */
[----:B------:R-:W-:-:S02]  /*18840*/  PRMT R208, RZ, 0x7610, R208 ;  /* 0x00007610ffd07816 */ /* 0x000fc400000000d0 */
[----:B------:R-:W-:Y:S01]  /*18850*/  ISETP.GT.AND P0, PT, R2, 0x1e, PT ;  /* 0x0000001e0200780c */ /* 0x000fe20003f04270 */
[----:B------:R-:W4:Y:S04]  /*18860*/  LDL R149, [R1+0x8e0] ;  /* 0x0008e00001957983 */ /* 0x000f280000100800 */
[----:B------:R-:W0:Y:S02]  /*18870*/  LDL R5, [R1+0x900] ;  /* 0x0009000001057983 */ /* 0x000e240000100800 */
[----:B0-----:R-:W-:Y:S02]  /*18880*/  @P1 IMAD.MOV.U32 R4, RZ, RZ, R5 ;  /* 0x000000ffff041224 */ /* 0x001fe400078e0005 */
[----:B------:R-:W-:-:S05]  /*18890*/  @P1 IMAD.MOV.U32 R5, RZ, RZ, R126 ;  /* 0x000000ffff051224 */ /* 0x000fca00078e007e */
[----:B------:R0:W3:Y:S04]  /*188a0*/  @P1 LDG.E.U8 R208, desc[UR16][R4.64] ;  /* 0x0000001004d01981 */ /* 0x0000e8000c1e1100 */
[----:B------:R-:W0:Y:S01]  /*188b0*/  LDL R5, [R1+0x8f8] ;  /* 0x0008f80001057983 */ /* 0x000e220000100800 */
[----:B------:R-:W-:Y:S02]  /*188c0*/  PRMT R210, RZ, 0x7610, R210 ;  /* 0x00007610ffd27816 */ /* 0x000fe400000000d2 */
[----:B------:R-:W-:Y:S01]  /*188d0*/  ISETP.GT.AND P2, PT, R2, 0x1f, PT ;  /* 0x0000001f0200780c */ /* 0x000fe20003f44270 */
[----:B0-----:R-:W-:Y:S02]  /*188e0*/  @P0 IMAD.MOV.U32 R4, RZ, RZ, R5 ;  /* 0x000000ffff040224 */ /* 0x001fe400078e0005 */
[----:B------:R-:W-:-:S05]  /*188f0*/  @P0 IMAD.MOV.U32 R5, RZ, RZ, R128 ;  /* 0x000000ffff050224 */ /* 0x000fca00078e0080 */
[----:B------:R0:W3:Y:S04]  /*18900*/  @P0 LDG.E.U8 R210, desc[UR16][R4.64] ;  /* 0x0000001004d20981 */ /* 0x0000e8000c1e1100 */
[----:B------:R-:W0:Y:S01]  /*18910*/  LDL R5, [R1+0x8f0] ;  /* 0x0008f00001057983 */ /* 0x000e220000100800 */
[C---:B------:R-:W-:Y:S02]  /*18920*/  ISETP.GT.AND P3, PT, R2.reuse, 0x20, PT ;  /* 0x000000200200780c */ /* 0x040fe40003f64270 */
[----:B------:R-:W-:Y:S02]  /*18930*/  ISETP.GT.AND P4, PT, R2, 0x21, PT ;  /* 0x000000210200780c */ /* 0x000fe40003f84270 */
[----:B------:R-:W-:Y:S02]  /*18940*/  PRMT R201, RZ, 0x7610, R201 ;  /* 0x00007610ffc97816 */ /* 0x000fe400000000c9 */
[----:B------:R-:W-:-:S02]  /*18950*/  PRMT R214, RZ, 0x7610, R214 ;  /* 0x00007610ffd67816 */ /* 0x000fc400000000d6 */
[C---:B------:R-:W-:Y:S02]  /*18960*/  ISETP.GT.AND P1, PT, R2.reuse, 0x22, PT ;  /* 0x000000220200780c */ /* 0x040fe40003f24270 */
[----:B------:R-:W-:Y:S02]  /*18970*/  PRMT R217, RZ, 0x7610, R217 ;  /* 0x00007610ffd97816 */ /* 0x000fe400000000d9 */
[----:B------:R-:W-:Y:S02]  /*18980*/  ISETP.GT.AND P0, PT, R2, 0x23, PT ;  /* 0x000000230200780c */ /* 0x000fe40003f04270 */
[----:B------:R-:W-:Y:S02]  /*18990*/  PRMT R205, RZ, 0x7610, R205 ;  /* 0x00007610ffcd7816 */ /* 0x000fe400000000cd */
[----:B------:R-:W-:Y:S02]  /*189a0*/  PRMT R207, RZ, 0x7610, R207 ;  /* 0x00007610ffcf7816 */ /* 0x000fe400000000cf */
[----:B------:R-:W-:-:S02]  /*189b0*/  PRMT R198, RZ, 0x7610, R198 ;  /* 0x00007610ffc67816 */ /* 0x000fc400000000c6 */
[----:B------:R-:W-:Y:S01]  /*189c0*/  PRMT R200, RZ, 0x7610, R200 ;  /* 0x00007610ffc87816 */ /* 0x000fe200000000c8 */
[----:B0-----:R-:W-:Y:S02]  /*189d0*/  @P2 IMAD.MOV.U32 R4, RZ, RZ, R5 ;  /* 0x000000ffff042224 */ /* 0x001fe400078e0005 */
[----:B------:R-:W-:-:S05]  /*189e0*/  @P2 IMAD.MOV.U32 R5, RZ, RZ, R130 ;  /* 0x000000ffff052224 */ /* 0x000fca00078e0082 */
[----:B------:R2:W3:Y:S02]  /*189f0*/  @P2 LDG.E.U8 R201, desc[UR16][R4.64] ;  /* 0x0000001004c92981 */ /* 0x0004e4000c1e1100 */
[----:B--2---:R-:W-:Y:S02]  /*18a00*/  @P3 IMAD.MOV.U32 R4, RZ, RZ, R151 ;  /* 0x000000ffff043224 */ /* 0x004fe400078e0097 */
[----:B------:R-:W-:Y:S01]  /*18a10*/  @P3 IMAD.MOV.U32 R5, RZ, RZ, R132 ;  /* 0x000000ffff053224 */ /* 0x000fe200078e0084 */
[----:B------:R-:W2:Y:S04]  /*18a20*/  LDL R151, [R1+0x894] ;  /* 0x0008940001977983 */ /* 0x000ea80000100800 */
[----:B------:R4:W3:Y:S02]  /*18a30*/  @P3 LDG.E.U8 R214, desc[UR16][R4.64] ;  /* 0x0000001004d63981 */ /* 0x0008e4000c1e1100 */
[----:B----4-:R-:W-:-:S02]  /*18a40*/  @P4 IMAD.MOV.U32 R4, RZ, RZ, R149 ;  /* 0x000000ffff044224 */ /* 0x010fc400078e0095 */
[----:B------:R-:W4:Y:S01]  /*18a50*/  LDL R149, [R1+0x88c] ;  /* 0x00088c0001957983 */ /* 0x000f220000100800 */
[----:B------:R-:W-:Y:S01]  /*18a60*/  @P4 IMAD.MOV.U32 R5, RZ, RZ, R134 ;  /* 0x000000ffff054224 */ /* 0x000fe200078e0086 */
[----:B------:R-:W-:-:S04]  /*18a70*/  ISETP.GT.AND P2, PT, R2, 0x24, PT ;  /* 0x000000240200780c */ /* 0x000fc80003f44270 */
[----:B------:R0:W3:Y:S01]  /*18a80*/  @P4 LDG.E.U8 R217, desc[UR16][R4.64] ;  /* 0x0000001004d94981 */ /* 0x0000e2000c1e1100 */
[----:B------:R-:W-:Y:S01]  /*18a90*/  ISETP.GT.AND P3, PT, R2, 0x25, PT ;  /* 0x000000250200780c */ /* 0x000fe20003f64270 */
[----:B0-----:R-:W-:Y:S02]  /*18aa0*/  @P1 IMAD.MOV.U32 R4, RZ, RZ, R125 ;  /* 0x000000ffff041224 */ /* 0x001fe400078e007d */
[----:B------:R-:W-:-:S05]  /*18ab0*/  @P1 IMAD.MOV.U32 R5, RZ, RZ, R136 ;  /* 0x000000ffff051224 */ /* 0x000fca00078e0088 */
        /* <DEDUP_REMOVED lines=9> */
[----:B------:R-:W-:Y:S02]  /*18b50*/  PRMT R204, RZ, 0x7610, R204 ;  /* 0x00007610ffcc7816 */ /* 0x000fe400000000cc */
        /* <DEDUP_REMOVED lines=14> */
[----:B------:R-:W-:Y:S02]  /*18c40*/  ISETP.GT.AND P4, PT, R2, 0x2b, PT ;  /* 0x0000002b0200780c */ /* 0x000fe40003f84270 */
[----:B------:R-:W-:Y:S01]  /*18c50*/  PRMT R191, RZ, 0x7610, R191 ;  /* 0x00007610ffbf7816 */ /* 0x000fe200000000bf */
[----:B0-----:R-:W-:Y:S02]  /*18c60*/  @P0 IMAD.MOV.U32 R4, RZ, RZ, R137 ;  /* 0x000000ffff040224 */ /* 0x001fe400078e0089 */
[----:B------:R-:W-:-:S05]  /*18c70*/  @P0 IMAD.MOV.U32 R5, RZ, RZ, R148 ;  /* 0x000000ffff050224 */ /* 0x000fca00078e0094 */
[----:B------:R0:W3:Y:S01]  /*18c80*/  @P0 LDG.E.U8 R197, desc[UR16][R4.64] ;  /* 0x0000001004c50981 */ /* 0x0000e2000c1e1100 */
[----:B------:R-:W-:Y:S01]  /*18c90*/  PRMT R194, RZ, 0x7610, R194 ;  /* 0x00007610ffc27816 */ /* 0x000fe200000000c2 */
[----:B0-----:R-:W-:Y:S02]  /*18ca0*/  @P2 IMAD.MOV.U32 R4, RZ, RZ, R139 ;  /* 0x000000ffff042224 */ /* 0x001fe400078e008b */
[----:B------:R-:W-:-:S05]  /*18cb0*/  @P2 IMAD.MOV.U32 R5, RZ, RZ, R150 ;  /* 0x000000ffff052224 */ /* 0x000fca00078e0096 */
[----:B------:R0:W3:Y:S01]  /*18cc0*/  @P2 LDG.E.U8 R191, desc[UR16][R4.64] ;  /* 0x0000001004bf2981 */ /* 0x0000e2000c1e1100 */
[----:B------:R-:W-:Y:S01]  /*18cd0*/  PRMT R195, RZ, 0x7610, R195 ;  /* 0x00007610ffc37816 */ /* 0x000fe200000000c3 */
[----:B0-----:R-:W-:Y:S02]  /*18ce0*/  @P3 IMAD.MOV.U32 R4, RZ, RZ, R141 ;  /* 0x000000ffff043224 */ /* 0x001fe400078e008d */
[----:B--2---:R-:W-:-:S05]  /*18cf0*/  @P3 IMAD.MOV.U32 R5, RZ, RZ, R151 ;  /* 0x000000ffff053224 */ /* 0x004fca00078e0097 */
[----:B------:R0:W2:Y:S02]  /*18d00*/  @P3 LDG.E.U8 R194, desc[UR16][R4.64] ;  /* 0x0000001004c23981 */ /* 0x0000a4000c1e1100 */
[----:B0-----:R-:W-:Y:S02]  /*18d10*/  @P4 IMAD.MOV.U32 R4, RZ, RZ, R143 ;  /* 0x000000ffff044224 */ /* 0x001fe400078e008f */
[----:B----4-:R-:W-:Y:S02]  /*18d20*/  @P4 IMAD.MOV.U32 R5, RZ, RZ, R149 ;  /* 0x000000ffff054224 */ /* 0x010fe400078e0095 */
[----:B------:R-:W4:Y:S04]  /*18d30*/  LDL.LU R149, [R1+0x878] ;  /* 0x0008780001957983 */ /* 0x000f280000300800 */
[----:B------:R-:W3:Y:S04]  /*18d40*/  LDL.LU R151, [R1+0x870] ;  /* 0x0008700001977983 */ /* 0x000ee80000300800 */
[----:B------:R0:W2:Y:S04]  /*18d50*/  @P4 LDG.E.U8 R195, desc[UR16][R4.64] ;  /* 0x0000001004c34981 */ /* 0x0000a8000c1e1100 */
[----:B------:R-:W4:Y:S01]  /*18d60*/  LDL R5, [R1+0x884] ;  /* 0x0008840001057983 */ /* 0x000f220000100800 */
[----:B------:R-:W-:-:S02]  /*18d70*/  ISETP.GT.AND P1, PT, R2, 0x2c, PT ;  /* 0x0000002c0200780c */ /* 0x000fc40003f24270 */
[----:B------:R-:W-:-:S11]  /*18d80*/  PRMT R186, RZ, 0x7610, R186 ;  /* 0x00007610ffba7816 */ /* 0x000fd600000000ba */
[----:B0-----:R-:W-:Y:S01]  /*18d90*/  @P1 IMAD.MOV.U32 R4, RZ, RZ, R145 ;  /* 0x000000ffff041224 */ /* 0x001fe200078e0091 */
[----:B------:R-:W-:-:S04]  /*18da0*/  ISETP.GT.AND P0, PT, R2, 0x2d, PT ;  /* 0x0000002d0200780c */ /* 0x000fc80003f04270 */
[----:B----4-:R0:W4:Y:S04]  /*18db0*/  @P1 LDG.E.U8 R186, desc[UR16][R4.64] ;  /* 0x0000001004ba1981 */ /* 0x010128000c1e1100 */
[----:B------:R-:W3:Y:S01]  /*18dc0*/  LDL R5, [R1+0x87c] ;  /* 0x00087c0001057983 */ /* 0x000ee20000100800 */
[----:B------:R-:W-:-:S04]  /*18dd0*/  PRMT R188, RZ, 0x7610, R188 ;  /* 0x00007610ffbc7816 */ /* 0x000fc800000000bc */
[----:B0-----:R-:W-:Y:S01]  /*18de0*/  @P0 IMAD.MOV.U32 R4, RZ, RZ, R147 ;  /* 0x000000ffff040224 */ /* 0x001fe200078e0093 */
[C---:B------:R-:W-:Y:S02]  /*18df0*/  ISETP.GT.AND P2, PT, R2.reuse, 0x2e, PT ;  /* 0x0000002e0200780c */ /* 0x040fe40003f44270 */
[----:B------:R-:W-:Y:S02]  /*18e00*/  ISETP.GT.AND P3, PT, R2, 0x2f, PT ;  /* 0x0000002f0200780c */ /* 0x000fe40003f64270 */
[----:B---3--:R0:W3:Y:S04]  /*18e10*/  @P0 LDG.E.U8 R188, desc[UR16][R4.64] ;  /* 0x0000001004bc0981 */ /* 0x0080e8000c1e1100 */
[----:B------:R-:W2:Y:S01]  /*18e20*/  LDL R5, [R1+0x874] ;  /* 0x0008740001057983 */ /* 0x000ea20000100800 */
[----:B------:R-:W-:-:S04]  /*18e30*/  PRMT R180, RZ, 0x7610, R180 ;  /* 0x00007610ffb47816 */ /* 0x000fc800000000b4 */
[----:B0-----:R-:W-:-:S05]  /*18e40*/  @P2 IMAD.MOV.U32 R4, RZ, RZ, R149 ;  /* 0x000000ffff042224 */ /* 0x001fca00078e0095 */
[----:B--2---:R0:W2:Y:S04]  /*18e50*/  @P2 LDG.E.U8 R180, desc[UR16][R4.64] ;  /* 0x0000001004b42981 */ /* 0x0040a8000c1e1100 */
[----:B------:R-:W4:Y:S01]  /*18e60*/  LDL R5, [R1+0x86c] ;  /* 0x00086c0001057983 */ /* 0x000f220000100800 */
[----:B0-----:R-:W-:-:S03]  /*18e70*/  @P3 IMAD.MOV.U32 R4, RZ, RZ, R151 ;  /* 0x000000ffff043224 */ /* 0x001fc600078e0097 */
[----:B------:R0:W-:Y:S04]  /*18e80*/  STL.64 [R1+0x10a0], R150 ;  /* 0x0010a09601007387 */ /* 0x0001e80000100a00 */
[----:B0-----:R-:W3:Y:S04]  /*18e90*/  LDL R150, [R1+0x83c] ;  /* 0x00083c0001967983 */ /* 0x001ee80000100800 */
[----:B------:R-:W2:Y:S04]  /*18ea0*/  LDL R151, [R1+0x840] ;  /* 0x0008400001977983 */ /* 0x000ea80000100800 */
        /* <DEDUP_REMOVED lines=15> */
[----:B------:R-:W-:Y:S04]  /*18fa0*/  STL.64 [R1+0x1070], R138 ;  /* 0x0010708a01007387 */ /* 0x000fe80000100a00 */
        /* <DEDUP_REMOVED lines=52> */
[----:B------:R0:W-:Y:S04]  /*192f0*/  STL.64 [R1+0xec8], R32 ;  /* 0x000ec82001007387 */ /* 0x0001e80000100a00 */
[----:B------:R1:W-:Y:S04]  /*19300*/  STL.64 [R1+0xec0], R30 ;  /* 0x000ec01e01007387 */ /* 0x0003e80000100a00 */
[----:B------:R2:W-:Y:S04]  /*19310*/  STL.64 [R1+0xeb8], R28 ;  /* 0x000eb81c01007387 */ /* 0x0005e80000100a00 */
[----:B------:R2:W-:Y:S04]  /*19320*/  STL.64 [R1+0xeb0], R26 ;  /* 0x000eb01a01007387 */ /* 0x0005e80000100a00 */
[----:B------:R2:W-:Y:S04]  /*19330*/  STL.64 [R1+0xea8], R24 ;  /* 0x000ea81801007387 */ /* 0x0005e80000100a00 */
[----:B0-----:R-:W2:Y:S04]  /*19340*/  LDL R32, [R1+0x838] ;  /* 0x0008380001207983 */ /* 0x001ea80000100800 */
[----:B------:R-:W2:Y:S04]  /*19350*/  LDL R38, [R1+0x834] ;  /* 0x0008340001267983 */ /* 0x000ea80000100800 */
[----:B------:R-:W2:Y:S04]  /*19360*/  LDL R37, [R1+0x82c] ;  /* 0x00082c0001257983 */ /* 0x000ea80000100800 */
[----:B------:R-:W2:Y:S04]  /*19370*/  LDL R35, [R1+0x830] ;  /* 0x0008300001237983 */ /* 0x000ea80000100800 */
[----:B------:R-:W2:Y:S04]  /*19380*/  LDL R44, [R1+0x824] ;  /* 0x00082400012c7983 */ /* 0x000ea80000100800 */
[----:B------:R-:W2:Y:S04]  /*19390*/  LDL R43, [R1+0x828] ;  /* 0x00082800012b7983 */ /* 0x000ea80000100800 */
[----:B------:R-:W2:Y:S04]  /*193a0*/  LDL R40, [R1+0x81c] ;  /* 0x00081c0001287983 */ /* 0x000ea80000100800 */
[----:B------:R-:W2:Y:S04]  /*193b0*/  LDL R36, [R1+0x820] ;  /* 0x0008200001247983 */ /* 0x000ea80000100800 */
[----:B-1----:R-:W2:Y:S01]  /*193c0*/  LDL R30, [R1+0x818] ;  /* 0x00081800011e7983 */ /* 0x002ea20000100800 */
[----:B------:R-:W-:-:S02]  /*193d0*/  ISETP.GT.AND P4, PT, R2, 0x30, PT ;  /* 0x000000300200780c */ /* 0x000fc40003f84270 */
[----:B------:R-:W-:Y:S01]  /*193e0*/  PRMT R183, RZ, 0x7610, R183 ;  /* 0x00007610ffb77816 */ /* 0x000fe200000000b7 */
[----:B------:R-:W2:Y:S01]  /*193f0*/  LDL R34, [R1+0x814] ;  /* 0x0008140001227983 */ /* 0x000ea20000100800 */
[C---:B------:R-:W-:Y:S02]  /*19400*/  ISETP.GT.AND P0, PT, R2.reuse, 0x31, PT ;  /* 0x000000310200780c */ /* 0x040fe40003f04270 */
[----:B------:R-:W-:Y:S01]  /*19410*/  PRMT R193, RZ, 0x7610, R193 ;  /* 0x00007610ffc17816 */ /* 0x000fe200000000c1 */
[----:B------:R-:W2:Y:S01]  /*19420*/  LDL R42, [R1+0x80c] ;  /* 0x00080c00012a7983 */ /* 0x000ea20000100800 */
[----:B------:R-:W-:-:S03]  /*19430*/  ISETP.GT.AND P1, PT, R2, 0x32, PT ;  /* 0x000000320200780c */ /* 0x000fc60003f24270 */
[----:B----4-:R3:W4:Y:S01]  /*19440*/  @P3 LDG.E.U8 R183, desc[UR16][R4.64] ;  /* 0x0000001004b73981 */ /* 0x010722000c1e1100 */
[----:B------:R-:W-:Y:S02]  /*19450*/  PRMT R182, RZ, 0x7610, R182 ;  /* 0x00007610ffb67816 */ /* 0x000fe400000000b6 */
[----:B------:R-:W-:Y:S01]  /*19460*/  ISETP.GT.AND P2, PT, R2, 0x33, PT ;  /* 0x000000330200780c */ /* 0x000fe20003f44270 */
[----:B------:R-:W4:Y:S01]  /*19470*/  LDL R39, [R1+0x810] ;  /* 0x0008100001277983 */ /* 0x000f220000100800 */
[----:B------:R-:W-:Y:S02]  /*19480*/  PRMT R185, RZ, 0x7610, R185 ;  /* 0x00007610ffb97816 */ /* 0x000fe400000000b9 */
[----:B------:R-:W-:Y:S01]  /*19490*/  PRMT R178, RZ, 0x7610, R178 ;  /* 0x00007610ffb27816 */ /* 0x000fe200000000b2 */
[----:B------:R-:W4:Y:S01]  /*194a0*/  LDL R46, [R1+0x644] ;  /* 0x00064400012e7983 */ /* 0x000f220000100800 */
[----:B------:R-:W-:Y:S02]  /*194b0*/  PRMT R176, RZ, 0x7610, R176 ;  /* 0x00007610ffb07816 */ /* 0x000fe400000000b0 */
[----:B------:R-:W-:Y:S01]  /*194c0*/  PRMT R174, RZ, 0x7610, R174 ;  /* 0x00007610ffae7816 */ /* 0x000fe200000000ae */
[----:B------:R-:W4:Y:S01]  /*194d0*/  LDL R45, [R1+0x648] ;  /* 0x00064800012d7983 */ /* 0x000f220000100800 */
[----:B---3--:R-:W-:Y:S01]  /*194e0*/  @P4 IMAD.MOV.U32 R5, RZ, RZ, R140 ;  /* 0x000000ffff054224 */ /* 0x008fe200078e008c */
[----:B------:R-:W-:-:S02]  /*194f0*/  PRMT R172, RZ, 0x7610, R172 ;  /* 0x00007610ffac7816 */ /* 0x000fc400000000ac */
[----:B------:R-:W3:Y:S01]  /*19500*/  LDL R48, [R1+0xdd4] ;  /* 0x000dd40001307983 */ /* 0x000ee20000100800 */
[----:B--2---:R-:W-:Y:S01]  /*19510*/  @P4 IMAD.MOV.U32 R4, RZ, RZ, R141 ;  /* 0x000000ffff044224 */ /* 0x004fe200078e008d */
[----:B------:R-:W-:Y:S02]  /*19520*/  PRMT R170, RZ, 0x7610, R170 ;  /* 0x00007610ffaa7816 */ /* 0x000fe400000000aa */
[----:B------:R-:W2:Y:S04]  /*19530*/  LDL R47, [R1+0xd94] ;  /* 0x000d9400012f7983 */ /* 0x000ea80000100800 */
[----:B------:R0:W3:Y:S02]  /*19540*/  @P4 LDG.E.U8 R193, desc[UR16][R4.64] ;  /* 0x0000001004c14981 */ /* 0x0000e4000c1e1100 */
[----:B0-----:R-:W-:-:S02]  /*19550*/  @P0 IMAD.MOV.U32 R4, RZ, RZ, R143 ;  /* 0x000000ffff040224 */ /* 0x001fc400078e008f */
[----:B------:R-:W-:-:S05]  /*19560*/  @P0 IMAD.MOV.U32 R5, RZ, RZ, R142 ;  /* 0x000000ffff050224 */ /* 0x000fca00078e008e */
[----:B------:R0:W2:Y:S01]  /*19570*/  @P0 LDG.E.U8 R182, desc[UR16][R4.64] ;  /* 0x0000001004b60981 */ /* 0x0000a2000c1e1100 */
[----:B------:R-:W-:Y:S01]  /*19580*/  ISETP.GT.AND P0, PT, R2, 0x34, PT ;  /* 0x000000340200780c */ /* 0x000fe20003f04270 */
[----:B0-----:R-:W-:Y:S02]  /*19590*/  @P1 IMAD.MOV.U32 R4, RZ, RZ, R145 ;  /* 0x000000ffff041224 */ /* 0x001fe400078e0091 */
[----:B------:R-:W-:-:S05]  /*195a0*/  @P1 IMAD.MOV.U32 R5, RZ, RZ, R144 ;  /* 0x000000ffff051224 */ /* 0x000fca00078e0090 */
[----:B------:R0:W2:Y:S01]  /*195b0*/  @P1 LDG.E.U8 R185, desc[UR16][R4.64] ;  /* 0x0000001004b91981 */ /* 0x0000a2000c1e1100 */
[----:B------:R-:W-:Y:S01]  /*195c0*/  ISETP.GT.AND P1, PT, R2, 0x35, PT ;  /* 0x000000350200780c */ /* 0x000fe20003f24270 */
[----:B0-----:R-:W-:Y:S02]  /*195d0*/  @P2 IMAD.MOV.U32 R4, RZ, RZ, R147 ;  /* 0x000000ffff042224 */ /* 0x001fe400078e0093 */
[----:B------:R-:W-:-:S05]  /*195e0*/  @P2 IMAD.MOV.U32 R5, RZ, RZ, R146 ;  /* 0x000000ffff052224 */ /* 0x000fca00078e0092 */
[----:B------:R0:W3:Y:S02]  /*195f0*/  @P2 LDG.E.U8 R178, desc[UR16][R4.64] ;  /* 0x0000001004b22981 */ /* 0x0000e4000c1e1100 */
[----:B0-----:R-:W-:Y:S02]  /*19600*/  @P0 IMAD.MOV.U32 R4, RZ, RZ, R149 ;  /* 0x000000ffff040224 */ /* 0x001fe400078e0095 */
[----:B------:R-:W-:-:S05]  /*19610*/  @P0 IMAD.MOV.U32 R5, RZ, RZ, R148 ;  /* 0x000000ffff050224 */ /* 0x000fca00078e0094 */
[----:B------:R0:W2:Y:S01]  /*19620*/  @P0 LDG.E.U8 R176, desc[UR16][R4.64] ;  /* 0x0000001004b00981 */ /* 0x0000a2000c1e1100 */
[----:B------:R-:W-:Y:S01]  /*19630*/  ISETP.GT.AND P0, PT, R2, 0x36, PT ;  /* 0x000000360200780c */ /* 0x000fe20003f04270 */
[----:B0-----:R-:W-:Y:S02]  /*19640*/  @P1 IMAD.MOV.U32 R4, RZ, RZ, R151 ;  /* 0x000000ffff041224 */ /* 0x001fe400078e0097 */
[----:B------:R-:W-:-:S05]  /*19650*/  @P1 IMAD.MOV.U32 R5, RZ, RZ, R150 ;  /* 0x000000ffff051224 */ /* 0x000fca00078e0096 */
[----:B------:R0:W2:Y:S01]  /*19660*/  @P1 LDG.E.U8 R174, desc[UR16][R4.64] ;  /* 0x0000001004ae1981 */ /* 0x0000a2000c1e1100 */
[----:B------:R-:W-:Y:S02]  /*19670*/  ISETP.GT.AND P1, PT, R2, 0x37, PT ;  /* 0x000000370200780c */ /* 0x000fe40003f24270 */
[----:B------:R-:W-:Y:S02]  /*19680*/  PRMT R168, RZ, 0x7610, R168 ;  /* 0x00007610ffa87816 */ /* 0x000fe400000000a8 */
[----:B------:R-:W-:Y:S01]  /*19690*/  PRMT R166, RZ, 0x7610, R166 ;  /* 0x00007610ffa67816 */ /* 0x000fe200000000a6 */
[----:B0-----:R-:W-:Y:S02]  /*196a0*/  @P0 IMAD.MOV.U32 R4, RZ, RZ, R32 ;  /* 0x000000ffff040224 */ /* 0x001fe400078e0020 */
[----:B------:R-:W3:Y:S01]  /*196b0*/  LDL R32, [R1+0x808] ;  /* 0x0008080001207983 */ /* 0x000ee20000100800 */
[----:B------:R-:W-:-:S03]  /*196c0*/  @P0 IMAD.MOV.U32 R5, RZ, RZ, R38 ;  /* 0x000000ffff050224 */ /* 0x000fc600078e0026 */
[----:B------:R-:W2:Y:S04]  /*196d0*/  LDL R38, [R1+0x804] ;  /* 0x0008040001267983 */ /* 0x000ea80000100800 */
[----:B------:R0:W2:Y:S01]  /*196e0*/  @P0 LDG.E.U8 R172, desc[UR16][R4.64] ;  /* 0x0000001004ac0981 */ /* 0x0000a2000c1e1100 */
[C---:B------:R-:W-:Y:S01]  /*196f0*/  ISETP.GT.AND P0, PT, R2.reuse, 0x38, PT ;  /* 0x000000380200780c */ /* 0x040fe20003f04270 */
[----:B0-----:R-:W-:Y:S02]  /*19700*/  @P1 IMAD.MOV.U32 R4, RZ, RZ, R35 ;  /* 0x000000ffff041224 */ /* 0x001fe400078e0023 */
[----:B------:R-:W-:Y:S01]  /*19710*/  @P1 IMAD.MOV.U32 R5, RZ, RZ, R37 ;  /* 0x000000ffff051224 */ /* 0x000fe200078e0025 */
[----:B------:R-:W2:Y:S04]  /*19720*/  LDL R35, [R1+0x800] ;  /* 0x0008000001237983 */ /* 0x000ea80000100800 */
[----:B------:R-:W2:Y:S04]  /*19730*/  LDL R37, [R1+0x7fc] ;  /* 0x0007fc0001257983 */ /* 0x000ea80000100800 */
[----:B------:R0:W2:Y:S01]  /*19740*/  @P1 LDG.E.U8 R170, desc[UR16][R4.64] ;  /* 0x0000001004aa1981 */ /* 0x0000a2000c1e1100 */
[----:B------:R-:W-:Y:S01]  /*19750*/  ISETP.GT.AND P1, PT, R2, 0x39, PT ;  /* 0x000000390200780c */ /* 0x000fe20003f24270 */
[----:B0-----:R-:W-:-:S02]  /*19760*/  @P0 IMAD.MOV.U32 R4, RZ, RZ, R43 ;  /* 0x000000ffff040224 */ /* 0x001fc400078e002b */
        /* <DEDUP_REMOVED lines=9> */
[----:B------:R0:W2:Y:S02]  /*19800*/  @P1 LDG.E.U8 R166, desc[UR16][R4.64] ;  /* 0x0000001004a61981 */ /* 0x0000a4000c1e1100 */
[----:B0-----:R-:W-:-:S02]  /*19810*/  @P0 IMAD.MOV.U32 R4, RZ, RZ, R30 ;  /* 0x000000ffff040224 */ /* 0x001fc400078e001e */
[----:B------:R-:W2:Y:S01]  /*19820*/  LDL R30, [R1+0x7e8] ;  /* 0x0007e800011e7983 */ /* 0x000ea20000100800 */
[----:B------:R-:W-:Y:S01]  /*19830*/  PRMT R164, RZ, 0x7610, R164 ;  /* 0x00007610ffa47816 */ /* 0x000fe200000000a4 */
[----:B------:R-:W-:Y:S01]  /*19840*/  @P0 IMAD.MOV.U32 R5, RZ, RZ, R34 ;  /* 0x000000ffff050224 */ /* 0x000fe200078e0022 */
[C---:B------:R-:W-:Y:S01]  /*19850*/  ISETP.GT.AND P1, PT, R2.reuse, 0x3b, PT ;  /* 0x0000003b0200780c */ /* 0x040fe20003f24270 */
[----:B------:R-:W2:Y:S04]  /*19860*/  LDL R34, [R1+0x7e4] ;  /* 0x0007e40001227983 */ /* 0x000ea80000100800 */
[----:B------:R4:W2:Y:S01]  /*19870*/  @P0 LDG.E.U8 R164, desc[UR16][R4.64] ;  /* 0x0000001004a40981 */ /* 0x0008a2000c1e1100 */
[----:B------:R-:W-:Y:S02]  /*19880*/  ISETP.GT.AND P0, PT, R2, 0x3c, PT ;  /* 0x0000003c0200780c */ /* 0x000fe40003f04270 */
[----:B------:R-:W-:-:S05]  /*19890*/  PRMT R162, RZ, 0x7610, R162 ;  /* 0x00007610ffa27816 */ /* 0x000fca00000000a2 */
[----:B----4-:R-:W-:Y:S02]  /*198a0*/  @P1 IMAD.MOV.U32 R4, RZ, RZ, R39 ;  /* 0x000000ffff041224 */ /* 0x010fe400078e0027 */
[----:B------:R-:W-:Y:S01]  /*198b0*/  @P1 IMAD.MOV.U32 R5, RZ, RZ, R42 ;  /* 0x000000ffff051224 */ /* 0x000fe200078e002a */
[----:B------:R-:W4:Y:S04]  /*198c0*/  LDL R39, [R1+0x7e0] ;  /* 0x0007e00001277983 */ /* 0x000f280000100800 */
[----:B------:R-:W4:Y:S04]  /*198d0*/  LDL R42, [R1+0x7dc] ;  /* 0x0007dc00012a7983 */ /* 0x000f280000100800 */
[----:B------:R3:W4:Y:S01]  /*198e0*/  @P1 LDG.E.U8 R162, desc[UR16][R4.64] ;  /* 0x0000001004a21981 */ /* 0x000722000c1e1100 */
[----:B------:R-:W-:-:S02]  /*198f0*/  ISETP.GT.AND P1, PT, R2, 0x3d, PT ;  /* 0x0000003d0200780c */ /* 0x000fc40003f24270 */
[----:B------:R-:W-:Y:S02]  /*19900*/  PRMT R160, RZ, 0x7610, R160 ;  /* 0x00007610ffa07816 */ /* 0x000fe400000000a0 */
[----:B------:R-:W-:Y:S02]  /*19910*/  PRMT R158, RZ, 0x7610, R158 ;  /* 0x00007610ff9e7816 */ /* 0x000fe4000000009e */
[----:B------:R-:W-:Y:S02]  /*19920*/  PRMT R156, RZ, 0x7610, R156 ;  /* 0x00007610ff9c7816 */ /* 0x000fe4000000009c */
[----:B------:R-:W-:Y:S01]  /*19930*/  PRMT R154, RZ, 0x7610, R154 ;  /* 0x00007610ff9a7816 */ /* 0x000fe2000000009a */
[----:B---3--:R-:W-:Y:S02]  /*19940*/  @P0 IMAD.MOV.U32 R4, RZ, RZ, R32 ;  /* 0x000000ffff040224 */ /* 0x008fe400078e0020 */
[----:B------:R-:W3:Y:S01]  /*19950*/  LDL R32, [R1+0x7d8] ;  /* 0x0007d80001207983 */ /* 0x000ee20000100800 */
[----:B--2---:R-:W-:-:S03]  /*19960*/  @P0 IMAD.MOV.U32 R5, RZ, RZ, R38 ;  /* 0x000000ffff050224 */ /* 0x004fc600078e0026 */
[----:B------:R-:W2:Y:S04]  /*19970*/  LDL R38, [R1+0x7d4] ;  /* 0x0007d40001267983 */ /* 0x000ea80000100800 */
[----:B------:R0:W2:Y:S01]  /*19980*/  @P0 LDG.E.U8 R160, desc[UR16][R4.64] ;  /* 0x0000001004a00981 */ /* 0x0000a2000c1e1100 */
[----:B------:R-:W-:Y:S01]  /*19990*/  ISETP.GT.AND P0, PT, R2, 0x3e, PT ;  /* 0x0000003e0200780c */ /* 0x000fe20003f04270 */
[----:B0-----:R-:W-:Y:S02]  /*199a0*/  @P1 IMAD.MOV.U32 R4, RZ, RZ, R35 ;  /* 0x000000ffff041224 */ /* 0x001fe400078e0023 */
[----:B------:R-:W2:Y:S01]  /*199b0*/  LDL R35, [R1+0x7d0] ;  /* 0x0007d00001237983 */ /* 0x000ea20000100800 */
[----:B------:R-:W-:-:S03]  /*199c0*/  @P1 IMAD.MOV.U32 R5, RZ, RZ, R37 ;  /* 0x000000ffff051224 */ /* 0x000fc600078e0025 */
        /* <DEDUP_REMOVED lines=13> */
[----:B------:R0:W2:Y:S02]  /*19aa0*/  @P1 LDG.E.U8 R154, desc[UR16][R4.64] ;  /* 0x00000010049a1981 */ /* 0x0000a4000c1e1100 */
[----:B0-----:R-:W-:Y:S02]  /*19ab0*/  @P0 IMAD.MOV.U32 R4, RZ, RZ, R30 ;  /* 0x000000ffff040224 */ /* 0x001fe400078e001e */
[----:B------:R-:W2:Y:S01]  /*19ac0*/  LDL R30, [R1+0x7b8] ;  /* 0x0007b800011e7983 */ /* 0x000ea20000100800 */
[----:B------:R-:W-:Y:S01]  /*19ad0*/  PRMT R159, RZ, 0x7610, R159 ;  /* 0x00007610ff9f7816 */ /* 0x000fe2000000009f */
[----:B------:R-:W-:Y:S01]  /*19ae0*/  @P0 IMAD.MOV.U32 R5, RZ, RZ, R34 ;  /* 0x000000ffff050224 */ /* 0x000fe200078e0022 */
[C---:B------:R-:W-:Y:S01]  /*19af0*/  ISETP.GT.AND P1, PT, R2.reuse, 0x41, PT ;  /* 0x000000410200780c */ /* 0x040fe20003f24270 */
[----:B------:R-:W2:Y:S04]  /*19b00*/  LDL R34, [R1+0x7b4] ;  /* 0x0007b40001227983 */ /* 0x000ea80000100800 */
[----:B------:R4:W2:Y:S01]  /*19b10*/  @P0 LDG.E.U8 R159, desc[UR16][R4.64] ;  /* 0x00000010049f0981 */ /* 0x0008a2000c1e1100 */
[----:B------:R-:W-:-:S02]  /*19b20*/  ISETP.GT.AND P0, PT, R2, 0x42, PT ;  /* 0x000000420200780c */ /* 0x000fc40003f04270 */
[----:B------:R-:W-:-:S05]  /*19b30*/  PRMT R157, RZ, 0x7610, R157 ;  /* 0x00007610ff9d7816 */ /* 0x000fca000000009d */
[----:B----4-:R-:W-:Y:S02]  /*19b40*/  @P1 IMAD.MOV.U32 R4, RZ, RZ, R39 ;  /* 0x000000ffff041224 */ /* 0x010fe400078e0027 */
[----:B------:R-:W4:Y:S01]  /*19b50*/  LDL R39, [R1+0x7b0] ;  /* 0x0007b00001277983 */ /* 0x000f220000100800 */
[----:B------:R-:W-:-:S03]  /*19b60*/  @P1 IMAD.MOV.U32 R5, RZ, RZ, R42 ;  /* 0x000000ffff051224 */ /* 0x000fc600078e002a */
[----:B------:R-:W4:Y:S04]  /*19b70*/  LDL R42, [R1+0x7ac] ;  /* 0x0007ac00012a7983 */ /* 0x000f280000100800 */
[----:B------:R3:W4:Y:S01]  /*19b80*/  @P1 LDG.E.U8 R157, desc[UR16][R4.64] ;  /* 0x00000010049d1981 */ /* 0x000722000c1e1100 */
[----:B------:R-:W-:Y:S02]  /*19b90*/  ISETP.GT.AND P1, PT, R2, 0x43, PT ;  /* 0x000000430200780c */ /* 0x000fe40003f24270 */
[----:B------:R-:W-:Y:S02]  /*19ba0*/  PRMT R155, RZ, 0x7610, R155 ;  /* 0x00007610ff9b7816 */ /* 0x000fe4000000009b */
[----:B------:R-:W-:Y:S02]  /*19bb0*/  PRMT R153, RZ, 0x7610, R153 ;  /* 0x00007610ff997816 */ /* 0x000fe40000000099 */
[----:B------:R-:W-:-:S02]  /*19bc0*/  PRMT R152, RZ, 0x7610, R152 ;  /* 0x00007610ff987816 */ /* 0x000fc40000000098 */
        /* <DEDUP_REMOVED lines=307> */
[----:B0-----:R-:W-:Y:S01]  /*1af00*/  @P0 IMAD.MOV.U32 R4, RZ, RZ, R43 ;  /* 0x000000ffff040224 */ /* 0x001fe200078e002b */
[----:B------:R-:W-:Y:S01]  /*1af10*/  PRMT R33, RZ, 0x7610, R33 ;  /* 0x00007610ff217816 */ /* 0x000fe20000000021 */
[----:B------:R-:W2:Y:S01]  /*1af20*/  LDL R43, [R1+0x630] ;  /* 0x00063000012b7983 */ /* 0x000ea20000100800 */
[----:B------:R-:W-:Y:S01]  /*1af30*/  @P0 IMAD.MOV.U32 R5, RZ, RZ, R44 ;  /* 0x000000ffff050224 */ /* 0x000fe200078e002c */
[----:B------:R-:W-:-:S02]  /*1af40*/  PRMT R31, RZ, 0x7610, R31 ;  /* 0x00007610ff1f7816 */ /* 0x000fc4000000001f */
        /* <DEDUP_REMOVED lines=10> */
[----:B------:R-:W-:Y:S01]  /*1aff0*/  ISETP.GT.AND P1, PT, R2, 0x71, PT ;  /* 0x000000710200780c */ /* 0x000fe20003f24270 */
[----:B------:R-:W-:-:S02]  /*1b000*/  @P0 IMAD.MOV.U32 R5, RZ, RZ, R34 ;  /* 0x000000ffff050224 */ /* 0x000fc400078e0022 */
[----:B------:R-:W2:Y:S04]  /*1b010*/  LDL R34, [R1+0x634] ;  /* 0x0006340001227983 */ /* 0x000ea80000100800 */
[----:B------:R4:W2:Y:S01]  /*1b020*/  @P0 LDG.E.U8 R33, desc[UR16][R4.64] ;  /* 0x0000001004210981 */ /* 0x0008a2000c1e1100 */
[----:B------:R-:W-:-:S05]  /*1b030*/  ISETP.GT.AND P0, PT, R2, 0x72, PT ;  /* 0x000000720200780c */ /* 0x000fca0003f04270 */
[----:B----4-:R-:W-:Y:S02]  /*1b040*/  @P1 IMAD.MOV.U32 R4, RZ, RZ, R39 ;  /* 0x000000ffff041224 */ /* 0x010fe400078e0027 */
[----:B------:R-:W4:Y:S01]  /*1b050*/  LDL R39, [R1+0x624] ;  /* 0x0006240001277983 */ /* 0x000f220000100800 */
[----:B------:R-:W-:Y:S01]  /*1b060*/  @P1 IMAD.MOV.U32 R5, RZ, RZ, R42 ;  /* 0x000000ffff051224 */ /* 0x000fe200078e002a */
[----:B------:R-:W-:Y:S02]  /*1b070*/  PRMT R29, RZ, 0x7610, R29 ;  /* 0x00007610ff1d7816 */ /* 0x000fe4000000001d */
[----:B------:R-:W4:Y:S04]  /*1b080*/  LDL R42, [R1+0x61c] ;  /* 0x00061c00012a7983 */ /* 0x000f280000100800 */
[----:B------:R3:W4:Y:S01]  /*1b090*/  @P1 LDG.E.U8 R31, desc[UR16][R4.64] ;  /* 0x00000010041f1981 */ /* 0x000722000c1e1100 */
[----:B------:R-:W-:-:S02]  /*1b0a0*/  ISETP.GT.AND P1, PT, R2, 0x73, PT ;  /* 0x000000730200780c */ /* 0x000fc40003f24270 */
        /* <DEDUP_REMOVED lines=14> */
[C---:B------:R-:W-:Y:S01]  /*1b190*/  ISETP.GT.AND P1, PT, R2.reuse, 0x75, PT ;  /* 0x000000750200780c */ /* 0x040fe20003f24270 */
[----:B0-----:R-:W-:Y:S02]  /*1b1a0*/  @P0 IMAD.MOV.U32 R4, RZ, RZ, R45 ;  /* 0x000000ffff040224 */ /* 0x001fe400078e002d */
[----:B------:R-:W-:Y:S01]  /*1b1b0*/  @P0 IMAD.MOV.U32 R5, RZ, RZ, R46 ;  /* 0x000000ffff050224 */ /* 0x000fe200078e002e */
[----:B------:R-:W-:Y:S01]  /*1b1c0*/  PRMT R25, RZ, 0x7610, R25 ;  /* 0x00007610ff197816 */ /* 0x000fe20000000019 */
[----:B------:R-:W2:Y:S04]  /*1b1d0*/  LDL R46, [R1+0xd98] ;  /* 0x000d9800012e7983 */ /* 0x000ea80000100800 */
[----:B------:R0:W2:Y:S01]  /*1b1e0*/  @P0 LDG.E.U8 R27, desc[UR16][R4.64] ;  /* 0x00000010041b0981 */ /* 0x0000a2000c1e1100 */
[----:B------:R-:W-:-:S02]  /*1b1f0*/  ISETP.GT.AND P0, PT, R2, 0x76, PT ;  /* 0x000000760200780c */ /* 0x000fc40003f04270 */
[----:B------:R-:W-:Y:S01]  /*1b200*/  PRMT R24, RZ, 0x7610, R24 ;  /* 0x00007610ff187816 */ /* 0x000fe20000000018 */
[----:B------:R-:W2:Y:S01]  /*1b210*/  LDL R45, [R1+0xd54] ;  /* 0x000d5400012d7983 */ /* 0x000ea20000100800 */
[----:B0-----:R-:W-:-:S03]  /*1b220*/  @P1 IMAD.MOV.U32 R4, RZ, RZ, R36 ;  /* 0x000000ffff041224 */ /* 0x001fc600078e0024 */
[----:B------:R-:W2:Y:S01]  /*1b230*/  LDL R36, [R1+0x610] ;  /* 0x0006100001247983 */ /* 0x000ea20000100800 */
[----:B------:R-:W-:-:S03]  /*1b240*/  @P1 IMAD.MOV.U32 R5, RZ, RZ, R40 ;  /* 0x000000ffff051224 */ /* 0x000fc600078e0028 */
[----:B------:R-:W2:Y:S04]  /*1b250*/  LDL R40, [R1+0x60c] ;  /* 0x00060c0001287983 */ /* 0x000ea80000100800 */
[----:B------:R0:W2:Y:S02]  /*1b260*/  @P1 LDG.E.U8 R26, desc[UR16][R4.64] ;  /* 0x00000010041a1981 */ /* 0x0000a4000c1e1100 */
[----:B0-----:R-:W-:Y:S02]  /*1b270*/  @P0 IMAD.MOV.U32 R4, RZ, RZ, R30 ;  /* 0x000000ffff040224 */ /* 0x001fe400078e001e */
[----:B------:R-:W2:Y:S01]  /*1b280*/  LDL R30, [R1+0x608] ;  /* 0x00060800011e7983 */ /* 0x000ea20000100800 */
[C---:B------:R-:W-:Y:S01]  /*1b290*/  ISETP.GT.AND P1, PT, R2.reuse, 0x77, PT ;  /* 0x000000770200780c */ /* 0x040fe20003f24270 */
[----:B------:R-:W-:Y:S01]  /*1b2a0*/  @P0 IMAD.MOV.U32 R5, RZ, RZ, R34 ;  /* 0x000000ffff050224 */ /* 0x000fe200078e0022 */
[----:B------:R-:W-:Y:S01]  /*1b2b0*/  PRMT R252, RZ, 0x7610, R252 ;  /* 0x00007610fffc7816 */ /* 0x000fe200000000fc */
[----:B------:R-:W2:Y:S04]  /*1b2c0*/  LDL R34, [R1+0x604] ;  /* 0x0006040001227983 */ /* 0x000ea80000100800 */
[----:B------:R0:W2:Y:S01]  /*1b2d0*/  @P0 LDG.E.U8 R25, desc[UR16][R4.64] ;  /* 0x0000001004190981 */ /* 0x0000a2000c1e1100 */
[----:B------:R-:W-:-:S05]  /*1b2e0*/  ISETP.GT.AND P0, PT, R2, 0x78, PT ;  /* 0x000000780200780c */ /* 0x000fca0003f04270 */
[----:B0-----:R-:W-:Y:S02]  /*1b2f0*/  @P1 IMAD.MOV.U32 R4, RZ, RZ, R43 ;  /* 0x000000ffff041224 */ /* 0x001fe400078e002b */
[----:B------:R-:W-:Y:S01]  /*1b300*/  @P1 IMAD.MOV.U32 R5, RZ, RZ, R44 ;  /* 0x000000ffff051224 */ /* 0x000fe200078e002c */
[----:B------:R-:W-:Y:S01]  /*1b310*/  PRMT R251, RZ, 0x7610, R251 ;  /* 0x00007610fffb7816 */ /* 0x000fe200000000fb */
[----:B------:R-:W2:Y:S04]  /*1b320*/  LDL R44, [R1+0xd58] ;  /* 0x000d5800012c7983 */ /* 0x000ea80000100800 */
[----:B------:R4:W2:Y:S01]  /*1b330*/  @P1 LDG.E.U8 R24, desc[UR16][R4.64] ;  /* 0x0000001004181981 */ /* 0x0008a2000c1e1100 */
[----:B------:R-:W-:Y:S02]  /*1b340*/  ISETP.GT.AND P1, PT, R2, 0x79, PT ;  /* 0x000000790200780c */ /* 0x000fe40003f24270 */
[----:B------:R-:W-:Y:S01]  /*1b350*/  PRMT R250, RZ, 0x7610, R250 ;  /* 0x00007610fffa7816 */ /* 0x000fe200000000fa */
[----:B------:R-:W2:Y:S01]  /*1b360*/  LDL R43, [R1+0xd14] ;  /* 0x000d1400012b7983 */ /* 0x000ea20000100800 */
[----:B----4-:R-:W-:-:S03]  /*1b370*/  @P0 IMAD.MOV.U32 R5, RZ, RZ, R39 ;  /* 0x000000ffff050224 */ /* 0x010fc600078e0027 */
[----:B------:R-:W4:Y:S01]  /*1b380*/  LDL R39, [R1+0x5fc] ;  /* 0x0005fc0001277983 */ /* 0x000f220000100800 */
[----:B------:R-:W-:Y:S02]  /*1b390*/  LOP3.LUT R3, R3, 0xffff, RZ, 0xc0, !PT ;  /* 0x0000ffff03037812 */ /* 0x000fe400078ec0ff */
[----:B------:R-:W-:Y:S01]  /*1b3a0*/  PRMT R249, RZ, 0x7610, R249 ;  /* 0x00007610fff97816 */ /* 0x000fe200000000f9 */
[----:B---3--:R-:W-:Y:S02]  /*1b3b0*/  @P0 IMAD.MOV.U32 R4, RZ, RZ, R32 ;  /* 0x000000ffff040224 */ /* 0x008fe400078e0020 */
[----:B------:R-:W3:Y:S04]  /*1b3c0*/  LDL R32, [R1+0x600] ;  /* 0x0006000001207983 */ /* 0x000ee80000100800 */
[----:B------:R2:W3:Y:S01]  /*1b3d0*/  @P0 LDG.E.U8 R252, desc[UR16][R4.64] ;  /* 0x0000001004fc0981 */ /* 0x0004e2000c1e1100 */
[----:B------:R-:W-:Y:S01]  /*1b3e0*/  ISETP.GT.AND P0, PT, R2, 0x7a, PT ;  /* 0x0000007a0200780c */ /* 0x000fe20003f04270 */
[----:B--2---:R-:W-:-:S02]  /*1b3f0*/  @P1 IMAD.MOV.U32 R4, RZ, RZ, R38 ;  /* 0x000000ffff041224 */ /* 0x004fc400078e0026 */
[----:B------:R-:W-:Y:S01]  /*1b400*/  @P1 IMAD.MOV.U32 R5, RZ, RZ, R42 ;  /* 0x000000ffff051224 */ /* 0x000fe200078e002a */
[----:B------:R-:W2:Y:S04]  /*1b410*/  LDL R38, [R1+0x5f4] ;  /* 0x0005f40001267983 */ /* 0x000ea80000100800 */
[----:B------:R0:W2:Y:S04]  /*1b420*/  @P1 LDG.E.U8 R251, desc[UR16][R4.64] ;  /* 0x0000001004fb1981 */ /* 0x0000a8000c1e1100 */
[----:B------:R-:W2:Y:S01]  /*1b430*/  LDL R42, [R1+0xd18] ;  /* 0x000d1800012a7983 */ /* 0x000ea20000100800 */
[----:B0-----:R-:W-:-:S02]  /*1b440*/  @P0 IMAD.MOV.U32 R4, RZ, RZ, R35 ;  /* 0x000000ffff040224 */ /* 0x001fc400078e0023 */
[----:B------:R-:W-:Y:S02]  /*1b450*/  @P0 IMAD.MOV.U32 R5, RZ, RZ, R37 ;  /* 0x000000ffff050224 */ /* 0x000fe400078e0025 */
[----:B------:R-:W2:Y:S04]  /*1b460*/  LDL R37, [R1+0x5f8] ;  /* 0x0005f80001257983 */ /* 0x000ea80000100800 */
[----:B------:R0:W2:Y:S01]  /*1b470*/  @P0 LDG.E.U8 R250, desc[UR16][R4.64] ;  /* 0x0000001004fa0981 */ /* 0x0000a2000c1e1100 */
[----:B------:R-:W-:Y:S02]  /*1b480*/  ISETP.GT.AND P0, PT, R2, 0x7b, PT ;  /* 0x0000007b0200780c */ /* 0x000fe40003f04270 */
[----:B0-----:R-:W-:-:S04]  /*1b490*/  LOP3.LUT R4, R232, 0xffff, RZ, 0xc0, !PT ;  /* 0x0000ffffe8047812 */ /* 0x001fc800078ec0ff */
[----:B------:R-:W-:-:S07]  /*1b4a0*/  PRMT R35, R4, 0x3340, R3 ;  /* 0x0000334004237816 */ /* 0x000fce0000000003 */
[----:B------:R-:W-:Y:S02]  /*1b4b0*/  @P0 IMAD.MOV.U32 R4, RZ, RZ, R36 ;  /* 0x000000ffff040224 */ /* 0x000fe400078e0024 */
[----:B------:R-:W-:Y:S01]  /*1b4c0*/  @P0 IMAD.MOV.U32 R5, RZ, RZ, R40 ;  /* 0x000000ffff050224 */ /* 0x000fe200078e0028 */
[----:B------:R-:W-:Y:S01]  /*1b4d0*/  LOP3.LUT R3, R247, 0xffff, RZ, 0xc0, !PT ;  /* 0x0000fffff7037812 */ /* 0x000fe200078ec0ff */
[----:B------:R-:W2:Y:S04]  /*1b4e0*/  LDL R40, [R1+0xcd4] ;  /* 0x000cd40001287983 */ /* 0x000ea80000100800 */
[----:B------:R0:W2:Y:S01]  /*1b4f0*/  @P0 LDG.E.U8 R249, desc[UR16][R4.64] ;  /* 0x0000001004f90981 */ /* 0x0000a2000c1e1100 */
[----:B------:R-:W-:Y:S02]  /*1b500*/  ISETP.GT.AND P0, PT, R2, 0x7c, PT ;  /* 0x0000007c0200780c */ /* 0x000fe40003f04270 */
[----:B0-----:R-:W-:-:S04]  /*1b510*/  LOP3.LUT R4, R245, 0xffff, RZ, 0xc0, !PT ;  /* 0x0000fffff5047812 */ /* 0x001fc800078ec0ff */
[----:B------:R-:W-:-:S07]  /*1b520*/  PRMT R36, R4, 0x3340, R3 ;  /* 0x0000334004247816 */ /* 0x000fce0000000003 */
[----:B------:R-:W-:Y:S02]  /*1b530*/  @P0 IMAD.MOV.U32 R4, RZ, RZ, R30 ;  /* 0x000000ffff040224 */ /* 0x000fe400078e001e */
[----:B------:R-:W2:Y:S01]  /*1b540*/  LDL R30, [R1+0x5f0] ;  /* 0x0005f000011e7983 */ /* 0x000ea20000100800 */
[----:B------:R-:W-:Y:S01]  /*1b550*/  @P0 IMAD.MOV.U32 R5, RZ, RZ, R34 ;  /* 0x000000ffff050224 */ /* 0x000fe200078e0022 */
[----:B------:R-:W-:Y:S02]  /*1b560*/  PRMT R245, RZ, 0x7610, R245 ;  /* 0x00007610fff57816 */ /* 0x000fe400000000f5 */
[----:B------:R-:W2:Y:S04]  /*1b570*/  LDL R34, [R1+0x5ec] ;  /* 0x0005ec0001227983 */ /* 0x000ea80000100800 */
[----:B------:R0:W2:Y:S01]  /*1b580*/  @P0 LDG.E.U8 R245, desc[UR16][R4.64] ;  /* 0x0000001004f50981 */ /* 0x0000a2000c1e1100 */
[----:B------:R-:W-:-:S02]  /*1b590*/  ISETP.GT.AND P0, PT, R2, 0x7d, PT ;  /* 0x0000007d0200780c */ /* 0x000fc40003f04270 */
[----:B------:R-:W-:Y:S02]  /*1b5a0*/  LOP3.LUT R3, R236, 0xffff, RZ, 0xc0, !PT ;  /* 0x0000ffffec037812 */ /* 0x000fe400078ec0ff */
[----:B------:R-:W-:Y:S02]  /*1b5b0*/  PRMT R236, RZ, 0x7610, R236 ;  /* 0x00007610ffec7816 */ /* 0x000fe400000000ec */
[----:B0-----:R-:W-:-:S04]  /*1b5c0*/  LOP3.LUT R4, R6, 0xffff, RZ, 0xc0, !PT ;  /* 0x0000ffff06047812 */ /* 0x001fc800078ec0ff */
[----:B------:R-:W-:-:S03]  /*1b5d0*/  PRMT R247, R4, 0x3340, R3 ;  /* 0x0000334004f77816 */ /* 0x000fc60000000003 */
[----:B----4-:R-:W-:Y:S01]  /*1b5e0*/  @P0 IMAD.MOV.U32 R5, RZ, RZ, R39 ;  /* 0x000000ffff050224 */ /* 0x010fe200078e0027 */
[----:B------:R-:W-:Y:S01]  /*1b5f0*/  LOP3.LUT R3, R244, 0xffff, RZ, 0xc0, !PT ;  /* 0x0000fffff4037812 */ /* 0x000fe200078ec0ff */
[----:B------:R-:W4:Y:S01]  /*1b600*/  LDL R39, [R1+0xcd8] ;  /* 0x000cd80001277983 */ /* 0x000f220000100800 */
[----:B------:R-:W-:Y:S01]  /*1b610*/  PRMT R232, RZ, 0x7610, R232 ;  /* 0x00007610ffe87816 */ /* 0x000fe200000000e8 */
[----:B---3--:R-:W-:Y:S02]  /*1b620*/  @P0 IMAD.MOV.U32 R4, RZ, RZ, R32 ;  /* 0x000000ffff040224 */ /* 0x008fe400078e0020 */
[----:B------:R-:W3:Y:S04]  /*1b630*/  LDL R32, [R1+0xe00] ;  /* 0x000e000001207983 */ /* 0x000ee80000100800 */
[----:B------:R0:W4:Y:S01]  /*1b640*/  @P0 LDG.E.U8 R236, desc[UR16][R4.64] ;  /* 0x0000001004ec0981 */ /* 0x000122000c1e1100 */
[----:B------:R-:W-:-:S02]  /*1b650*/  ISETP.GT.AND P0, PT, R2, 0x7e, PT ;  /* 0x0000007e0200780c */ /* 0x000fc40003f04270 */
[----:B0-----:R-:W-:-:S04]  /*1b660*/  LOP3.LUT R4, R241, 0xffff, RZ, 0xc0, !PT ;  /* 0x0000fffff1047812 */ /* 0x001fc800078ec0ff */
[----:B------:R-:W-:-:S07]  /*1b670*/  PRMT R241, R4, 0x3340, R3 ;  /* 0x0000334004f17816 */ /* 0x000fce0000000003 */
[----:B--2---:R-:W-:Y:S01]  /*1b680*/  @P0 IMAD.MOV.U32 R5, RZ, RZ, R38 ;  /* 0x000000ffff050224 */ /* 0x004fe200078e0026 */
[----:B------:R-:W-:Y:S01]  /*1b690*/  LOP3.LUT R3, R9, 0xffff, RZ, 0xc0, !PT ;  /* 0x0000ffff09037812 */ /* 0x000fe200078ec0ff */
[----:B------:R-:W2:Y:S01]  /*1b6a0*/  LDL R38, [R1+0xc94] ;  /* 0x000c940001267983 */ /* 0x000ea20000100800 */
[----:B------:R-:W-:Y:S01]  /*1b6b0*/  @P0 IMAD.MOV.U32 R4, RZ, RZ, R37 ;  /* 0x000000ffff040224 */ /* 0x000fe200078e0025 */
[----:B------:R-:W-:Y:S02]  /*1b6c0*/  LOP3.LUT R6, R248, 0xffff, RZ, 0xc0, !PT ;  /* 0x0000fffff8067812 */ /* 0x000fe400078ec0ff */
[----:B------:R-:W2:Y:S04]  /*1b6d0*/  LDL R37, [R1+0xc98] ;  /* 0x000c980001257983 */ /* 0x000ea80000100800 */
[----:B------:R0:W2:Y:S01]  /*1b6e0*/  @P0 LDG.E.U8 R232, desc[UR16][R4.64] ;  /* 0x0000001004e80981 */ /* 0x0000a2000c1e1100 */
[----:B------:R-:W-:-:S02]  /*1b6f0*/  ISETP.GT.AND P0, PT, R2, 0x7f, PT ;  /* 0x0000007f0200780c */ /* 0x000fc40003f04270 */
[----:B0-----:R-:W-:-:S04]  /*1b700*/  LOP3.LUT R4, R243, 0xffff, RZ, 0xc0, !PT ;  /* 0x0000fffff3047812 */ /* 0x001fc800078ec0ff */
[----:B------:R-:W-:Y:S02]  /*1b710*/  PRMT R9, R4, 0x3340, R3 ;  /* 0x0000334004097816 */ /* 0x000fe40000000003 */
[----:B------:R-:W-:-:S05]  /*1b720*/  LOP3.LUT R3, R8, 0xffff, RZ, 0xc0, !PT ;  /* 0x0000ffff08037812 */ /* 0x000fca00078ec0ff */
[----:B------:R-:W-:Y:S02]  /*1b730*/  @P0 IMAD.MOV.U32 R8, RZ, RZ, R30 ;  /* 0x000000ffff080224 */ /* 0x000fe400078e001e */
[----:B------:R-:W4:Y:S01]  /*1b740*/  LDL R30, [R1+0xe20] ;  /* 0x000e2000011e7983 */ /* 0x000f220000100800 */
[----:B------:R-:W-:-:S04]  /*1b750*/  LOP3.LUT R5, R240, 0xffff, RZ, 0xc0, !PT ;  /* 0x0000fffff0057812 */ /* 0x000fc800078ec0ff */
[----:B------:R-:W-:Y:S02]  /*1b760*/  PRMT R240, R6, 0x3340, R5 ;  /* 0x0000334006f07816 */ /* 0x000fe40000000005 */
[----:B------:R-:W-:Y:S02]  /*1b770*/  LOP3.LUT R6, R211, 0xffff, RZ, 0xc0, !PT ;  /* 0x0000ffffd3067812 */ /* 0x000fe400078ec0ff */
[----:B------:R-:W-:Y:S02]  /*1b780*/  LOP3.LUT R5, R239, 0xffff, RZ, 0xc0, !PT ;  /* 0x0000ffffef057812 */ /* 0x000fe400078ec0ff */
[----:B------:R-:W-:Y:S02]  /*1b790*/  LOP3.LUT R4, R7, 0xffff, RZ, 0xc0, !PT ;  /* 0x0000ffff07047812 */ /* 0x000fe400078ec0ff */
[----:B------:R-:W-:Y:S02]  /*1b7a0*/  PRMT R7, R6, 0x3340, R5 ;  /* 0x0000334006077816 */ /* 0x000fe40000000005 */
[----:B------:R-:W-:Y:S01]  /*1b7b0*/  PRMT R6, R240, 0x5410, R9 ;  /* 0x00005410f0067816 */ /* 0x000fe20000000009 */
[----:B------:R-:W-:Y:S01]  /*1b7c0*/  @P0 IMAD.MOV.U32 R9, RZ, RZ, R34 ;  /* 0x000000ffff090224 */ /* 0x000fe200078e0022 */
[----:B------:R-:W-:Y:S01]  /*1b7d0*/  PRMT R211, RZ, 0x7610, R211 ;  /* 0x00007610ffd37816 */ /* 0x000fe200000000d3 */
[----:B------:R-:W2:Y:S05]  /*1b7e0*/  LDL R34, [R1+0x9fc] ;  /* 0x0009fc0001227983 */ /* 0x000eaa0000100800 */
[----:B------:R0:W2:Y:S01]  /*1b7f0*/  @P0 LDG.E.U8 R211, desc[UR16][R8.64] ;  /* 0x0000001008d30981 */ /* 0x0000a2000c1e1100 */
[----:B------:R-:W-:-:S02]  /*1b800*/  PRMT R3, R4, 0x3340, R3 ;  /* 0x0000334004037816 */ /* 0x000fc40000000003 */
[----:B------:R-:W-:Y:S02]  /*1b810*/  PRMT R4, R35, 0x5410, R36 ;  /* 0x0000541023047816 */ /* 0x000fe40000000024 */
[----:B------:R-:W-:Y:S01]  /*1b820*/  PRMT R5, R247, 0x5410, R241 ;  /* 0x00005410f7057816 */ /* 0x000fe200000000f1 */
[----:B------:R-:W2:Y:S01]  /*1b830*/  LDL R35, [R1+0xe14] ;  /* 0x000e140001237983 */ /* 0x000ea20000100800 */
[----:B------:R-:W-:Y:S01]  /*1b840*/  PRMT R7, R7, 0x5410, R3 ;  /* 0x0000541007077816 */ /* 0x000fe20000000003 */
[----:B------:R-:W-:Y:S01]  /*1b850*/  BAR.SYNC.DEFER_BLOCKING 0x0 ;  /* 0x0000000000007b1d */ /* 0x000fe20000010000 */
[----:B------:R-:W-:-:S05]  /*1b860*/  LOP3.LUT R3, R231, 0xffff, RZ, 0xc0, !PT ;  /* 0x0000ffffe7037812 */ /* 0x000fca00078ec0ff */
[----:B------:R-:W2:Y:S04]  /*1b870*/  LDL R36, [R1+0xc54] ;  /* 0x000c540001247983 */ /* 0x000ea80000100800 */
[----:B---3--:R1:W-:Y:S04]  /*1b880*/  STS.128 [R32+UR8+0x8000], R4 ;  /* 0x0080000420007988 */ /* 0x0083e80008000c08 */
[----:B-1----:R-:W3:Y:S01]  /*1b890*/  LDL R32, [R1+0xe1c] ;  /* 0x000e1c0001207983 */ /* 0x002ee20000100800 */
[----:B------:R-:W-:Y:S02]  /*1b8a0*/  LOP3.LUT R6, R238, 0xffff, RZ, 0xc0, !PT ;  /* 0x0000ffffee067812 */ /* 0x000fe400078ec0ff */
[----:B------:R-:W-:-:S02]  /*1b8b0*/  LOP3.LUT R5, R242, 0xffff, RZ, 0xc0, !PT ;  /* 0x0000fffff2057812 */ /* 0x000fc400078ec0ff */
[----:B------:R-:W-:Y:S02]  /*1b8c0*/  LOP3.LUT R4, R246, 0xffff, RZ, 0xc0, !PT ;  /* 0x0000fffff6047812 */ /* 0x000fe400078ec0ff */
[----:B------:R-:W-:Y:S02]  /*1b8d0*/  PRMT R238, R6, 0x3340, R5 ;  /* 0x0000334006ee7816 */ /* 0x000fe40000000005 */
[----:B------:R-:W-:Y:S02]  /*1b8e0*/  PRMT R231, R4, 0x3340, R3 ;  /* 0x0000334004e77816 */ /* 0x000fe40000000003 */
[----:B------:R-:W-:Y:S02]  /*1b8f0*/  LOP3.LUT R6, R234, 0xffff, RZ, 0xc0, !PT ;  /* 0x0000ffffea067812 */ /* 0x000fe400078ec0ff */
        /* <DEDUP_REMOVED lines=9> */
[----:B0-----:R-:W-:Y:S02]  /*1b990*/  PRMT R9, R6, 0x3340, R5 ;  /* 0x0000334006097816 */ /* 0x001fe40000000005 */
[----:B------:R-:W-:Y:S02]  /*1b9a0*/  PRMT R8, R4, 0x3340, R3 ;  /* 0x0000334004087816 */ /* 0x000fe40000000003 */
[----:B------:R-:W-:Y:S02]  /*1b9b0*/  LOP3.LUT R6, R220, 0xffff, RZ, 0xc0, !PT ;  /* 0x0000ffffdc067812 */ /* 0x000fe400078ec0ff */
[----:B------:R-:W-:Y:S02]  /*1b9c0*/  LOP3.LUT R5, R208, 0xffff, RZ, 0xc0, !PT ;  /* 0x0000ffffd0057812 */ /* 0x000fe400078ec0ff */
[----:B------:R-:W-:-:S02]  /*1b9d0*/  LOP3.LUT R4, R210, 0xffff, RZ, 0xc0, !PT ;  /* 0x0000ffffd2047812 */ /* 0x000fc400078ec0ff */
[----:B------:R-:W-:Y:S02]  /*1b9e0*/  LOP3.LUT R3, R201, 0xffff, RZ, 0xc0, !PT ;  /* 0x0000ffffc9037812 */ /* 0x000fe400078ec0ff */
[----:B------:R-:W-:Y:S02]  /*1b9f0*/  PRMT R7, R6, 0x3340, R5 ;  /* 0x0000334006077816 */ /* 0x000fe40000000005 */
[----:B------:R-:W-:Y:S02]  /*1ba00*/  PRMT R3, R4, 0x3340, R3 ;  /* 0x0000334004037816 */ /* 0x000fe40000000003 */
[----:B------:R-:W-:Y:S02]  /*1ba10*/  PRMT R4, R238, 0x5410, R231 ;  /* 0x00005410ee047816 */ /* 0x000fe400000000e7 */
[----:B------:R-:W-:Y:S02]  /*1ba20*/  PRMT R5, R228, 0x5410, R226 ;  /* 0x00005410e4057816 */ /* 0x000fe400000000e2 */
[----:B------:R-:W-:-:S02]  /*1ba30*/  PRMT R6, R9, 0x5410, R8 ;  /* 0x0000541009067816 */ /* 0x000fc40000000008 */
[----:B------:R-:W-:-:S05]  /*1ba40*/  PRMT R7, R7, 0x5410, R3 ;  /* 0x0000541007077816 */ /* 0x000fca0000000003 */
[----:B----4-:R0:W-:Y:S04]  /*1ba50*/  STS.128 [R30+UR8+0x8000], R4 ;  /* 0x008000041e007988 */ /* 0x0101e80008000c08 */
[----:B0-----:R-:W4:Y:S01]  /*1ba60*/  LDL R30, [R1+0xe18] ;  /* 0x000e1800011e7983 */ /* 0x001f220000100800 */
[----:B------:R-:W-:Y:S02]  /*1ba70*/  LOP3.LUT R6, R214, 0xffff, RZ, 0xc0, !PT ;  /* 0x0000ffffd6067812 */ /* 0x000fe400078ec0ff */
[----:B------:R-:W-:Y:S02]  /*1ba80*/  LOP3.LUT R5, R217, 0xffff, RZ, 0xc0, !PT ;  /* 0x0000ffffd9057812 */ /* 0x000fe400078ec0ff */
[----:B------:R-:W-:Y:S02]  /*1ba90*/  LOP3.LUT R4, R205, 0xffff, RZ, 0xc0, !PT ;  /* 0x0000ffffcd047812 */ /* 0x000fe400078ec0ff */
[----:B------:R-:W-:-:S02]  /*1baa0*/  LOP3.LUT R3, R207, 0xffff, RZ, 0xc0, !PT ;  /* 0x0000ffffcf037812 */ /* 0x000fc400078ec0ff */
[----:B------:R-:W-:Y:S02]  /*1bab0*/  PRMT R205, R6, 0x3340, R5 ;  /* 0x0000334006cd7816 */ /* 0x000fe40000000005 */
[----:B------:R-:W-:Y:S02]  /*1bac0*/  PRMT R201, R4, 0x3340, R3 ;  /* 0x0000334004c97816 */ /* 0x000fe40000000003 */
        /* <DEDUP_REMOVED lines=18> */
[----:B------:R-:W-:Y:S02]  /*1bbf0*/  PRMT R4, R205, 0x5410, R201 ;  /* 0x00005410cd047816 */ /* 0x000fe400000000c9 */
[----:B------:R-:W-:Y:S02]  /*1bc00*/  PRMT R5, R198, 0x5410, R196 ;  /* 0x00005410c6057816 */ /* 0x000fe400000000c4 */
[----:B------:R-:W-:Y:S02]  /*1bc10*/  PRMT R6, R9, 0x5410, R8 ;  /* 0x0000541009067816 */ /* 0x000fe40000000008 */
[----:B------:R-:W-:-:S02]  /*1bc20*/  PRMT R7, R7, 0x5410, R3 ;  /* 0x0000541007077816 */ /* 0x000fc40000000003 */
[----:B------:R-:W-:-:S03]  /*1bc30*/  LOP3.LUT R3, R178, 0xffff, RZ, 0xc0, !PT ;  /* 0x0000ffffb2037812 */ /* 0x000fc600078ec0ff */
[----:B---3--:R0:W-:Y:S02]  /*1bc40*/  STS.128 [R32+UR8+0x8000], R4 ;  /* 0x0080000420007988 */ /* 0x0081e40008000c08 */
[----:B0-----:R-:W-:Y:S02]  /*1bc50*/  LOP3.LUT R6, R193, 0xffff, RZ, 0xc0, !PT ;  /* 0x0000ffffc1067812 */ /* 0x001fe400078ec0ff */
[----:B------:R-:W3:Y:S01]  /*1bc60*/  LDL R32, [R1+0xdf8] ;  /* 0x000df80001207983 */ /* 0x000ee20000100800 */
[----:B------:R-:W-:Y:S02]  /*1bc70*/  LOP3.LUT R5, R182, 0xffff, RZ, 0xc0, !PT ;  /* 0x0000ffffb6057812 */ /* 0x000fe400078ec0ff */
[----:B------:R-:W-:Y:S02]  /*1bc80*/  LOP3.LUT R4, R185, 0xffff, RZ, 0xc0, !PT ;  /* 0x0000ffffb9047812 */ /* 0x000fe400078ec0ff */
[----:B------:R-:W-:Y:S02]  /*1bc90*/  PRMT R180, R6, 0x3340, R5 ;  /* 0x0000334006b47816 */ /* 0x000fe40000000005 */
[----:B------:R-:W-:-:S02]  /*1bca0*/  PRMT R178, R4, 0x3340, R3 ;  /* 0x0000334004b27816 */ /* 0x000fc40000000003 */
[----:B------:R-:W-:Y:S02]  /*1bcb0*/  LOP3.LUT R6, R176, 0xffff, RZ, 0xc0, !PT ;  /* 0x0000ffffb0067812 */ /* 0x000fe400078ec0ff */
[----:B------:R-:W-:Y:S02]  /*1bcc0*/  LOP3.LUT R5, R174, 0xffff, RZ, 0xc0, !PT ;  /* 0x0000ffffae057812 */ /* 0x000fe400078ec0ff */
        /* <DEDUP_REMOVED lines=16> */
[----:B------:R-:W-:Y:S02]  /*1bdd0*/  PRMT R4, R180, 0x5410, R178 ;  /* 0x00005410b4047816 */ /* 0x000fe400000000b2 */
[----:B------:R-:W-:Y:S02]  /*1bde0*/  PRMT R5, R172, 0x5410, R170 ;  /* 0x00005410ac057816 */ /* 0x000fe400000000aa */
[----:B------:R-:W-:Y:S02]  /*1bdf0*/  PRMT R6, R9, 0x5410, R8 ;  /* 0x0000541009067816 */ /* 0x000fe40000000008 */
[----:B------:R-:W-:-:S05]  /*1be00*/  PRMT R7, R7, 0x5410, R3 ;  /* 0x0000541007077816 */ /* 0x000fca0000000003 */
[----:B----4-:R0:W-:Y:S04]  /*1be10*/  STS.128 [R30+UR8+0x8000], R4 ;  /* 0x008000041e007988 */ /* 0x0101e80008000c08 */
[----:B0-----:R-:W4:Y:S01]  /*1be20*/  LDL R30, [R1+0xdd8] ;  /* 0x000dd800011e7983 */ /* 0x001f220000100800 */
[----:B------:R-:W0:Y:S01]  /*1be30*/  S2R R174, SR_TID.X ;  /* 0x0000000000ae7919 */ /* 0x000e220000002100 */
[----:B------:R-:W-:Y:S02]  /*1be40*/  LOP3.LUT R5, R159, 0xffff, RZ, 0xc0, !PT ;  /* 0x0000ffff9f057812 */ /* 0x000fe400078ec0ff */
[----:B------:R-:W-:-:S04]  /*1be50*/  LOP3.LUT R4, R157, 0xffff, RZ, 0xc0, !PT ;  /* 0x0000ffff9d047812 */ /* 0x000fc800078ec0ff */
[----:B------:R-:W-:Y:S02]  /*1be60*/  PRMT R154, R5, 0x3340, R4 ;  /* 0x00003340059a7816 */ /* 0x000fe40000000004 */
[----:B------:R-:W-:Y:S02]  /*1be70*/  LOP3.LUT R5, R152, 0xffff, RZ, 0xc0, !PT ;  /* 0x0000ffff98057812 */ /* 0x000fe400078ec0ff */
[----:B------:R-:W-:Y:S02]  /*1be80*/  LOP3.LUT R4, R23, 0xffff, RZ, 0xc0, !PT ;  /* 0x0000ffff17047812 */ /* 0x000fe400078ec0ff */
[----:B0-----:R-:W-:-:S04]  /*1be90*/  LOP3.LUT R3, R174, 0x7f, RZ, 0xc0, !PT ;  /* 0x0000007fae037812 */ /* 0x001fc800078ec0ff */
[----:B------:R-:W-:Y:S02]  /*1bea0*/  ISETP.GE.AND P0, PT, R3, R2, PT ;  /* 0x000000020300720c */ /* 0x000fe40003f06270 */
[----:B------:R-:W-:Y:S02]  /*1beb0*/  LOP3.LUT R3, R155, 0xffff, RZ, 0xc0, !PT ;  /* 0x0000ffff9b037812 */ /* 0x000fe400078ec0ff */
[----:B------:R-:W-:-:S04]  /*1bec0*/  LOP3.LUT R2, R153, 0xffff, RZ, 0xc0, !PT ;  /* 0x0000ffff99027812 */ /* 0x000fc800078ec0ff */
[----:B------:R-:W-:Y:S02]  /*1bed0*/  PRMT R153, R3, 0x3340, R2 ;  /* 0x0000334003997816 */ /* 0x000fe40000000002 */
[----:B------:R-:W-:Y:S02]  /*1bee0*/  LOP3.LUT R3, R22, 0xffff, RZ, 0xc0, !PT ;  /* 0x0000ffff16037812 */ /* 0x000fe400078ec0ff */
[----:B------:R-:W-:Y:S02]  /*1bef0*/  LOP3.LUT R2, R21, 0xffff, RZ, 0xc0, !PT ;  /* 0x0000ffff15027812 */ /* 0x000fe400078ec0ff */
[----:B------:R-:W-:Y:S02]  /*1bf00*/  PRMT R21, R5, 0x3340, R4 ;  /* 0x0000334005157816 */ /* 0x000fe40000000004 */
[----:B------:R-:W-:Y:S02]  /*1bf10*/  PRMT R9, R3, 0x3340, R2 ;  /* 0x0000334003097816 */ /* 0x000fe40000000002 */
[----:B------:R-:W-:-:S02]  /*1bf20*/  LOP3.LUT R5, R20, 0xffff, RZ, 0xc0, !PT ;  /* 0x0000ffff14057812 */ /* 0x000fc400078ec0ff */
[----:B------:R-:W-:Y:S02]  /*1bf30*/  LOP3.LUT R4, R19, 0xffff, RZ, 0xc0, !PT ;  /* 0x0000ffff13047812 */ /* 0x000fe400078ec0ff */
[----:B------:R-:W-:Y:S02]  /*1bf40*/  LOP3.LUT R3, R18, 0xffff, RZ, 0xc0, !PT ;  /* 0x0000ffff12037812 */ /* 0x000fe400078ec0ff */
[----:B------:R-:W-:Y:S02]  /*1bf50*/  LOP3.LUT R2, R15, 0xffff, RZ, 0xc0, !PT ;  /* 0x0000ffff0f027812 */ /* 0x000fe400078ec0ff */
[----:B------:R-:W-:Y:S02]  /*1bf60*/  PRMT R8, R5, 0x3340, R4 ;  /* 0x0000334005087816 */ /* 0x000fe40000000004 */
[----:B------:R-:W-:Y:S02]  /*1bf70*/  PRMT R6, R3, 0x3340, R2 ;  /* 0x0000334003067816 */ /* 0x000fe40000000002 */
[----:B------:R-:W-:-:S02]  /*1bf80*/  LOP3.LUT R5, R14, 0xffff, RZ, 0xc0, !PT ;  /* 0x0000ffff0e057812 */ /* 0x000fc400078ec0ff */
[----:B------:R-:W-:Y:S02]  /*1bf90*/  LOP3.LUT R4, R13, 0xffff, RZ, 0xc0, !PT ;  /* 0x0000ffff0d047812 */ /* 0x000fe400078ec0ff */
[----:B------:R-:W-:Y:S01]  /*1bfa0*/  LOP3.LUT R3, R12, 0xffff, RZ, 0xc0, !PT ;  /* 0x0000ffff0c037812 */ /* 0x000fe200078ec0ff */
[----:B------:R-:W4:Y:S01]  /*1bfb0*/  LDL R13, [R1+0xbd8] ;  /* 0x000bd800010d7983 */ /* 0x000f220000100800 */
[----:B------:R-:W-:Y:S02]  /*1bfc0*/  LOP3.LUT R2, R11, 0xffff, RZ, 0xc0, !PT ;  /* 0x0000ffff0b027812 */ /* 0x000fe400078ec0ff */
[----:B------:R-:W-:Y:S01]  /*1bfd0*/  PRMT R7, R5, 0x3340, R4 ;  /* 0x0000334005077816 */ /* 0x000fe20000000004 */
[----:B------:R-:W4:Y:S01]  /*1bfe0*/  LDL R12, [R1+0xb94] ;  /* 0x000b9400010c7983 */ /* 0x000f220000100800 */
[----:B------:R-:W-:Y:S02]  /*1bff0*/  PRMT R2, R3, 0x3340, R2 ;  /* 0x0000334003027816 */ /* 0x000fe40000000002 */
[----:B------:R-:W-:Y:S01]  /*1c000*/  PRMT R4, R154, 0x5410, R153 ;  /* 0x000054109a047816 */ /* 0x000fe20000000099 */
[----:B------:R-:W4:Y:S01]  /*1c010*/  LDL R11, [R1+0xb98] ;  /* 0x000b9800010b7983 */ /* 0x000f220000100800 */
[----:B------:R-:W-:-:S02]  /*1c020*/  PRMT R5, R21, 0x5410, R9 ;  /* 0x0000541015057816 */ /* 0x000fc40000000009 */
[----:B------:R-:W-:Y:S01]  /*1c030*/  PRMT R6, R8, 0x5410, R6 ;  /* 0x0000541008067816 */ /* 0x000fe20000000006 */
[----:B--2---:R-:W-:Y:S01]  /*1c040*/  @!P0 IMAD.MOV.U32 R3, RZ, RZ, R34 ;  /* 0x000000ffff038224 */ /* 0x004fe200078e0022 */
[----:B------:R-:W-:Y:S01]  /*1c050*/  PRMT R7, R7, 0x5410, R2 ;  /* 0x0000541007077816 */ /* 0x000fe20000000002 */
[----:B------:R-:W2:Y:S04]  /*1c060*/  LDL R34, [R1+0xc14] ;  /* 0x000c140001227983 */ /* 0x000ea80000100800 */
[----:B------:R0:W-:Y:S01]  /*1c070*/  STS.128 [R35+UR8+0x8000], R4 ;  /* 0x0080000423007988 */ /* 0x0001e20008000c08 */
[----:B------:R-:W-:-:S03]  /*1c080*/  PRMT R185, RZ, 0x7610, R185 ;  /* 0x00007610ffb97816 */ /* 0x000fc600000000b9 */
[----:B------:R-:W2:Y:S04]  /*1c090*/  LDL R9, [R1+0xb54] ;  /* 0x000b540001097983 */ /* 0x000ea80000100800 */
[----:B------:R-:W2:Y:S04]  /*1c0a0*/  LDL R8, [R1+0xb58] ;  /* 0x000b580001087983 */ /* 0x000ea80000100800 */
[----:B0-----:R-:W2:Y:S04]  /*1c0b0*/  LDL R35, [R1+0xc58] ;  /* 0x000c580001237983 */ /* 0x001ea80000100800 */
[----:B------:R-:W2:Y:S04]  /*1c0c0*/  LDL R7, [R1+0xb14] ;  /* 0x000b140001077983 */ /* 0x000ea80000100800 */
[----:B------:R-:W2:Y:S01]  /*1c0d0*/  LDL R6, [R1+0xb18] ;  /* 0x000b180001067983 */ /* 0x000ea20000100800 */
[----:B------:R-:W-:-:S03]  /*1c0e0*/  PRMT R180, RZ, 0x7610, R180 ;  /* 0x00007610ffb47816 */ /* 0x000fc600000000b4 */
[----:B------:R-:W2:Y:S04]  /*1c0f0*/  LDL R5, [R1+0xad4] ;  /* 0x000ad40001057983 */ /* 0x000ea80000100800 */
[----:B------:R-:W2:Y:S01]  /*1c100*/  LDL R4, [R1+0xad8] ;  /* 0x000ad80001047983 */ /* 0x000ea20000100800 */
[----:B---3--:R-:W-:-:S03]  /*1c110*/  @!P0 IMAD.MOV.U32 R2, RZ, RZ, R32 ;  /* 0x000000ffff028224 */ /* 0x008fc600078e0020 */
[----:B------:R-:W3:Y:S04]  /*1c120*/  LDL R32, [R1+0xc18] ;  /* 0x000c180001207983 */ /* 0x000ee80000100800 */
[----:B------:R4:W3:Y:S02]  /*1c130*/  @!P0 LDG.E.U8 R185, desc[UR16][R2.64] ;  /* 0x0000001002b98981 */ /* 0x0008e4000c1e1100 */
[----:B----4-:R-:W-:Y:S02]  /*1c140*/  @!P0 IMAD.MOV.U32 R2, RZ, RZ, R30 ;  /* 0x000000ffff028224 */ /* 0x010fe400078e001e */
[----:B------:R-:W4:Y:S01]  /*1c150*/  LDL R30, [R1+0xbd4] ;  /* 0x000bd400011e7983 */ /* 0x000f220000100800 */
[----:B------:R-:W-:Y:S01]  /*1c160*/  @!P0 IMAD.MOV.U32 R3, RZ, RZ, R48 ;  /* 0x000000ffff038224 */ /* 0x000fe200078e0030 */
[----:B------:R-:W-:-:S02]  /*1c170*/  PRMT R183, RZ, 0x7610, R183 ;  /* 0x00007610ffb77816 */ /* 0x000fc400000000b7 */
[----:B------:R-:W-:Y:S01]  /*1c180*/  PRMT R188, RZ, 0x7610, R188 ;  /* 0x00007610ffbc7816 */ /* 0x000fe200000000bc */
[----:B------:R-:W4:Y:S04]  /*1c190*/  LDL R48, [R1+0x5bc] ;  /* 0x0005bc0001307983 */ /* 0x000f280000100800 */
[----:B------:R0:W4:Y:S02]  /*1c1a0*/  @!P0 LDG.E.U8 R180, desc[UR16][R2.64] ;  /* 0x0000001002b48981 */ /* 0x000124000c1e1100 */
[----:B0-----:R-:W-:Y:S02]  /*1c1b0*/  @!P0 IMAD.MOV.U32 R2, RZ, RZ, R46 ;  /* 0x000000ffff028224 */ /* 0x001fe400078e002e */
[----:B------:R-:W-:Y:S01]  /*1c1c0*/  @!P0 IMAD.MOV.U32 R3, RZ, RZ, R47 ;  /* 0x000000ffff038224 */ /* 0x000fe200078e002f */
[----:B------:R-:W-:Y:S01]  /*1c1d0*/  PRMT R182, RZ, 0x7610, R182 ;  /* 0x00007610ffb67816 */ /* 0x000fe200000000b6 */
[----:B------:R-:W4:Y:S04]  /*1c1e0*/  LDL R47, [R1+0x57c] ;  /* 0x00057c00012f7983 */ /* 0x000f280000100800 */
[----:B------:R0:W4:Y:S01]  /*1c1f0*/  @!P0 LDG.E.U8 R183, desc[UR16][R2.64] ;  /* 0x0000001002b78981 */ /* 0x000122000c1e1100 */
[----:B------:R-:W-:-:S02]  /*1c200*/  PRMT R186, RZ, 0x7610, R186 ;  /* 0x00007610ffba7816 */ /* 0x000fc400000000ba */
[----:B------:R-:W-:Y:S01]  /*1c210*/  PRMT R191, RZ, 0x7610, R191 ;  /* 0x00007610ffbf7816 */ /* 0x000fe200000000bf */
[----:B------:R-:W4:Y:S01]  /*1c220*/  LDL R46, [R1+0x580] ;  /* 0x00058000012e7983 */ /* 0x000f220000100800 */
        /* <DEDUP_REMOVED lines=18> */
[----:B------:R-:W4:Y:S04]  /*1c350*/  LDL R39, [R1+0xa94] ;  /* 0x000a940001277983 */ /* 0x000f280000100800 */
[----:B------:R0:W4:Y:S02]  /*1c360*/  @!P0 LDG.E.U8 R186, desc[UR16][R2.64] ;  /* 0x0000001002ba8981 */ /* 0x000124000c1e1100 */
[----:B0-----:R-:W-:-:S02]  /*1c370*/  @!P0 IMAD.MOV.U32 R2, RZ, RZ, R37 ;  /* 0x000000ffff028224 */ /* 0x001fc400078e0025 */
[----:B------:R-:W-:Y:S01]  /*1c380*/  @!P0 IMAD.MOV.U32 R3, RZ, RZ, R38 ;  /* 0x000000ffff038224 */ /* 0x000fe200078e0026 */
[----:B------:R-:W4:Y:S04]  /*1c390*/  LDL R37, [R1+0xe10] ;  /* 0x000e100001257983 */ /* 0x000f280000100800 */
[----:B------:R-:W4:Y:S04]  /*1c3a0*/  LDL R38, [R1+0xa98] ;  /* 0x000a980001267983 */ /* 0x000f280000100800 */
[----:B------:R2:W4:Y:S02]  /*1c3b0*/  @!P0 LDG.E.U8 R191, desc[UR16][R2.64] ;  /* 0x0000001002bf8981 */ /* 0x000524000c1e1100 */
[----:B--2---:R-:W-:-:S02]  /*1c3c0*/  @!P0 IMAD.MOV.U32 R2, RZ, RZ, R35 ;  /* 0x000000ffff028224 */ /* 0x004fc400078e0023 */
[----:B------:R-:W-:Y:S01]  /*1c3d0*/  @!P0 IMAD.MOV.U32 R3, RZ, RZ, R36 ;  /* 0x000000ffff038224 */ /* 0x000fe200078e0024 */
[----:B------:R-:W2:Y:S04]  /*1c3e0*/  LDL R35, [R1+0xa58] ;  /* 0x000a580001237983 */ /* 0x000ea80000100800 */
[----:B------:R-:W2:Y:S04]  /*1c3f0*/  LDL R36, [R1+0xa54] ;  /* 0x000a540001247983 */ /* 0x000ea80000100800 */
[----:B------:R0:W2:Y:S02]  /*1c400*/  @!P0 LDG.E.U8 R193, desc[UR16][R2.64] ;  /* 0x0000001002c18981 */ /* 0x0000a4000c1e1100 */
[----:B0-----:R-:W-:-:S02]  /*1c410*/  @!P0 IMAD.MOV.U32 R3, RZ, RZ, R34 ;  /* 0x000000ffff038224 */ /* 0x001fc400078e0022 */
[----:B------:R-:W2:Y:S01]  /*1c420*/  LDL R34, [R1+0xa14] ;  /* 0x000a140001227983 */ /* 0x000ea20000100800 */
[----:B---3--:R-:W-:-:S03]  /*1c430*/  @!P0 IMAD.MOV.U32 R2, RZ, RZ, R32 ;  /* 0x000000ffff028224 */ /* 0x008fc600078e0020 */
[----:B------:R-:W3:Y:S04]  /*1c440*/  LDL R32, [R1+0xa18] ;  /* 0x000a180001207983 */ /* 0x000ee80000100800 */
[----:B------:R4:W3:Y:S02]  /*1c450*/  @!P0 LDG.E.U8 R194, desc[UR16][R2.64] ;  /* 0x0000001002c28981 */ /* 0x0008e4000c1e1100 */
[----:B----4-:R-:W-:Y:S02]  /*1c460*/  @!P0 IMAD.MOV.U32 R3, RZ, RZ, R30 ;  /* 0x000000ffff038224 */ /* 0x010fe400078e001e */
[----:B------:R-:W4:Y:S01]  /*1c470*/  LDL R30, [R1+0x5c0] ;  /* 0x0005c000011e7983 */ /* 0x000f220000100800 */
[----:B------:R-:W-:-:S05]  /*1c480*/  @!P0 IMAD.MOV.U32 R2, RZ, RZ, R13 ;  /* 0x000000ffff028224 */ /* 0x000fca00078e000d */
[----:B------:R0:W4:Y:S02]  /*1c490*/  @!P0 LDG.E.U8 R195, desc[UR16][R2.64] ;  /* 0x0000001002c38981 */ /* 0x000124000c1e1100 */
[----:B0-----:R-:W-:Y:S02]  /*1c4a0*/  @!P0 IMAD.MOV.U32 R2, RZ, RZ, R11 ;  /* 0x000000ffff028224 */ /* 0x001fe400078e000b */
[----:B------:R-:W-:-:S05]  /*1c4b0*/  @!P0 IMAD.MOV.U32 R3, RZ, RZ, R12 ;  /* 0x000000ffff038224 */ /* 0x000fca00078e000c */
[----:B------:R0:W4:Y:S02]  /*1c4c0*/  @!P0 LDG.E.U8 R196, desc[UR16][R2.64] ;  /* 0x0000001002c48981 */ /* 0x000124000c1e1100 */
[----:B0-----:R-:W-:Y:S02]  /*1c4d0*/  @!P0 IMAD.MOV.U32 R2, RZ, RZ, R8 ;  /* 0x000000ffff028224 */ /* 0x001fe400078e0008 */
[----:B------:R-:W-:-:S05]  /*1c4e0*/  @!P0 IMAD.MOV.U32 R3, RZ, RZ, R9 ;  /* 0x000000ffff038224 */ /* 0x000fca00078e0009 */
[----:B------:R0:W4:Y:S01]  /*1c4f0*/  @!P0 LDG.E.U8 R197, desc[UR16][R2.64] ;  /* 0x0000001002c58981 */ /* 0x000122000c1e1100 */
[----:B------:R-:W-:Y:S01]  /*1c500*/  PRMT R0, RZ, 0x7610, R0 ;  /* 0x00007610ff007816 */ /* 0x000fe20000000000 */
[----:B0-----:R-:W-:Y:S02]  /*1c510*/  @!P0 IMAD.MOV.U32 R2, RZ, RZ, R6 ;  /* 0x000000ffff028224 */ /* 0x001fe400078e0006 */
[----:B------:R-:W-:-:S05]  /*1c520*/  @!P0 IMAD.MOV.U32 R3, RZ, RZ, R7 ;  /* 0x000000ffff038224 */ /* 0x000fca00078e0007 */
[----:B------:R0:W4:Y:S02]  /*1c530*/  @!P0 LDG.E.U8 R69, desc[UR16][R2.64] ;  /* 0x0000001002458981 */ /* 0x000124000c1e1100 */
[----:B0-----:R-:W-:Y:S02]  /*1c540*/  @!P0 IMAD.MOV.U32 R2, RZ, RZ, R4 ;  /* 0x000000ffff028224 */ /* 0x001fe400078e0004 */
[----:B------:R-:W-:Y:S01]  /*1c550*/  @!P0 IMAD.MOV.U32 R3, RZ, RZ, R5 ;  /* 0x000000ffff038224 */ /* 0x000fe200078e0005 */
[----:B------:R-:W-:Y:S02]  /*1c560*/  LOP3.LUT R5, R192, 0xffff, RZ, 0xc0, !PT ;  /* 0x0000ffffc0057812 */ /* 0x000fe400078ec0ff */
[----:B------:R-:W-:Y:S02]  /*1c570*/  LOP3.LUT R4, R190, 0xffff, RZ, 0xc0, !PT ;  /* 0x0000ffffbe047812 */ /* 0x000fe400078ec0ff */
[----:B------:R0:W4:Y:S02]  /*1c580*/  @!P0 LDG.E.U8 R0, desc[UR16][R2.64] ;  /* 0x0000001002008981 */ /* 0x000124000c1e1100 */
[----:B------:R-:W-:-:S02]  /*1c590*/  PRMT R13, R5, 0x3340, R4 ;  /* 0x00003340050d7816 */ /* 0x000fc40000000004 */
[----:B------:R-:W-:Y:S02]  /*1c5a0*/  LOP3.LUT R5, R184, 0xffff, RZ, 0xc0, !PT ;  /* 0x0000ffffb8057812 */ /* 0x000fe400078ec0ff */
[----:B0-----:R-:W-:Y:S02]  /*1c5b0*/  LOP3.LUT R3, R189, 0xffff, RZ, 0xc0, !PT ;  /* 0x0000ffffbd037812 */ /* 0x001fe400078ec0ff */
[----:B------:R-:W-:Y:S02]  /*1c5c0*/  LOP3.LUT R2, R187, 0xffff, RZ, 0xc0, !PT ;  /* 0x0000ffffbb027812 */ /* 0x000fe400078ec0ff */
[----:B------:R-:W-:Y:S02]  /*1c5d0*/  LOP3.LUT R4, R181, 0xffff, RZ, 0xc0, !PT ;  /* 0x0000ffffb5047812 */ /* 0x000fe400078ec0ff */
[----:B------:R-:W-:Y:S02]  /*1c5e0*/  PRMT R12, R3, 0x3340, R2 ;  /* 0x00003340030c7816 */ /* 0x000fe40000000002 */
        /* <DEDUP_REMOVED lines=15> */
[----:B------:R-:W-:Y:S01]  /*1c6e0*/  PRMT R2, R3, 0x3340, R2 ;  /* 0x0000334003027816 */ /* 0x000fe20000000002 */
[----:B------:R-:W-:Y:S01]  /*1c6f0*/  @!P0 IMAD.MOV.U32 R3, RZ, RZ, R39 ;  /* 0x000000ffff038224 */ /* 0x000fe200078e0027 */
[----:B------:R-:W-:Y:S01]  /*1c700*/  PRMT R165, RZ, 0x7610, R165 ;  /* 0x00007610ffa57816 */ /* 0x000fe200000000a5 */
[----:B------:R-:W4:Y:S01]  /*1c710*/  LDL R39, [R1+0x4bc] ;  /* 0x0004bc0001277983 */ /* 0x000f220000100800 */
[----:B------:R-:W-:Y:S01]  /*1c720*/  PRMT R7, R7, 0x5410, R2 ;  /* 0x0000541007077816 */ /* 0x000fe20000000002 */
[----:B------:R-:W-:Y:S01]  /*1c730*/  @!P0 IMAD.MOV.U32 R2, RZ, RZ, R38 ;  /* 0x000000ffff028224 */ /* 0x000fe200078e0026 */
[----:B------:R-:W-:Y:S01]  /*1c740*/  PRMT R167, RZ, 0x7610, R167 ;  /* 0x00007610ffa77816 */ /* 0x000fe200000000a7 */
[----:B------:R-:W4:Y:S01]  /*1c750*/  LDL R38, [R1+0x4c0] ;  /* 0x0004c00001267983 */ /* 0x000f220000100800 */
[----:B------:R-:W-:-:S03]  /*1c760*/  PRMT R4, R13, 0x5410, R12 ;  /* 0x000054100d047816 */ /* 0x000fc6000000000c */
[----:B------:R2:W4:Y:S01]  /*1c770*/  @!P0 LDG.E.U8 R165, desc[UR16][R2.64] ;  /* 0x0000001002a58981 */ /* 0x000522000c1e1100 */
[----:B------:R-:W-:Y:S02]  /*1c780*/  PRMT R5, R11, 0x5410, R9 ;  /* 0x000054100b057816 */ /* 0x000fe40000000009 */
[----:B------:R-:W-:Y:S01]  /*1c790*/  PRMT R6, R8, 0x5410, R6 ;  /* 0x0000541008067816 */ /* 0x000fe20000000006 */
[----:B--2---:R-:W-:Y:S02]  /*1c7a0*/  @!P0 IMAD.MOV.U32 R2, RZ, RZ, R35 ;  /* 0x000000ffff028224 */ /* 0x004fe400078e0023 */
[----:B------:R-:W-:Y:S02]  /*1c7b0*/  @!P0 IMAD.MOV.U32 R3, RZ, RZ, R36 ;  /* 0x000000ffff038224 */ /* 0x000fe400078e0024 */
[----:B------:R0:W-:Y:S04]  /*1c7c0*/  STS.128 [R37+UR8+0x8000], R4 ;  /* 0x0080000425007988 */ /* 0x0001e80008000c08 */
[----:B------:R1:W2:Y:S04]  /*1c7d0*/  @!P0 LDG.E.U8 R167, desc[UR16][R2.64] ;  /* 0x0000001002a78981 */ /* 0x0002a8000c1e1100 */
[----:B------:R-:W2:Y:S04]  /*1c7e0*/  LDL R36, [R1+0x43c] ;  /* 0x00043c0001247983 */ /* 0x000ea80000100800 */
[----:B------:R-:W2:Y:S01]  /*1c7f0*/  LDL R35, [R1+0x440] ;  /* 0x0004400001237983 */ /* 0x000ea20000100800 */
[----:B-1----:R-:W-:-:S03]  /*1c800*/  @!P0 IMAD.MOV.U32 R3, RZ, RZ, R34 ;  /* 0x000000ffff038224 */ /* 0x002fc600078e0022 */
[----:B0-----:R-:W2:Y:S04]  /*1c810*/  LDL R37, [R1+0x47c] ;  /* 0x00047c0001257983 */ /* 0x001ea80000100800 */
[----:B------:R-:W2:Y:S01]  /*1c820*/  LDL R34, [R1+0x3fc] ;  /* 0x0003fc0001227983 */ /* 0x000ea20000100800 */
[----:B------:R-:W-:Y:S01]  /*1c830*/  PRMT R164, RZ, 0x7610, R164 ;  /* 0x00007610ffa47816 */ /* 0x000fe200000000a4 */
[----:B---3--:R-:W-:Y:S02]  /*1c840*/  @!P0 IMAD.MOV.U32 R2, RZ, RZ, R32 ;  /* 0x000000ffff028224 */ /* 0x008fe400078e0020 */
[----:B------:R-:W3:Y:S04]  /*1c850*/  LDL R32, [R1+0x400] ;  /* 0x0004000001207983 */ /* 0x000ee80000100800 */
[----:B------:R-:W3:Y:S04]  /*1c860*/  LDL.LU R40, [R1+0x480] ;  /* 0x0004800001287983 */ /* 0x000ee80000300800 */
[----:B------:R4:W3:Y:S04]  /*1c870*/  @!P0 LDG.E.U8 R164, desc[UR16][R2.64] ;  /* 0x0000001002a48981 */ /* 0x0008e8000c1e1100 */
[----:B------:R-:W3:Y:S01]  /*1c880*/  LDL R13, [R1+0x3c0] ;  /* 0x0003c000010d7983 */ /* 0x000ee20000100800 */
[----:B------:R-:W-:-:S03]  /*1c890*/  PRMT R166, RZ, 0x7610, R166 ;  /* 0x00007610ffa67816 */ /* 0x000fc600000000a6 */
[----:B------:R-:W3:Y:S04]  /*1c8a0*/  LDL R12, [R1+0x37c] ;  /* 0x00037c00010c7983 */ /* 0x000ee80000100800 */
        /* <DEDUP_REMOVED lines=10> */
[----:B------:R-:W-:Y:S02]  /*1c950*/  PRMT R170, RZ, 0x7610, R170 ;  /* 0x00007610ffaa7816 */ /* 0x000fe400000000aa */
[----:B------:R-:W-:Y:S01]  /*1c960*/  PRMT R172, RZ, 0x7610, R172 ;  /* 0x00007610ffac7816 */ /* 0x000fe200000000ac */
[----:B------:R-:W3:Y:S01]  /*1c970*/  LDL R53, [R1+0xdcc] ;  /* 0x000dcc0001357983 */ /* 0x000ee20000100800 */
[----:B------:R-:W-:Y:S02]  /*1c980*/  PRMT R173, RZ, 0x7610, R173 ;  /* 0x00007610ffad7816 */ /* 0x000fe400000000ad */
[----:B------:R-:W-:Y:S01]  /*1c990*/  PRMT R174, RZ, 0x7610, R174 ;  /* 0x00007610ffae7816 */ /* 0x000fe200000000ae */
[----:B------:R-:W3:Y:S04]  /*1c9a0*/  LDL R52, [R1+0xd8c] ;  /* 0x000d8c0001347983 */ /* 0x000ee80000100800 */
[----:B------:R-:W3:Y:S01]  /*1c9b0*/  LDL R51, [R1+0xd90] ;  /* 0x000d900001337983 */ /* 0x000ee20000100800 */
[----:B----4-:R-:W-:-:S03]  /*1c9c0*/  @!P0 IMAD.MOV.U32 R2, RZ, RZ, R30 ;  /* 0x000000ffff028224 */ /* 0x010fc600078e001e */
        /* <DEDUP_REMOVED lines=15> */
[----:B--2---:R-:W-:Y:S02]  /*1cac0*/  @!P0 IMAD.MOV.U32 R3, RZ, RZ, R37 ;  /* 0x000000ffff038224 */ /* 0x004fe400078e0025 */
[----:B------:R-:W2:Y:S01]  /*1cad0*/  LDL R37, [R1+0xe0c] ;  /* 0x000e0c0001257983 */ /* 0x000ea20000100800 */
[----:B---3--:R-:W-:-:S05]  /*1cae0*/  @!P0 IMAD.MOV.U32 R2, RZ, RZ, R40 ;  /* 0x000000ffff028224 */ /* 0x008fca00078e0028 */
[----:B------:R0:W3:Y:S02]  /*1caf0*/  @!P0 LDG.E.U8 R172, desc[UR16][R2.64] ;  /* 0x0000001002ac8981 */ /* 0x0000e4000c1e1100 */
[----:B0-----:R-:W-:Y:S02]  /*1cb00*/  @!P0 IMAD.MOV.U32 R2, RZ, RZ, R35 ;  /* 0x000000ffff028224 */ /* 0x001fe400078e0023 */
[----:B------:R-:W-:Y:S01]  /*1cb10*/  @!P0 IMAD.MOV.U32 R3, RZ, RZ, R36 ;  /* 0x000000ffff038224 */ /* 0x000fe200078e0024 */
[----:B------:R-:W3:Y:S04]  /*1cb20*/  LDL R35, [R1+0x9f8] ;  /* 0x0009f80001237983 */ /* 0x000ee80000100800 */
[----:B------:R0:W3:Y:S04]  /*1cb30*/  @!P0 LDG.E.U8 R173, desc[UR16][R2.64] ;  /* 0x0000001002ad8981 */ /* 0x0000e8000c1e1100 */
[----:B------:R-:W3:Y:S01]  /*1cb40*/  LDL R36, [R1+0x5e8] ;  /* 0x0005e80001247983 */ /* 0x000ee20000100800 */
[----:B0-----:R-:W-:-:S03]  /*1cb50*/  @!P0 IMAD.MOV.U32 R3, RZ, RZ, R34 ;  /* 0x000000ffff038224 */ /* 0x001fc600078e0022 */
[----:B------:R-:W3:Y:S01]  /*1cb60*/  LDL R34, [R1+0xdd0] ;  /* 0x000dd00001227983 */ /* 0x000ee20000100800 */
[----:B------:R-:W-:-:S03]  /*1cb70*/  @!P0 IMAD.MOV.U32 R2, RZ, RZ, R32 ;  /* 0x000000ffff028224 */ /* 0x000fc600078e0020 */
[----:B------:R-:W3:Y:S04]  /*1cb80*/  LDL.LU R47, [R1+0x240] ;  /* 0x00024000012f7983 */ /* 0x000ee80000300800 */
[----:B------:R-:W3:Y:S04]  /*1cb90*/  LDL.LU R42, [R1+0x27c] ;  /* 0x00027c00012a7983 */ /* 0x000ee80000300800 */
[----:B------:R-:W3:Y:S04]  /*1cba0*/  LDL.LU R32, [R1+0x280] ;  /* 0x0002800001207983 */ /* 0x000ee80000300800 */
[----:B------:R4:W3:Y:S02]  /*1cbb0*/  @!P0 LDG.E.U8 R174, desc[UR16][R2.64] ;  /* 0x0000001002ae8981 */ /* 0x0008e4000c1e1100 */
[----:B----4-:R-:W-:-:S02]  /*1cbc0*/  @!P0 IMAD.MOV.U32 R3, RZ, RZ, R30 ;  /* 0x000000ffff038224 */ /* 0x010fc400078e001e */
[----:B------:R-:W4:Y:S01]  /*1cbd0*/  LDL.LU R30, [R1+0x23c] ;  /* 0x00023c00011e7983 */ /* 0x000f220000300800 */
[----:B------:R-:W-:Y:S01]  /*1cbe0*/  PRMT R175, RZ, 0x7610, R175 ;  /* 0x00007610ffaf7816 */ /* 0x000fe200000000af */
[----:B------:R-:W-:Y:S01]  /*1cbf0*/  @!P0 IMAD.MOV.U32 R2, RZ, RZ, R13 ;  /* 0x000000ffff028224 */ /* 0x000fe200078e000d */
[----:B------:R-:W-:Y:S01]  /*1cc00*/  PRMT R176, RZ, 0x7610, R176 ;  /* 0x00007610ffb07816 */ /* 0x000fe200000000b0 */
[----:B------:R-:W4:Y:S04]  /*1cc10*/  LDL R50, [R1+0xd4c] ;  /* 0x000d4c0001327983 */ /* 0x000f280000100800 */
[----:B------:R0:W4:Y:S01]  /*1cc20*/  @!P0 LDG.E.U8 R175, desc[UR16][R2.64] ;  /* 0x0000001002af8981 */ /* 0x000122000c1e1100 */
[----:B------:R-:W-:Y:S02]  /*1cc30*/  PRMT R177, RZ, 0x7610, R177 ;  /* 0x00007610ffb17816 */ /* 0x000fe400000000b1 */
[----:B------:R-:W-:Y:S01]  /*1cc40*/  PRMT R178, RZ, 0x7610, R178 ;  /* 0x00007610ffb27816 */ /* 0x000fe200000000b2 */
[----:B------:R-:W4:Y:S01]  /*1cc50*/  LDL R49, [R1+0xd50] ;  /* 0x000d500001317983 */ /* 0x000f220000100800 */
[----:B------:R-:W-:-:S03]  /*1cc60*/  PRMT R179, RZ, 0x7610, R179 ;  /* 0x00007610ffb37816 */ /* 0x000fc600000000b3 */
[----:B------:R-:W4:Y:S01]  /*1cc70*/  LDL R48, [R1+0xd0c] ;  /* 0x000d0c0001307983 */ /* 0x000f220000100800 */
[----:B0-----:R-:W-:Y:S02]  /*1cc80*/  @!P0 IMAD.MOV.U32 R2, RZ, RZ, R11 ;  /* 0x000000ffff028224 */ /* 0x001fe400078e000b */
[----:B------:R-:W-:Y:S01]  /*1cc90*/  @!P0 IMAD.MOV.U32 R3, RZ, RZ, R12 ;  /* 0x000000ffff038224 */ /* 0x000fe200078e000c */
[----:B------:R-:W4:Y:S04]  /*1cca0*/  LDL R46, [R1+0xd10] ;  /* 0x000d1000012e7983 */ /* 0x000f280000100800 */
[----:B------:R0:W4:Y:S04]  /*1ccb0*/  @!P0 LDG.E.U8 R176, desc[UR16][R2.64] ;  /* 0x0000001002b08981 */ /* 0x000128000c1e1100 */
[----:B------:R-:W4:Y:S04]  /*1ccc0*/  LDL R45, [R1+0xccc] ;  /* 0x000ccc00012d7983 */ /* 0x000f280000100800 */
[----:B------:R-:W4:Y:S01]  /*1ccd0*/  LDL R44, [R1+0xcd0] ;  /* 0x000cd000012c7983 */ /* 0x000f220000100800 */
[----:B0-----:R-:W-:-:S02]  /*1cce0*/  @!P0 IMAD.MOV.U32 R2, RZ, RZ, R8 ;  /* 0x000000ffff028224 */ /* 0x001fc400078e0008 */
[----:B------:R-:W-:Y:S01]  /*1ccf0*/  @!P0 IMAD.MOV.U32 R3, RZ, RZ, R9 ;  /* 0x000000ffff038224 */ /* 0x000fe200078e0009 */
[----:B------:R-:W-:Y:S01]  /*1cd00*/  PRMT R18, RZ, 0x7610, R18 ;  /* 0x00007610ff127816 */ /* 0x000fe20000000012 */
[----:B------:R-:W4:Y:S04]  /*1cd10*/  LDL R43, [R1+0xc8c] ;  /* 0x000c8c00012b7983 */ /* 0x000f280000100800 */
[----:B------:R0:W4:Y:S04]  /*1cd20*/  @!P0 LDG.E.U8 R177, desc[UR16][R2.64] ;  /* 0x0000001002b18981 */ /* 0x000128000c1e1100 */
[----:B------:R-:W4:Y:S01]  /*1cd30*/  LDL R39, [R1+0xc90] ;  /* 0x000c900001277983 */ /* 0x000f220000100800 */
[----:B------:R-:W-:-:S03]  /*1cd40*/  PRMT R21, RZ, 0x7610, R21 ;  /* 0x00007610ff157816 */ /* 0x000fc60000000015 */
[----:B------:R-:W4:Y:S01]  /*1cd50*/  LDL R38, [R1+0xc4c] ;  /* 0x000c4c0001267983 */ /* 0x000f220000100800 */
        /* <DEDUP_REMOVED lines=31> */
[----:B------:R-:W-:Y:S01]  /*1cf50*/  PRMT R7, R7, 0x5410, R2 ;  /* 0x0000541007077816 */ /* 0x000fe20000000002 */
[----:B------:R-:W4:Y:S01]  /*1cf60*/  LDL R13, [R1+0xbd0] ;  /* 0x000bd000010d7983 */ /* 0x000f220000100800 */
[----:B------:R-:W-:-:S02]  /*1cf70*/  PRMT R5, R11, 0x5410, R9 ;  /* 0x000054100b057816 */ /* 0x000fc40000000009 */
[----:B------:R-:W-:Y:S01]  /*1cf80*/  PRMT R6, R8, 0x5410, R6 ;  /* 0x0000541008067816 */ /* 0x000fe20000000006 */
[----:B------:R-:W4:Y:S01]  /*1cf90*/  LDL R12, [R1+0xb8c] ;  /* 0x000b8c00010c7983 */ /* 0x000f220000100800 */
[----:B------:R-:W-:-:S03]  /*1cfa0*/  PRMT R20, RZ, 0x7610, R20 ;  /* 0x00007610ff147816 */ /* 0x000fc60000000014 */
[----:B------:R-:W4:Y:S04]  /*1cfb0*/  LDL R11, [R1+0xb90] ;  /* 0x000b9000010b7983 */ /* 0x000f280000100800 */
[----:B------:R-:W4:Y:S04]  /*1cfc0*/  LDL R9, [R1+0xb4c] ;  /* 0x000b4c0001097983 */ /* 0x000f280000100800 */
[----:B------:R-:W4:Y:S04]  /*1cfd0*/  LDL R8, [R1+0xb50] ;  /* 0x000b500001087983 */ /* 0x000f280000100800 */
[----:B--2---:R0:W-:Y:S04]  /*1cfe0*/  STS.128 [R37+UR8+0x8000], R4 ;  /* 0x0080000425007988 */ /* 0x0041e80008000c08 */
[----:B0-----:R-:W2:Y:S04]  /*1cff0*/  LDL R37, [R1+0xc50] ;  /* 0x000c500001257983 */ /* 0x001ea80000100800 */
[----:B------:R-:W2:Y:S04]  /*1d000*/  LDL R7, [R1+0xb0c] ;  /* 0x000b0c0001077983 */ /* 0x000ea80000100800 */
[----:B------:R-:W2:Y:S04]  /*1d010*/  LDL R6, [R1+0xb10] ;  /* 0x000b100001067983 */ /* 0x000ea80000100800 */
[----:B------:R-:W2:Y:S04]  /*1d020*/  LDL R5, [R1+0xacc] ;  /* 0x000acc0001057983 */ /* 0x000ea80000100800 */
[----:B------:R-:W2:Y:S01]  /*1d030*/  LDL R4, [R1+0xad0] ;  /* 0x000ad00001047983 */ /* 0x000ea20000100800 */
[----:B---3--:R-:W-:-:S02]  /*1d040*/  @!P0 IMAD.MOV.U32 R3, RZ, RZ, R42 ;  /* 0x000000ffff038224 */ /* 0x008fc400078e002a */
[----:B------:R-:W-:-:S05]  /*1d050*/  @!P0 IMAD.MOV.U32 R2, RZ, RZ, R32 ;  /* 0x000000ffff028224 */ /* 0x000fca00078e0020 */
[----:B------:R0:W3:Y:S02]  /*1d060*/  @!P0 LDG.E.U8 R18, desc[UR16][R2.64] ;  /* 0x0000001002128981 */ /* 0x0000e4000c1e1100 */
[----:B0-----:R-:W-:Y:S02]  /*1d070*/  @!P0 IMAD.MOV.U32 R2, RZ, RZ, R47 ;  /* 0x000000ffff028224 */ /* 0x001fe400078e002f */
[----:B----4-:R-:W-:-:S05]  /*1d080*/  @!P0 IMAD.MOV.U32 R3, RZ, RZ, R30 ;  /* 0x000000ffff038224 */ /* 0x010fca00078e001e */
[----:B------:R0:W4:Y:S02]  /*1d090*/  @!P0 LDG.E.U8 R21, desc[UR16][R2.64] ;  /* 0x0000001002158981 */ /* 0x000124000c1e1100 */
[----:B0-----:R-:W-:Y:S02]  /*1d0a0*/  @!P0 IMAD.MOV.U32 R2, RZ, RZ, R35 ;  /* 0x000000ffff028224 */ /* 0x001fe400078e0023 */
[----:B------:R-:W-:Y:S01]  /*1d0b0*/  @!P0 IMAD.MOV.U32 R3, RZ, RZ, R36 ;  /* 0x000000ffff038224 */ /* 0x000fe200078e0024 */
[----:B------:R-:W3:Y:S04]  /*1d0c0*/  LDL R35, [R1+0xc10] ;  /* 0x000c100001237983 */ /* 0x000ee80000100800 */
[----:B------:R-:W4:Y:S04]  /*1d0d0*/  LDL R36, [R1+0xc0c] ;  /* 0x000c0c0001247983 */ /* 0x000f280000100800 */
[----:B------:R0:W4:Y:S02]  /*1d0e0*/  @!P0 LDG.E.U8 R20, desc[UR16][R2.64] ;  /* 0x0000001002148981 */ /* 0x000124000c1e1100 */
[----:B0-----:R-:W-:-:S02]  /*1d0f0*/  @!P0 IMAD.MOV.U32 R2, RZ, RZ, R34 ;  /* 0x000000ffff028224 */ /* 0x001fc400078e0022 */
[----:B------:R-:W4:Y:S01]  /*1d100*/  LDL R34, [R1+0xbcc] ;  /* 0x000bcc0001227983 */ /* 0x000f220000100800 */
[----:B------:R-:W-:Y:S01]  /*1d110*/  PRMT R23, RZ, 0x7610, R23 ;  /* 0x00007610ff177816 */ /* 0x000fe20000000017 */
[----:B------:R-:W-:Y:S01]  /*1d120*/  @!P0 IMAD.MOV.U32 R3, RZ, RZ, R53 ;  /* 0x000000ffff038224 */ /* 0x000fe200078e0035 */
[----:B------:R-:W-:-:S04]  /*1d130*/  PRMT R153, RZ, 0x7610, R153 ;  /* 0x00007610ff997816 */ /* 0x000fc80000000099 */
[----:B------:R0:W4:Y:S01]  /*1d140*/  @!P0 LDG.E.U8 R23, desc[UR16][R2.64] ;  /* 0x0000001002178981 */ /* 0x000122000c1e1100 */
[----:B------:R-:W-:Y:S01]  /*1d150*/  PRMT R155, RZ, 0x7610, R155 ;  /* 0x00007610ff9b7816 */ /* 0x000fe2000000009b */
[----:B0-----:R-:W-:Y:S02]  /*1d160*/  @!P0 IMAD.MOV.U32 R2, RZ, RZ, R51 ;  /* 0x000000ffff028224 */ /* 0x001fe400078e0033 */
[----:B------:R-:W-:-:S05]  /*1d170*/  @!P0 IMAD.MOV.U32 R3, RZ, RZ, R52 ;  /* 0x000000ffff038224 */ /* 0x000fca00078e0034 */
        /* <DEDUP_REMOVED lines=11> */
[----:B------:R-:W-:Y:S01]  /*1d230*/  @!P0 IMAD.MOV.U32 R3, RZ, RZ, R45 ;  /* 0x000000ffff038224 */ /* 0x000fe200078e002d */
[----:B------:R-:W-:Y:S01]  /*1d240*/  PRMT R157, RZ, 0x7610, R157 ;  /* 0x00007610ff9d7816 */ /* 0x000fe2000000009d */
[----:B------:R-:W4:Y:S04]  /*1d250*/  LDL R44, [R1+0x574] ;  /* 0x00057400012c7983 */ /* 0x000f280000100800 */
[----:B------:R0:W4:Y:S02]  /*1d260*/  @!P0 LDG.E.U8 R154, desc[UR16][R2.64] ;  /* 0x00000010029a8981 */ /* 0x000124000c1e1100 */
[----:B0-----:R-:W-:-:S02]  /*1d270*/  @!P0 IMAD.MOV.U32 R2, RZ, RZ, R39 ;  /* 0x000000ffff028224 */ /* 0x001fc400078e0027 */
[----:B------:R-:W-:Y:S01]  /*1d280*/  @!P0 IMAD.MOV.U32 R3, RZ, RZ, R43 ;  /* 0x000000ffff038224 */ /* 0x000fe200078e002b */
[----:B------:R-:W-:Y:S01]  /*1d290*/  PRMT R158, RZ, 0x7610, R158 ;  /* 0x00007610ff9e7816 */ /* 0x000fe2000000009e */
[----:B------:R-:W4:Y:S04]  /*1d2a0*/  LDL R43, [R1+0x578] ;  /* 0x00057800012b7983 */ /* 0x000f280000100800 */
[----:B------:R0:W4:Y:S01]  /*1d2b0*/  @!P0 LDG.E.U8 R156, desc[UR16][R2.64] ;  /* 0x00000010029c8981 */ /* 0x000122000c1e1100 */
[----:B------:R-:W-:Y:S02]  /*1d2c0*/  PRMT R159, RZ, 0x7610, R159 ;  /* 0x00007610ff9f7816 */ /* 0x000fe4000000009f */
[----:B------:R-:W-:Y:S01]  /*1d2d0*/  PRMT R160, RZ, 0x7610, R160 ;  /* 0x00007610ffa07816 */ /* 0x000fe200000000a0 */
[----:B------:R-:W4:Y:S01]  /*1d2e0*/  LDL R39, [R1+0x474] ;  /* 0x0004740001277983 */ /* 0x000f220000100800 */
[----:B0-----:R-:W-:Y:S01]  /*1d2f0*/  @!P0 IMAD.MOV.U32 R3, RZ, RZ, R38 ;  /* 0x000000ffff038224 */ /* 0x001fe200078e0026 */
[----:B------:R-:W-:-:S02]  /*1d300*/  PRMT R161, RZ, 0x7610, R161 ;  /* 0x00007610ffa17816 */ /* 0x000fc400000000a1 */
[----:B------:R-:W4:Y:S01]  /*1d310*/  LDL R38, [R1+0x478] ;  /* 0x0004780001267983 */ /* 0x000f220000100800 */
[----:B------:R-:W-:Y:S01]  /*1d320*/  PRMT R162, RZ, 0x7610, R162 ;  /* 0x00007610ffa27816 */ /* 0x000fe200000000a2 */
[----:B--2---:R-:W-:Y:S01]  /*1d330*/  @!P0 IMAD.MOV.U32 R2, RZ, RZ, R37 ;  /* 0x000000ffff028224 */ /* 0x004fe200078e0025 */
[----:B------:R-:W-:Y:S01]  /*1d340*/  PRMT R163, RZ, 0x7610, R163 ;  /* 0x00007610ffa37816 */ /* 0x000fe200000000a3 */
[----:B------:R-:W2:Y:S04]  /*1d350*/  LDL R37, [R1+0xa4c] ;  /* 0x000a4c0001257983 */ /* 0x000ea80000100800 */
[----:B------:R3:W2:Y:S02]  /*1d360*/  @!P0 LDG.E.U8 R157, desc[UR16][R2.64] ;  /* 0x00000010029d8981 */ /* 0x0006a4000c1e1100 */
[----:B---3--:R-:W-:-:S02]  /*1d370*/  @!P0 IMAD.MOV.U32 R2, RZ, RZ, R35 ;  /* 0x000000ffff028224 */ /* 0x008fc400078e0023 */
[----:B------:R-:W3:Y:S01]  /*1d380*/  LDL R35, [R1+0x538] ;  /* 0x0005380001237983 */ /* 0x000ee20000100800 */
[----:B----4-:R-:W-:-:S03]  /*1d390*/  @!P0 IMAD.MOV.U32 R3, RZ, RZ, R36 ;  /* 0x000000ffff038224 */ /* 0x010fc600078e0024 */
[----:B------:R-:W4:Y:S04]  /*1d3a0*/  LDL R36, [R1+0x534] ;  /* 0x0005340001247983 */ /* 0x000f280000100800 */
[----:B------:R0:W4:Y:S02]  /*1d3b0*/  @!P0 LDG.E.U8 R158, desc[UR16][R2.64] ;  /* 0x00000010029e8981 */ /* 0x000124000c1e1100 */
[----:B0-----:R-:W-:Y:S02]  /*1d3c0*/  @!P0 IMAD.MOV.U32 R2, RZ, RZ, R13 ;  /* 0x000000ffff028224 */ /* 0x001fe400078e000d */
[----:B------:R-:W-:Y:S02]  /*1d3d0*/  @!P0 IMAD.MOV.U32 R3, RZ, RZ, R34 ;  /* 0x000000ffff038224 */ /* 0x000fe400078e0022 */
[----:B------:R-:W4:Y:S04]  /*1d3e0*/  LDL R34, [R1+0x4f4] ;  /* 0x0004f40001227983 */ /* 0x000f280000100800 */
[----:B------:R0:W4:Y:S02]  /*1d3f0*/  @!P0 LDG.E.U8 R159, desc[UR16][R2.64] ;  /* 0x00000010029f8981 */ /* 0x000124000c1e1100 */
[----:B0-----:R-:W-:-:S02]  /*1d400*/  @!P0 IMAD.MOV.U32 R2, RZ, RZ, R11 ;  /* 0x000000ffff028224 */ /* 0x001fc400078e000b */
        /* <DEDUP_REMOVED lines=11> */
[----:B0-----:R-:W-:Y:S02]  /*1d4c0*/  LOP3.LUT R3, R29, 0xffff, RZ, 0xc0, !PT ;  /* 0x0000ffff1d037812 */ /* 0x001fe400078ec0ff */
[----:B------:R-:W-:Y:S01]  /*1d4d0*/  LOP3.LUT R2, R28, 0xffff, RZ, 0xc0, !PT ;  /* 0x0000ffff1c027812 */ /* 0x000fe200078ec0ff */
[----:B------:R-:W3:Y:S03]  /*1d4e0*/  LDL R29, [R1+0x5b4] ;  /* 0x0005b400011d7983 */ /* 0x000ee60000100800 */
[----:B------:R-:W-:Y:S01]  /*1d4f0*/  PRMT R12, R3, 0x3340, R2 ;  /* 0x00003340030c7816 */ /* 0x000fe20000000002 */
[----:B------:R-:W4:Y:S01]  /*1d500*/  LDL R28, [R1+0x5b8] ;  /* 0x0005b800011c7983 */ /* 0x000f220000100800 */
[----:B------:R-:W-:-:S03]  /*1d510*/  LOP3.LUT R3, R25, 0xffff, RZ, 0xc0, !PT ;  /* 0x0000ffff19037812 */ /* 0x000fc600078ec0ff */
[----:B------:R-:W2:Y:S01]  /*1d520*/  LDL R25, [R1+0xa90] ;  /* 0x000a900001197983 */ /* 0x000ea20000100800 */
[----:B------:R-:W-:Y:S02]  /*1d530*/  LOP3.LUT R5, R33, 0xffff, RZ, 0xc0, !PT ;  /* 0x0000ffff21057812 */ /* 0x000fe400078ec0ff */
[----:B------:R-:W-:Y:S01]  /*1d540*/  LOP3.LUT R4, R31, 0xffff, RZ, 0xc0, !PT ;  /* 0x0000ffff1f047812 */ /* 0x000fe200078ec0ff */
[----:B------:R-:W3:Y:S03]  /*1d550*/  LDL R33, [R1+0xa8c] ;  /* 0x000a8c0001217983 */ /* 0x000ee60000100800 */
[----:B------:R-:W-:Y:S01]  /*1d560*/  PRMT R13, R5, 0x3340, R4 ;  /* 0x00003340050d7816 */ /* 0x000fe20000000004 */
[----:B------:R-:W4:Y:S01]  /*1d570*/  LDL R31, [R1+0xa0c] ;  /* 0x000a0c00011f7983 */ /* 0x000f220000100800 */
[----:B------:R-:W-:-:S03]  /*1d580*/  LOP3.LUT R4, R26, 0xffff, RZ, 0xc0, !PT ;  /* 0x0000ffff1a047812 */ /* 0x000fc600078ec0ff */
[----:B------:R-:W4:Y:S01]  /*1d590*/  LDL R26, [R1+0xe08] ;  /* 0x000e0800011a7983 */ /* 0x000f220000100800 */
[----:B------:R-:W-:-:S03]  /*1d5a0*/  LOP3.LUT R2, R24, 0xffff, RZ, 0xc0, !PT ;  /* 0x0000ffff18027812 */ /* 0x000fc600078ec0ff */
[----:B------:R-:W4:Y:S01]  /*1d5b0*/  LDL R24, [R1+0xa50] ;  /* 0x000a500001187983 */ /* 0x000f220000100800 */
[----:B------:R-:W-:-:S03]  /*1d5c0*/  LOP3.LUT R5, R27, 0xffff, RZ, 0xc0, !PT ;  /* 0x0000ffff1b057812 */ /* 0x000fc600078ec0ff */
[----:B------:R-:W4:Y:S01]  /*1d5d0*/  LDL R27, [R1+0xa10] ;  /* 0x000a1000011b7983 */ /* 0x000f220000100800 */
        /* <DEDUP_REMOVED lines=13> */
[----:B------:R-:W-:-:S04]  /*1d6b0*/  PRMT R2, R3, 0x3340, R2 ;  /* 0x0000334003027816 */ /* 0x000fc80000000002 */
[----:B------:R-:W-:Y:S02]  /*1d6c0*/  PRMT R7, R7, 0x5410, R2 ;  /* 0x0000541007077816 */ /* 0x000fe40000000002 */
[----:B------:R-:W-:Y:S02]  /*1d6d0*/  PRMT R4, R13, 0x5410, R12 ;  /* 0x000054100d047816 */ /* 0x000fe4000000000c */
[----:B------:R-:W-:Y:S02]  /*1d6e0*/  PRMT R5, R11, 0x5410, R8 ;  /* 0x000054100b057816 */ /* 0x000fe40000000008 */
[----:B------:R-:W-:Y:S02]  /*1d6f0*/  PRMT R6, R9, 0x5410, R6 ;  /* 0x0000541009067816 */ /* 0x000fe40000000006 */
[----:B------:R-:W-:Y:S01]  /*1d700*/  PRMT R8, RZ, 0x7610, R8 ;  /* 0x00007610ff087816 */ /* 0x000fe20000000008 */
[----:B--2---:R-:W-:Y:S02]  /*1d710*/  @!P0 IMAD.MOV.U32 R2, RZ, RZ, R25 ;  /* 0x000000ffff028224 */ /* 0x004fe400078e0019 */
[----:B------:R-:W2:Y:S01]  /*1d720*/  LDL R25, [R1+0x4f8] ;  /* 0x0004f80001197983 */ /* 0x000ea20000100800 */
[----:B---3--:R-:W-:-:S03]  /*1d730*/  @!P0 IMAD.MOV.U32 R3, RZ, RZ, R33 ;  /* 0x000000ffff038224 */ /* 0x008fc600078e0021 */
[----:B------:R-:W3:Y:S04]  /*1d740*/  LDL R33, [R1+0x4b4] ;  /* 0x0004b40001217983 */ /* 0x000ee80000100800 */
[----:B------:R0:W3:Y:S04]  /*1d750*/  @!P0 LDG.E.U8 R8, desc[UR16][R2.64] ;  /* 0x0000001002088981 */ /* 0x0000e8000c1e1100 */
[----:B----4-:R1:W-:Y:S04]  /*1d760*/  STS.128 [R26+UR8+0x8000], R4 ;  /* 0x008000041a007988 */ /* 0x0103e80008000c08 */
[----:B-1----:R-:W4:Y:S01]  /*1d770*/  LDL R26, [R1+0x4b8] ;  /* 0x0004b800011a7983 */ /* 0x002f220000100800 */
[----:B0-----:R-:W-:-:S03]  /*1d780*/  @!P0 IMAD.MOV.U32 R2, RZ, RZ, R24 ;  /* 0x000000ffff028224 */ /* 0x001fc600078e0018 */
[----:B------:R-:W4:Y:S01]  /*1d790*/  LDL R24, [R1+0x438] ;  /* 0x0004380001187983 */ /* 0x000f220000100800 */
[----:B------:R-:W-:Y:S01]  /*1d7a0*/  PRMT R9, RZ, 0x7610, R9 ;  /* 0x00007610ff097816 */ /* 0x000fe20000000009 */
[----:B------:R-:W-:Y:S02]  /*1d7b0*/  @!P0 IMAD.MOV.U32 R3, RZ, RZ, R37 ;  /* 0x000000ffff038224 */ /* 0x000fe400078e0025 */
[----:B------:R-:W4:Y:S01]  /*1d7c0*/  LDL R37, [R1+0x434] ;  /* 0x0004340001257983 */ /* 0x000f220000100800 */
[----:B------:R-:W-:-:S03]  /*1d7d0*/  PRMT R4, RZ, 0x7610, R4 ;  /* 0x00007610ff047816 */ /* 0x000fc60000000004 */
[----:B------:R0:W4:Y:S02]  /*1d7e0*/  @!P0 LDG.E.U8 R9, desc[UR16][R2.64] ;  /* 0x0000001002098981 */ /* 0x000124000c1e1100 */
[----:B0-----:R-:W-:Y:S02]  /*1d7f0*/  @!P0 IMAD.MOV.U32 R2, RZ, RZ, R27 ;  /* 0x000000ffff028224 */ /* 0x001fe400078e001b */
[----:B------:R-:W-:Y:S01]  /*1d800*/  @!P0 IMAD.MOV.U32 R3, RZ, RZ, R31 ;  /* 0x000000ffff038224 */ /* 0x000fe200078e001f */
[----:B------:R-:W4:Y:S04]  /*1d810*/  LDL R27, [R1+0x3f8] ;  /* 0x0003f800011b7983 */ /* 0x000f280000100800 */
[----:B------:R-:W4:Y:S04]  /*1d820*/  LDL R31, [R1+0x3f4] ;  /* 0x0003f400011f7983 */ /* 0x000f280000100800 */
[----:B------:R0:W4:Y:S01]  /*1d830*/  @!P0 LDG.E.U8 R4, desc[UR16][R2.64] ;  /* 0x0000001002048981 */ /* 0x000122000c1e1100 */
[----:B------:R-:W-:Y:S01]  /*1d840*/  PRMT R5, RZ, 0x7610, R5 ;  /* 0x00007610ff057816 */ /* 0x000fe20000000005 */
[----:B0-----:R-:W-:-:S02]  /*1d850*/  @!P0 IMAD.MOV.U32 R3, RZ, RZ, R29 ;  /* 0x000000ffff038224 */ /* 0x001fc400078e001d */
[----:B------:R-:W4:Y:S01]  /*1d860*/  LDL R29, [R1+0x3b4] ;  /* 0x0003b400011d7983 */ /* 0x000f220000100800 */
[----:B------:R-:W-:-:S03]  /*1d870*/  @!P0 IMAD.MOV.U32 R2, RZ, RZ, R28 ;  /* 0x000000ffff028224 */ /* 0x000fc600078e001c */
[----:B------:R-:W4:Y:S01]  /*1d880*/  LDL R28, [R1+0x3b8] ;  /* 0x0003b800011c7983 */ /* 0x000f220000100800 */
[----:B------:R-:W-:-:S03]  /*1d890*/  PRMT R7, RZ, 0x7610, R7 ;  /* 0x00007610ff077816 */ /* 0x000fc60000000007 */
[----:B------:R0:W4:Y:S01]  /*1d8a0*/  @!P0 LDG.E.U8 R5, desc[UR16][R2.64] ;  /* 0x0000001002058981 */ /* 0x000122000c1e1100 */
[----:B------:R-:W-:Y:S01]  /*1d8b0*/  PRMT R12, RZ, 0x7610, R12 ;  /* 0x00007610ff0c7816 */ /* 0x000fe2000000000c */
[----:B0-----:R-:W-:Y:S02]  /*1d8c0*/  @!P0 IMAD.MOV.U32 R2, RZ, RZ, R43 ;  /* 0x000000ffff028224 */ /* 0x001fe400078e002b */
[----:B------:R-:W-:-:S05]  /*1d8d0*/  @!P0 IMAD.MOV.U32 R3, RZ, RZ, R44 ;  /* 0x000000ffff038224 */ /* 0x000fca00078e002c */
[----:B------:R0:W4:Y:S02]  /*1d8e0*/  @!P0 LDG.E.U8 R7, desc[UR16][R2.64] ;  /* 0x0000001002078981 */ /* 0x000124000c1e1100 */
[----:B0-----:R-:W-:Y:S02]  /*1d8f0*/  @!P0 IMAD.MOV.U32 R2, RZ, RZ, R35 ;  /* 0x000000ffff028224 */ /* 0x001fe400078e0023 */
[----:B------:R-:W-:Y:S01]  /*1d900*/  @!P0 IMAD.MOV.U32 R3, RZ, RZ, R36 ;  /* 0x000000ffff038224 */ /* 0x000fe200078e0024 */
[----:B------:R-:W4:Y:S04]  /*1d910*/  LDL R35, [R1+0x378] ;  /* 0x0003780001237983 */ /* 0x000f280000100800 */
[----:B------:R-:W4:Y:S04]  /*1d920*/  LDL R36, [R1+0x374] ;  /* 0x0003740001247983 */ /* 0x000f280000100800 */
[----:B------:R0:W4:Y:S02]  /*1d930*/  @!P0 LDG.E.U8 R12, desc[UR16][R2.64] ;  /* 0x00000010020c8981 */ /* 0x000124000c1e1100 */
[----:B0-----:R-:W-:-:S02]  /*1d940*/  @!P0 IMAD.MOV.U32 R3, RZ, RZ, R34 ;  /* 0x000000ffff038224 */ /* 0x001fc400078e0022 */
[----:B------:R-:W4:Y:S01]  /*1d950*/  LDL R34, [R1+0x334] ;  /* 0x0003340001227983 */ /* 0x000f220000100800 */
[----:B------:R-:W-:Y:S02]  /*1d960*/  PRMT R6, RZ, 0x7610, R6 ;  /* 0x00007610ff067816 */ /* 0x000fe40000000006 */
[----:B------:R-:W-:Y:S02]  /*1d970*/  PRMT R11, RZ, 0x7610, R11 ;  /* 0x00007610ff0b7816 */ /* 0x000fe4000000000b */
[----:B------:R-:W-:Y:S01]  /*1d980*/  PRMT R13, RZ, 0x7610, R13 ;  /* 0x00007610ff0d7816 */ /* 0x000fe2000000000d */
[----:B--2---:R-:W-:Y:S02]  /*1d990*/  @!P0 IMAD.MOV.U32 R2, RZ, RZ, R25 ;  /* 0x000000ffff028224 */ /* 0x004fe400078e0019 */
        /* <DEDUP_REMOVED lines=8> */
[----:B------:R-:W-:-:S05]  /*1da20*/  @!P0 IMAD.MOV.U32 R3, RZ, RZ, R39 ;  /* 0x000000ffff038224 */ /* 0x000fca00078e0027 */
[----:B------:R0:W4:Y:S02]  /*1da30*/  @!P0 LDG.E.U8 R13, desc[UR16][R2.64] ;  /* 0x00000010020d8981 */ /* 0x000124000c1e1100 */
[----:B0-----:R-:W-:Y:S02]  /*1da40*/  @!P0 IMAD.MOV.U32 R2, RZ, RZ, R24 ;  /* 0x000000ffff028224 */ /* 0x001fe400078e0018 */
[----:B------:R-:W4:Y:S01]  /*1da50*/  LDL R24, [R1+0x2b8] ;  /* 0x0002b80001187983 */ /* 0x000f220000100800 */
[----:B------:R-:W-:Y:S01]  /*1da60*/  PRMT R14, RZ, 0x7610, R14 ;  /* 0x00007610ff0e7816 */ /* 0x000fe2000000000e */
[----:B------:R-:W-:Y:S01]  /*1da70*/  @!P0 IMAD.MOV.U32 R3, RZ, RZ, R37 ;  /* 0x000000ffff038224 */ /* 0x000fe200078e0025 */
[----:B------:R-:W-:Y:S01]  /*1da80*/  PRMT R15, RZ, 0x7610, R15 ;  /* 0x00007610ff0f7816 */ /* 0x000fe2000000000f */
[----:B------:R-:W4:Y:S04]  /*1da90*/  LDL.LU R43, [R1+0x2b4] ;  /* 0x0002b400012b7983 */ /* 0x000f280000300800 */
[----:B------:R0:W4:Y:S02]  /*1daa0*/  @!P0 LDG.E.U8 R14, desc[UR16][R2.64] ;  /* 0x00000010020e8981 */ /* 0x000124000c1e1100 */
[----:B0-----:R-:W-:-:S02]  /*1dab0*/  @!P0 IMAD.MOV.U32 R2, RZ, RZ, R27 ;  /* 0x000000ffff028224 */ /* 0x001fc400078e001b */
[----:B------:R-:W-:Y:S01]  /*1dac0*/  @!P0 IMAD.MOV.U32 R3, RZ, RZ, R31 ;  /* 0x000000ffff038224 */ /* 0x000fe200078e001f */
[----:B------:R-:W4:Y:S04]  /*1dad0*/  LDL.LU R27, [R1+0x278] ;  /* 0x00027800011b7983 */ /* 0x000f280000300800 */
[----:B------:R0:W4:Y:S04]  /*1dae0*/  @!P0 LDG.E.U8 R15, desc[UR16][R2.64] ;  /* 0x00000010020f8981 */ /* 0x000128000c1e1100 */
[----:B------:R-:W4:Y:S01]  /*1daf0*/  LDL R31, [R1+0x9f4] ;  /* 0x0009f400011f7983 */ /* 0x000f220000100800 */
[----:B0-----:R-:W-:-:S03]  /*1db00*/  @!P0 IMAD.MOV.U32 R3, RZ, RZ, R29 ;  /* 0x000000ffff038224 */ /* 0x001fc600078e001d */
[----:B------:R-:W4:Y:S04]  /*1db10*/  LDL R29, [R1+0xdf4] ;  /* 0x000df400011d7983 */ /* 0x000f280000100800 */
[----:B------:R-:W4:Y:S04]  /*1db20*/  LDL.LU R49, [R1+0x238] ;  /* 0x0002380001317983 */ /* 0x000f280000300800 */
[----:B------:R-:W4:Y:S01]  /*1db30*/  LDL.LU R44, [R1+0x274] ;  /* 0x00027400012c7983 */ /* 0x000f220000300800 */
[----:B------:R-:W-:-:S03]  /*1db40*/  @!P0 IMAD.MOV.U32 R2, RZ, RZ, R28 ;  /* 0x000000ffff028224 */ /* 0x000fc600078e001c */
[----:B------:R-:W4:Y:S01]  /*1db50*/  LDL.LU R28, [R1+0x234] ;  /* 0x00023400011c7983 */ /* 0x000f220000300800 */
[----:B------:R-:W-:Y:S02]  /*1db60*/  PRMT R19, RZ, 0x7610, R19 ;  /* 0x00007610ff137816 */ /* 0x000fe40000000013 */
[----:B------:R-:W-:Y:S01]  /*1db70*/  PRMT R22, RZ, 0x7610, R22 ;  /* 0x00007610ff167816 */ /* 0x000fe20000000016 */
[----:B------:R-:W4:Y:S04]  /*1db80*/  LDL R39, [R1+0xdc4] ;  /* 0x000dc40001277983 */ /* 0x000f280000100800 */
[----:B------:R0:W4:Y:S04]  /*1db90*/  @!P0 LDG.E.U8 R19, desc[UR16][R2.64] ;  /* 0x0000001002138981 */ /* 0x000128000c1e1100 */
[----:B------:R-:W4:Y:S04]  /*1dba0*/  LDL R38, [R1+0xdc8] ;  /* 0x000dc80001267983 */ /* 0x000f280000100800 */
[----:B------:R-:W4:Y:S01]  /*1dbb0*/  LDL R46, [R1+0xd44] ;  /* 0x000d4400012e7983 */ /* 0x000f220000100800 */
[----:B0-----:R-:W-:-:S02]  /*1dbc0*/  @!P0 IMAD.MOV.U32 R2, RZ, RZ, R35 ;  /* 0x000000ffff028224 */ /* 0x001fc400078e0023 */
[----:B------:R-:W-:Y:S01]  /*1dbd0*/  @!P0 IMAD.MOV.U32 R3, RZ, RZ, R36 ;  /* 0x000000ffff038224 */ /* 0x000fe200078e0024 */
[----:B------:R-:W4:Y:S04]  /*1dbe0*/  LDL R45, [R1+0xd48] ;  /* 0x000d4800012d7983 */ /* 0x000f280000100800 */
[----:B------:R0:W4:Y:S01]  /*1dbf0*/  @!P0 LDG.E.U8 R22, desc[UR16][R2.64] ;  /* 0x0000001002168981 */ /* 0x000122000c1e1100 */
[----:B------:R-:W-:-:S03]  /*1dc00*/  PRMT R251, RZ, 0x7610, R251 ;  /* 0x00007610fffb7816 */ /* 0x000fc600000000fb */
[----:B------:R-:W4:Y:S01]  /*1dc10*/  LDL R35, [R1+0xd04] ;  /* 0x000d040001237983 */ /* 0x000f220000100800 */
[----:B------:R-:W-:-:S03]  /*1dc20*/  PRMT R81, RZ, 0x7610, R81 ;  /* 0x00007610ff517816 */ /* 0x000fc60000000051 */
[----:B------:R-:W4:Y:S01]  /*1dc30*/  LDL R36, [R1+0xcc4] ;  /* 0x000cc40001247983 */ /* 0x000f220000100800 */
[----:B0-----:R-:W-:-:S03]  /*1dc40*/  @!P0 IMAD.MOV.U32 R3, RZ, RZ, R34 ;  /* 0x000000ffff038224 */ /* 0x001fc600078e0022 */
[----:B------:R-:W4:Y:S01]  /*1dc50*/  LDL R34, [R1+0xd84] ;  /* 0x000d840001227983 */ /* 0x000f220000100800 */
[----:B------:R-:W-:Y:S02]  /*1dc60*/  PRMT R66, RZ, 0x7610, R66 ;  /* 0x00007610ff427816 */ /* 0x000fe40000000042 */
[----:B------:R-:W-:Y:S01]  /*1dc70*/  PRMT R74, RZ, 0x7610, R74 ;  /* 0x00007610ff4a7816 */ /* 0x000fe2000000004a */
[----:B------:R-:W4:Y:S01]  /*1dc80*/  LDL R37, [R1+0xc84] ;  /* 0x000c840001257983 */ /* 0x000f220000100800 */
[----:B------:R-:W-:Y:S02]  /*1dc90*/  PRMT R41, RZ, 0x7610, R41 ;  /* 0x00007610ff297816 */ /* 0x000fe40000000029 */
[----:B------:R-:W-:Y:S01]  /*1dca0*/  PRMT R71, RZ, 0x7610, R71 ;  /* 0x00007610ff477816 */ /* 0x000fe20000000047 */
[----:B------:R-:W4:Y:S01]  /*1dcb0*/  LDL R50, [R1+0x56c] ;  /* 0x00056c0001327983 */ /* 0x000f220000100800 */
[----:B------:R-:W-:Y:S02]  /*1dcc0*/  PRMT R68, RZ, 0x7610, R68 ;  /* 0x00007610ff447816 */ /* 0x000fe40000000044 */
[----:B------:R-:W-:Y:S01]  /*1dcd0*/  PRMT R65, RZ, 0x7610, R65 ;  /* 0x00007610ff417816 */ /* 0x000fe20000000041 */
[----:B------:R-:W4:Y:S01]  /*1dce0*/  LDL R48, [R1+0x570] ;  /* 0x0005700001307983 */ /* 0x000f220000100800 */
[----:B--2---:R-:W-:-:S03]  /*1dcf0*/  @!P0 IMAD.MOV.U32 R2, RZ, RZ, R25 ;  /* 0x000000ffff028224 */ /* 0x004fc600078e0019 */
[----:B------:R-:W2:Y:S04]  /*1dd00*/  LDL R25, [R1+0xd88] ;  /* 0x000d880001197983 */ /* 0x000ea80000100800 */
[----:B------:R3:W2:Y:S02]  /*1dd10*/  @!P0 LDG.E.U8 R251, desc[UR16][R2.64] ;  /* 0x0000001002fb8981 */ /* 0x0006a4000c1e1100 */
[----:B---3--:R-:W-:Y:S02]  /*1dd20*/  @!P0 IMAD.MOV.U32 R3, RZ, RZ, R33 ;  /* 0x000000ffff038224 */ /* 0x008fe400078e0021 */
[----:B------:R-:W3:Y:S01]  /*1dd30*/  LDL R33, [R1+0xcc8] ;  /* 0x000cc80001217983 */ /* 0x000ee20000100800 */
[----:B----4-:R-:W-:-:S03]  /*1dd40*/  @!P0 IMAD.MOV.U32 R2, RZ, RZ, R26 ;  /* 0x000000ffff028224 */ /* 0x010fc600078e001a */
[----:B------:R-:W4:Y:S04]  /*1dd50*/  LDL R26, [R1+0xd08] ;  /* 0x000d0800011a7983 */ /* 0x000f280000100800 */
[----:B------:R0:W3:Y:S02]  /*1dd60*/  @!P0 LDG.E.U8 R81, desc[UR16][R2.64] ;  /* 0x0000001002518981 */ /* 0x0000e4000c1e1100 */
[----:B0-----:R-:W-:Y:S02]  /*1dd70*/  @!P0 IMAD.MOV.U32 R2, RZ, RZ, R24 ;  /* 0x000000ffff028224 */ /* 0x001fe400078e0018 */
[----:B------:R-:W3:Y:S01]  /*1dd80*/  LDL R24, [R1+0xc88] ;  /* 0x000c880001187983 */ /* 0x000ee20000100800 */
[----:B------:R-:W-:-:S05]  /*1dd90*/  @!P0 IMAD.MOV.U32 R3, RZ, RZ, R43 ;  /* 0x000000ffff038224 */ /* 0x000fca00078e002b */
[----:B------:R0:W3:Y:S02]  /*1dda0*/  @!P0 LDG.E.U8 R66, desc[UR16][R2.64] ;  /* 0x0000001002428981 */ /* 0x0000e4000c1e1100 */
[----:B0-----:R-:W-:Y:S02]  /*1ddb0*/  @!P0 IMAD.MOV.U32 R2, RZ, RZ, R27 ;  /* 0x000000ffff028224 */ /* 0x001fe400078e001b */
[----:B------:R-:W-:-:S05]  /*1ddc0*/  @!P0 IMAD.MOV.U32 R3, RZ, RZ, R44 ;  /* 0x000000ffff038224 */ /* 0x000fca00078e002c */
[----:B------:R0:W3:Y:S02]  /*1ddd0*/  @!P0 LDG.E.U8 R74, desc[UR16][R2.64] ;  /* 0x00000010024a8981 */ /* 0x0000e4000c1e1100 */
[----:B0-----:R-:W-:Y:S02]  /*1dde0*/  @!P0 IMAD.MOV.U32 R2, RZ, RZ, R49 ;  /* 0x000000ffff028224 */ /* 0x001fe400078e0031 */
[----:B------:R-:W-:-:S05]  /*1ddf0*/  @!P0 IMAD.MOV.U32 R3, RZ, RZ, R28 ;  /* 0x000000ffff038224 */ /* 0x000fca00078e001c */
[----:B------:R0:W3:Y:S02]  /*1de00*/  @!P0 LDG.E.U8 R41, desc[UR16][R2.64] ;  /* 0x0000001002298981 */ /* 0x0000e4000c1e1100 */
[----:B0-----:R-:W-:Y:S02]  /*1de10*/  @!P0 IMAD.MOV.U32 R2, RZ, RZ, R29 ;  /* 0x000000ffff028224 */ /* 0x001fe400078e001d */
[----:B------:R-:W3:Y:S01]  /*1de20*/  LDL R29, [R1+0xc48] ;  /* 0x000c4800011d7983 */ /* 0x000ee20000100800 */
[----:B------:R-:W-:-:S03]  /*1de30*/  @!P0 IMAD.MOV.U32 R3, RZ, RZ, R31 ;  /* 0x000000ffff038224 */ /* 0x000fc600078e001f */
[----:B------:R-:W3:Y:S04]  /*1de40*/  LDL R31, [R1+0xc44] ;  /* 0x000c4400011f7983 */ /* 0x000ee80000100800 */
[----:B------:R0:W3:Y:S02]  /*1de50*/  @!P0 LDG.E.U8 R71, desc[UR16][R2.64] ;  /* 0x0000001002478981 */ /* 0x0000e4000c1e1100 */
[----:B0-----:R-:W-:Y:S02]  /*1de60*/  @!P0 IMAD.MOV.U32 R2, RZ, RZ, R38 ;  /* 0x000000ffff028224 */ /* 0x001fe400078e0026 */
[----:B------:R-:W-:Y:S01]  /*1de70*/  @!P0 IMAD.MOV.U32 R3, RZ, RZ, R39 ;  /* 0x000000ffff038224 */ /* 0x000fe200078e0027 */
[----:B------:R-:W3:Y:S04]  /*1de80*/  LDL R38, [R1+0xc08] ;  /* 0x000c080001267983 */ /* 0x000ee80000100800 */
[----:B------:R-:W3:Y:S04]  /*1de90*/  LDL R39, [R1+0xc04] ;  /* 0x000c040001277983 */ /* 0x000ee80000100800 */
[----:B------:R2:W3:Y:S02]  /*1dea0*/  @!P0 LDG.E.U8 R68, desc[UR16][R2.64] ;  /* 0x0000001002448981 */ /* 0x0004e4000c1e1100 */
[----:B--2---:R-:W-:-:S02]  /*1deb0*/  @!P0 IMAD.MOV.U32 R2, RZ, RZ, R25 ;  /* 0x000000ffff028224 */ /* 0x004fc400078e0019 */
[----:B------:R-:W2:Y:S01]  /*1dec0*/  LDL R25, [R1+0xbc8] ;  /* 0x000bc80001197983 */ /* 0x000ea20000100800 */
[----:B------:R-:W-:-:S03]  /*1ded0*/  @!P0 IMAD.MOV.U32 R3, RZ, RZ, R34 ;  /* 0x000000ffff038224 */ /* 0x000fc600078e0022 */
[----:B------:R-:W2:Y:S01]  /*1dee0*/  LDL R34, [R1+0xbc4] ;  /* 0x000bc40001227983 */ /* 0x000ea20000100800 */
[----:B------:R-:W-:-:S03]  /*1def0*/  PRMT R63, RZ, 0x7610, R63 ;  /* 0x00007610ff3f7816 */ /* 0x000fc6000000003f */
[----:B------:R0:W2:Y:S02]  /*1df00*/  @!P0 LDG.E.U8 R65, desc[UR16][R2.64] ;  /* 0x0000001002418981 */ /* 0x0000a4000c1e1100 */
[----:B0-----:R-:W-:Y:S02]  /*1df10*/  @!P0 IMAD.MOV.U32 R2, RZ, RZ, R45 ;  /* 0x000000ffff028224 */ /* 0x001fe400078e002d */
[----:B------:R-:W-:Y:S01]  /*1df20*/  @!P0 IMAD.MOV.U32 R3, RZ, RZ, R46 ;  /* 0x000000ffff038224 */ /* 0x000fe200078e002e */
[----:B------:R-:W2:Y:S04]  /*1df30*/  LDL R45, [R1+0xb88] ;  /* 0x000b8800012d7983 */ /* 0x000ea80000100800 */
[----:B------:R-:W2:Y:S04]  /*1df40*/  LDL R46, [R1+0xb84] ;  /* 0x000b8400012e7983 */ /* 0x000ea80000100800 */
[----:B------:R0:W2:Y:S02]  /*1df50*/  @!P0 LDG.E.U8 R63, desc[UR16][R2.64] ;  /* 0x00000010023f8981 */ /* 0x0000a4000c1e1100 */
[----:B0-----:R-:W-:-:S02]  /*1df60*/  @!P0 IMAD.MOV.U32 R3, RZ, RZ, R35 ;  /* 0x000000ffff038224 */ /* 0x001fc400078e0023 */
[----:B------:R-:W2:Y:S01]  /*1df70*/  LDL R35, [R1+0xb44] ;  /* 0x000b440001237983 */ /* 0x000ea20000100800 */
[----:B----4-:R-:W-:-:S03]  /*1df80*/  @!P0 IMAD.MOV.U32 R2, RZ, RZ, R26 ;  /* 0x000000ffff028224 */ /* 0x010fc600078e001a */
[----:B------:R-:W4:Y:S01]  /*1df90*/  LDL R26, [R1+0xb48] ;  /* 0x000b4800011a7983 */ /* 0x000f220000100800 */
[----:B------:R-:W-:Y:S02]  /*1dfa0*/  PRMT R82, RZ, 0x7610, R82 ;  /* 0x00007610ff527816 */ /* 0x000fe40000000052 */
[----:B------:R-:W-:-:S04]  /*1dfb0*/  PRMT R79, RZ, 0x7610, R79 ;  /* 0x00007610ff4f7816 */ /* 0x000fc8000000004f */
[----:B------:R3:W4:Y:S02]  /*1dfc0*/  @!P0 LDG.E.U8 R82, desc[UR16][R2.64] ;  /* 0x0000001002528981 */ /* 0x000724000c1e1100 */
[----:B---3--:R-:W-:Y:S02]  /*1dfd0*/  @!P0 IMAD.MOV.U32 R2, RZ, RZ, R33 ;  /* 0x000000ffff028224 */ /* 0x008fe400078e0021 */
[----:B------:R-:W-:Y:S01]  /*1dfe0*/  @!P0 IMAD.MOV.U32 R3, RZ, RZ, R36 ;  /* 0x000000ffff038224 */ /* 0x000fe200078e0024 */
[----:B------:R-:W3:Y:S04]  /*1dff0*/  LDL R33, [R1+0xb08] ;  /* 0x000b080001217983 */ /* 0x000ee80000100800 */
[----:B------:R-:W3:Y:S04]  /*1e000*/  LDL R36, [R1+0xb04] ;  /* 0x000b040001247983 */ /* 0x000ee80000100800 */
[----:B------:R0:W3:Y:S02]  /*1e010*/  @!P0 LDG.E.U8 R79, desc[UR16][R2.64] ;  /* 0x00000010024f8981 */ /* 0x0000e4000c1e1100 */
[----:B0-----:R-:W-:-:S02]  /*1e020*/  @!P0 IMAD.MOV.U32 R2, RZ, RZ, R24 ;  /* 0x000000ffff028224 */ /* 0x001fc400078e0018 */
[----:B------:R-:W3:Y:S01]  /*1e030*/  LDL R24, [R1+0xac8] ;  /* 0x000ac80001187983 */ /* 0x000ee20000100800 */
[----:B------:R-:W-:Y:S01]  /*1e040*/  PRMT R76, RZ, 0x7610, R76 ;  /* 0x00007610ff4c7816 */ /* 0x000fe2000000004c */
[----:B------:R-:W-:Y:S02]  /*1e050*/  @!P0 IMAD.MOV.U32 R3, RZ, RZ, R37 ;  /* 0x000000ffff038224 */ /* 0x000fe400078e0025 */
[----:B------:R-:W3:Y:S01]  /*1e060*/  LDL R37, [R1+0xac4] ;  /* 0x000ac40001257983 */ /* 0x000ee20000100800 */
[----:B------:R-:W-:-:S03]  /*1e070*/  PRMT R73, RZ, 0x7610, R73 ;  /* 0x00007610ff497816 */ /* 0x000fc60000000049 */
[----:B------:R0:W3:Y:S01]  /*1e080*/  @!P0 LDG.E.U8 R76, desc[UR16][R2.64] ;  /* 0x00000010024c8981 */ /* 0x0000e2000c1e1100 */
[----:B------:R-:W-:Y:S01]  /*1e090*/  PRMT R70, RZ, 0x7610, R70 ;  /* 0x00007610ff467816 */ /* 0x000fe20000000046 */
[----:B0-----:R-:W-:Y:S02]  /*1e0a0*/  @!P0 IMAD.MOV.U32 R2, RZ, RZ, R29 ;  /* 0x000000ffff028224 */ /* 0x001fe400078e001d */
[----:B------:R-:W3:Y:S01]  /*1e0b0*/  LDL R29, [R1+0xa88] ;  /* 0x000a8800011d7983 */ /* 0x000ee20000100800 */
[----:B------:R-:W-:-:S03]  /*1e0c0*/  @!P0 IMAD.MOV.U32 R3, RZ, RZ, R31 ;  /* 0x000000ffff038224 */ /* 0x000fc600078e001f */
[----:B------:R-:W3:Y:S04]  /*1e0d0*/  LDL R31, [R1+0xa84] ;  /* 0x000a8400011f7983 */ /* 0x000ee80000100800 */
[----:B------:R0:W3:Y:S02]  /*1e0e0*/  @!P0 LDG.E.U8 R73, desc[UR16][R2.64] ;  /* 0x0000001002498981 */ /* 0x0000e4000c1e1100 */
[----:B0-----:R-:W-:Y:S02]  /*1e0f0*/  @!P0 IMAD.MOV.U32 R2, RZ, RZ, R38 ;  /* 0x000000ffff028224 */ /* 0x001fe400078e0026 */
[----:B------:R-:W3:Y:S01]  /*1e100*/  LDL R38, [R1+0xa48] ;  /* 0x000a480001267983 */ /* 0x000ee20000100800 */
[----:B------:R-:W-:-:S03]  /*1e110*/  @!P0 IMAD.MOV.U32 R3, RZ, RZ, R39 ;  /* 0x000000ffff038224 */ /* 0x000fc600078e0027 */
[----:B------:R-:W3:Y:S04]  /*1e120*/  LDL R39, [R1+0xa44] ;  /* 0x000a440001277983 */ /* 0x000ee80000100800 */
[----:B------:R2:W3:Y:S01]  /*1e130*/  @!P0 LDG.E.U8 R70, desc[UR16][R2.64] ;  /* 0x0000001002468981 */ /* 0x0004e2000c1e1100 */
[----:B------:R-:W-:Y:S01]  /*1e140*/  PRMT R67, RZ, 0x7610, R67 ;  /* 0x00007610ff437816 */ /* 0x000fe20000000043 */
[----:B--2---:R-:W-:Y:S02]  /*1e150*/  @!P0 IMAD.MOV.U32 R2, RZ, RZ, R25 ;  /* 0x000000ffff028224 */ /* 0x004fe400078e0019 */
[----:B------:R-:W2:Y:S01]  /*1e160*/  LDL R25, [R1+0xa08] ;  /* 0x000a080001197983 */ /* 0x000ea20000100800 */
[----:B------:R-:W-:Y:S01]  /*1e170*/  @!P0 IMAD.MOV.U32 R3, RZ, RZ, R34 ;  /* 0x000000ffff038224 */ /* 0x000fe200078e0022 */
[----:B------:R-:W-:-:S02]  /*1e180*/  PRMT R64, RZ, 0x7610, R64 ;  /* 0x00007610ff407816 */ /* 0x000fc40000000040 */
[----:B------:R-:W2:Y:S04]  /*1e190*/  LDL R34, [R1+0xa04] ;  /* 0x000a040001227983 */ /* 0x000ea80000100800 */
[----:B------:R0:W2:Y:S02]  /*1e1a0*/  @!P0 LDG.E.U8 R67, desc[UR16][R2.64] ;  /* 0x0000001002438981 */ /* 0x0000a4000c1e1100 */
[----:B0-----:R-:W-:Y:S01]  /*1e1b0*/  @!P0 IMAD.MOV.U32 R2, RZ, RZ, R45 ;  /* 0x000000ffff028224 */ /* 0x001fe200078e002d */
[----:B------:R-:W-:Y:S01]  /*1e1c0*/  PRMT R62, RZ, 0x7610, R62 ;  /* 0x00007610ff3e7816 */ /* 0x000fe2000000003e */
[----:B------:R-:W2:Y:S01]  /*1e1d0*/  LDL R45, [R1+0x470] ;  /* 0x00047000012d7983 */ /* 0x000ea20000100800 */
[----:B------:R-:W-:Y:S01]  /*1e1e0*/  @!P0 IMAD.MOV.U32 R3, RZ, RZ, R46 ;  /* 0x000000ffff038224 */ /* 0x000fe200078e002e */
[----:B------:R-:W-:-:S02]  /*1e1f0*/  PRMT R61, RZ, 0x7610, R61 ;  /* 0x00007610ff3d7816 */ /* 0x000fc4000000003d */
[----:B------:R-:W2:Y:S04]  /*1e200*/  LDL R46, [R1+0x46c] ;  /* 0x00046c00012e7983 */ /* 0x000ea80000100800 */
[----:B------:R0:W2:Y:S02]  /*1e210*/  @!P0 LDG.E.U8 R64, desc[UR16][R2.64] ;  /* 0x0000001002408981 */ /* 0x0000a4000c1e1100 */
[----:B0-----:R-:W-:Y:S02]  /*1e220*/  @!P0 IMAD.MOV.U32 R3, RZ, RZ, R35 ;  /* 0x000000ffff038224 */ /* 0x001fe400078e0023 */
[----:B------:R-:W2:Y:S01]  /*1e230*/  LDL R35, [R1+0x5ac] ;  /* 0x0005ac0001237983 */ /* 0x000ea20000100800 */
[----:B----4-:R-:W-:-:S03]  /*1e240*/  @!P0 IMAD.MOV.U32 R2, RZ, RZ, R26 ;  /* 0x000000ffff028224 */ /* 0x010fc600078e001a */
[----:B------:R-:W4:Y:S04]  /*1e250*/  LDL R26, [R1+0x5b0] ;  /* 0x0005b000011a7983 */ /* 0x000f280000100800 */
[----:B------:R3:W4:Y:S02]  /*1e260*/  @!P0 LDG.E.U8 R62, desc[UR16][R2.64] ;  /* 0x00000010023e8981 */ /* 0x000724000c1e1100 */
[----:B---3--:R-:W-:Y:S02]  /*1e270*/  @!P0 IMAD.MOV.U32 R2, RZ, RZ, R33 ;  /* 0x000000ffff028224 */ /* 0x008fe400078e0021 */
[----:B------:R-:W3:Y:S01]  /*1e280*/  LDL R33, [R1+0x530] ;  /* 0x0005300001217983 */ /* 0x000ee20000100800 */
[----:B------:R-:W-:-:S03]  /*1e290*/  @!P0 IMAD.MOV.U32 R3, RZ, RZ, R36 ;  /* 0x000000ffff038224 */ /* 0x000fc600078e0024 */
[----:B------:R-:W3:Y:S04]  /*1e2a0*/  LDL R36, [R1+0x52c] ;  /* 0x00052c0001247983 */ /* 0x000ee80000100800 */
[----:B------:R0:W3:Y:S02]  /*1e2b0*/  @!P0 LDG.E.U8 R61, desc[UR16][R2.64] ;  /* 0x00000010023d8981 */ /* 0x0000e4000c1e1100 */
[----:B0-----:R-:W-:Y:S02]  /*1e2c0*/  @!P0 IMAD.MOV.U32 R2, RZ, RZ, R24 ;  /* 0x000000ffff028224 */ /* 0x001fe400078e0018 */
[----:B------:R-:W3:Y:S01]  /*1e2d0*/  LDL R24, [R1+0x4f0] ;  /* 0x0004f00001187983 */ /* 0x000ee20000100800 */
[----:B------:R-:W-:Y:S01]  /*1e2e0*/  PRMT R60, RZ, 0x7610, R60 ;  /* 0x00007610ff3c7816 */ /* 0x000fe2000000003c */
[----:B------:R-:W-:-:S02]  /*1e2f0*/  @!P0 IMAD.MOV.U32 R3, RZ, RZ, R37 ;  /* 0x000000ffff038224 */ /* 0x000fc400078e0025 */
        /* <DEDUP_REMOVED lines=9> */
[----:B0-----:R-:W-:Y:S01]  /*1e390*/  @!P0 IMAD.MOV.U32 R2, RZ, RZ, R38 ;  /* 0x000000ffff028224 */ /* 0x001fe200078e0026 */
[----:B------:R-:W-:Y:S01]  /*1e3a0*/  PRMT R57, RZ, 0x7610, R57 ;  /* 0x00007610ff397816 */ /* 0x000fe20000000039 */
[----:B------:R-:W3:Y:S01]  /*1e3b0*/  LDL R38, [R1+0x3ec] ;  /* 0x0003ec0001267983 */ /* 0x000ee20000100800 */
[----:B------:R-:W-:-:S03]  /*1e3c0*/  @!P0 IMAD.MOV.U32 R3, RZ, RZ, R39 ;  /* 0x000000ffff038224 */ /* 0x000fc600078e0027 */
[----:B------:R-:W3:Y:S04]  /*1e3d0*/  LDL R39, [R1+0x42c] ;  /* 0x00042c0001277983 */ /* 0x000ee80000100800 */
[----:B------:R2:W3:Y:S02]  /*1e3e0*/  @!P0 LDG.E.U8 R58, desc[UR16][R2.64] ;  /* 0x00000010023a8981 */ /* 0x0004e4000c1e1100 */
[----:B--2---:R-:W-:Y:S02]  /*1e3f0*/  @!P0 IMAD.MOV.U32 R2, RZ, RZ, R25 ;  /* 0x000000ffff028224 */ /* 0x004fe400078e0019 */
[----:B------:R-:W2:Y:S01]  /*1e400*/  LDL R25, [R1+0x430] ;  /* 0x0004300001197983 */ /* 0x000ea20000100800 */
[----:B------:R-:W-:-:S03]  /*1e410*/  @!P0 IMAD.MOV.U32 R3, RZ, RZ, R34 ;  /* 0x000000ffff038224 */ /* 0x000fc600078e0022 */
[----:B------:R-:W2:Y:S04]  /*1e420*/  LDL R34, [R1+0x3f0] ;  /* 0x0003f00001227983 */ /* 0x000ea80000100800 */
[----:B------:R0:W2:Y:S01]  /*1e430*/  @!P0 LDG.E.U8 R57, desc[UR16][R2.64] ;  /* 0x0000001002398981 */ /* 0x0000a2000c1e1100 */
[----:B------:R-:W-:Y:S02]  /*1e440*/  PRMT R56, RZ, 0x7610, R56 ;  /* 0x00007610ff387816 */ /* 0x000fe40000000038 */
[----:B------:R-:W-:Y:S02]  /*1e450*/  PRMT R55, RZ, 0x7610, R55 ;  /* 0x00007610ff377816 */ /* 0x000fe40000000037 */
[----:B------:R-:W-:Y:S01]  /*1e460*/  PRMT R252, RZ, 0x7610, R252 ;  /* 0x00007610fffc7816 */ /* 0x000fe200000000fc */
[----:B0-----:R-:W-:-:S02]  /*1e470*/  @!P0 IMAD.MOV.U32 R3, RZ, RZ, R35 ;  /* 0x000000ffff038224 */ /* 0x001fc400078e0023 */
[----:B------:R-:W2:Y:S01]  /*1e480*/  LDL R35, [R1+0x3ac] ;  /* 0x0003ac0001237983 */ /* 0x000ea20000100800 */
[----:B----4-:R-:W-:-:S03]  /*1e490*/  @!P0 IMAD.MOV.U32 R2, RZ, RZ, R26 ;  /* 0x000000ffff028224 */ /* 0x010fc600078e001a */
[----:B------:R-:W4:Y:S04]  /*1e4a0*/  LDL R26, [R1+0x3b0] ;  /* 0x0003b000011a7983 */ /* 0x000f280000100800 */
[----:B------:R0:W4:Y:S02]  /*1e4b0*/  @!P0 LDG.E.U8 R56, desc[UR16][R2.64] ;  /* 0x0000001002388981 */ /* 0x000124000c1e1100 */
[----:B0-----:R-:W-:Y:S02]  /*1e4c0*/  @!P0 IMAD.MOV.U32 R2, RZ, RZ, R48 ;  /* 0x000000ffff028224 */ /* 0x001fe400078e0030 */
[----:B------:R-:W-:-:S05]  /*1e4d0*/  @!P0 IMAD.MOV.U32 R3, RZ, RZ, R50 ;  /* 0x000000ffff038224 */ /* 0x000fca00078e0032 */
        /* <DEDUP_REMOVED lines=20> */
[----:B------:R-:W-:-:S05]  /*1e620*/  @!P0 IMAD.MOV.U32 R3, RZ, RZ, R46 ;  /* 0x000000ffff038224 */ /* 0x000fca00078e002e */
[----:B------:R2:W3:Y:S01]  /*1e630*/  @!P0 LDG.E.U8 R248, desc[UR16][R2.64] ;  /* 0x0000001002f88981 */ /* 0x0004e2000c1e1100 */
[----:B------:R-:W-:Y:S01]  /*1e640*/  PRMT R247, RZ, 0x7610, R247 ;  /* 0x00007610fff77816 */ /* 0x000fe200000000f7 */
[----:B--2---:R-:W-:Y:S02]  /*1e650*/  @!P0 IMAD.MOV.U32 R2, RZ, RZ, R25 ;  /* 0x000000ffff028224 */ /* 0x004fe400078e0019 */
[----:B------:R-:W2:Y:S01]  /*1e660*/  LDL R25, [R1+0x2b0] ;  /* 0x0002b00001197983 */ /* 0x000ea20000100800 */
[----:B------:R-:W-:Y:S01]  /*1e670*/  @!P0 IMAD.MOV.U32 R3, RZ, RZ, R39 ;  /* 0x000000ffff038224 */ /* 0x000fe200078e0027 */
[----:B------:R-:W-:-:S04]  /*1e680*/  PRMT R246, RZ, 0x7610, R246 ;  /* 0x00007610fff67816 */ /* 0x000fc800000000f6 */
[----:B------:R0:W2:Y:S02]  /*1e690*/  @!P0 LDG.E.U8 R247, desc[UR16][R2.64] ;  /* 0x0000001002f78981 */ /* 0x0000a4000c1e1100 */
[----:B0-----:R-:W-:Y:S02]  /*1e6a0*/  @!P0 IMAD.MOV.U32 R2, RZ, RZ, R34 ;  /* 0x000000ffff028224 */ /* 0x001fe400078e0022 */
[----:B------:R-:W-:Y:S01]  /*1e6b0*/  @!P0 IMAD.MOV.U32 R3, RZ, RZ, R38 ;  /* 0x000000ffff038224 */ /* 0x000fe200078e0026 */
[----:B------:R-:W2:Y:S04]  /*1e6c0*/  LDL.LU R34, [R1+0x2ac] ;  /* 0x0002ac0001227983 */ /* 0x000ea80000300800 */
[----:B------:R-:W2:Y:S04]  /*1e6d0*/  LDL R45, [R1+0x9f0] ;  /* 0x0009f000012d7983 */ /* 0x000ea80000100800 */
[----:B------:R-:W2:Y:S04]  /*1e6e0*/  LDL R39, [R1+0xdf0] ;  /* 0x000df00001277983 */ /* 0x000ea80000100800 */
[----:B------:R0:W2:Y:S04]  /*1e6f0*/  @!P0 LDG.E.U8 R246, desc[UR16][R2.64] ;  /* 0x0000001002f68981 */ /* 0x0000a8000c1e1100 */
[----:B------:R-:W2:Y:S04]  /*1e700*/  LDL.LU R51, [R1+0x230] ;  /* 0x0002300001337983 */ /* 0x000ea80000300800 */
[----:B------:R-:W2:Y:S01]  /*1e710*/  LDL.LU R46, [R1+0x26c] ;  /* 0x00026c00012e7983 */ /* 0x000ea20000300800 */
[----:B0-----:R-:W-:-:S03]  /*1e720*/  @!P0 IMAD.MOV.U32 R3, RZ, RZ, R35 ;  /* 0x000000ffff038224 */ /* 0x001fc600078e0023 */
[----:B------:R-:W2:Y:S01]  /*1e730*/  LDL.LU R35, [R1+0x270] ;  /* 0x0002700001237983 */ /* 0x000ea20000300800 */
[----:B----4-:R-:W-:-:S03]  /*1e740*/  @!P0 IMAD.MOV.U32 R2, RZ, RZ, R26 ;  /* 0x000000ffff028224 */ /* 0x010fc600078e001a */
[----:B------:R-:W4:Y:S01]  /*1e750*/  LDL.LU R26, [R1+0x22c] ;  /* 0x00022c00011a7983 */ /* 0x000f220000300800 */
[----:B------:R-:W-:Y:S02]  /*1e760*/  PRMT R245, RZ, 0x7610, R245 ;  /* 0x00007610fff57816 */ /* 0x000fe400000000f5 */
[----:B------:R-:W-:Y:S01]  /*1e770*/  PRMT R244, RZ, 0x7610, R244 ;  /* 0x00007610fff47816 */ /* 0x000fe200000000f4 */
[----:B------:R-:W4:Y:S04]  /*1e780*/  LDL R38, [R1+0xd7c] ;  /* 0x000d7c0001267983 */ /* 0x000f280000100800 */
[----:B------:R3:W4:Y:S01]  /*1e790*/  @!P0 LDG.E.U8 R245, desc[UR16][R2.64] ;  /* 0x0000001002f58981 */ /* 0x000722000c1e1100 */
[----:B------:R-:W-:-:S03]  /*1e7a0*/  PRMT R243, RZ, 0x7610, R243 ;  /* 0x00007610fff37816 */ /* 0x000fc600000000f3 */
[----:B------:R-:W4:Y:S04]  /*1e7b0*/  LDL R50, [R1+0xd3c] ;  /* 0x000d3c0001327983 */ /* 0x000f280000100800 */
[----:B------:R-:W4:Y:S01]  /*1e7c0*/  LDL R48, [R1+0xd40] ;  /* 0x000d400001307983 */ /* 0x000f220000100800 */
[----:B------:R-:W-:Y:S02]  /*1e7d0*/  PRMT R242, RZ, 0x7610, R242 ;  /* 0x00007610fff27816 */ /* 0x000fe400000000f2 */
[----:B------:R-:W-:Y:S01]  /*1e7e0*/  PRMT R241, RZ, 0x7610, R241 ;  /* 0x00007610fff17816 */ /* 0x000fe200000000f1 */
[----:B------:R-:W4:Y:S01]  /*1e7f0*/  LDL R72, [R1+0xc7c] ;  /* 0x000c7c0001487983 */ /* 0x000f220000100800 */
[----:B------:R-:W-:Y:S02]  /*1e800*/  PRMT R240, RZ, 0x7610, R240 ;  /* 0x00007610fff07816 */ /* 0x000fe400000000f0 */
[----:B------:R-:W-:Y:S01]  /*1e810*/  PRMT R239, RZ, 0x7610, R239 ;  /* 0x00007610ffef7816 */ /* 0x000fe200000000ef */
[----:B------:R-:W4:Y:S01]  /*1e820*/  LDL R54, [R1+0xc80] ;  /* 0x000c800001367983 */ /* 0x000f220000100800 */
[----:B------:R-:W-:-:S02]  /*1e830*/  PRMT R238, RZ, 0x7610, R238 ;  /* 0x00007610ffee7816 */ /* 0x000fc400000000ee */
[----:B------:R-:W-:Y:S01]  /*1e840*/  PRMT R237, RZ, 0x7610, R237 ;  /* 0x00007610ffed7816 */ /* 0x000fe200000000ed */
[----:B------:R-:W4:Y:S01]  /*1e850*/  LDL R53, [R1+0xb7c] ;  /* 0x000b7c0001357983 */ /* 0x000f220000100800 */
[----:B---3--:R-:W-:-:S03]  /*1e860*/  @!P0 IMAD.MOV.U32 R2, RZ, RZ, R33 ;  /* 0x000000ffff028224 */ /* 0x008fc600078e0021 */
[----:B------:R-:W3:Y:S01]  /*1e870*/  LDL R33, [R1+0xdc0] ;  /* 0x000dc00001217983 */ /* 0x000ee20000100800 */
[----:B------:R-:W-:-:S03]  /*1e880*/  @!P0 IMAD.MOV.U32 R3, RZ, RZ, R36 ;  /* 0x000000ffff038224 */ /* 0x000fc600078e0024 */
[----:B------:R-:W3:Y:S04]  /*1e890*/  LDL R36, [R1+0xdbc] ;  /* 0x000dbc0001247983 */ /* 0x000ee80000100800 */
[----:B------:R0:W3:Y:S01]  /*1e8a0*/  @!P0 LDG.E.U8 R244, desc[UR16][R2.64] ;  /* 0x0000001002f48981 */ /* 0x0000e2000c1e1100 */
[----:B------:R-:W-:Y:S02]  /*1e8b0*/  PRMT R236, RZ, 0x7610, R236 ;  /* 0x00007610ffec7816 */ /* 0x000fe400000000ec */
[----:B------:R-:W-:Y:S01]  /*1e8c0*/  PRMT R235, RZ, 0x7610, R235 ;  /* 0x00007610ffeb7816 */ /* 0x000fe200000000eb */
[----:B------:R-:W3:Y:S01]  /*1e8d0*/  LDL R52, [R1+0xb80] ;  /* 0x000b800001347983 */ /* 0x000ee20000100800 */
[----:B------:R-:W-:Y:S02]  /*1e8e0*/  PRMT R234, RZ, 0x7610, R234 ;  /* 0x00007610ffea7816 */ /* 0x000fe400000000ea */
[----:B------:R-:W-:Y:S01]  /*1e8f0*/  PRMT R233, RZ, 0x7610, R233 ;  /* 0x00007610ffe97816 */ /* 0x000fe200000000e9 */
[----:B------:R-:W3:Y:S01]  /*1e900*/  LDL R77, [R1+0x564] ;  /* 0x00056400014d7983 */ /* 0x000ee20000100800 */
[----:B0-----:R-:W-:-:S03]  /*1e910*/  @!P0 IMAD.MOV.U32 R2, RZ, RZ, R24 ;  /* 0x000000ffff028224 */ /* 0x001fc600078e0018 */
[----:B------:R-:W3:Y:S01]  /*1e920*/  LDL R24, [R1+0xd80] ;  /* 0x000d800001187983 */ /* 0x000ee20000100800 */
[----:B------:R-:W-:-:S03]  /*1e930*/  @!P0 IMAD.MOV.U32 R3, RZ, RZ, R37 ;  /* 0x000000ffff038224 */ /* 0x000fc600078e0025 */
[----:B------:R-:W3:Y:S04]  /*1e940*/  LDL R37, [R1+0xcfc] ;  /* 0x000cfc0001257983 */ /* 0x000ee80000100800 */
[----:B------:R0:W3:Y:S01]  /*1e950*/  @!P0 LDG.E.U8 R243, desc[UR16][R2.64] ;  /* 0x0000001002f38981 */ /* 0x0000e2000c1e1100 */
[----:B------:R-:W-:Y:S02]  /*1e960*/  PRMT R232, RZ, 0x7610, R232 ;  /* 0x00007610ffe87816 */ /* 0x000fe400000000e8 */
[----:B------:R-:W-:Y:S01]  /*1e970*/  PRMT R231, RZ, 0x7610, R231 ;  /* 0x00007610ffe77816 */ /* 0x000fe200000000e7 */
[----:B------:R-:W3:Y:S01]  /*1e980*/  LDL R75, [R1+0x568] ;  /* 0x00056800014b7983 */ /* 0x000ee20000100800 */
[----:B0-----:R-:W-:-:S03]  /*1e990*/  @!P0 IMAD.MOV.U32 R2, RZ, RZ, R29 ;  /* 0x000000ffff028224 */ /* 0x001fc600078e001d */
[----:B------:R-:W3:Y:S01]  /*1e9a0*/  LDL R29, [R1+0xd00] ;  /* 0x000d0000011d7983 */ /* 0x000ee20000100800 */
[----:B------:R-:W-:-:S03]  /*1e9b0*/  @!P0 IMAD.MOV.U32 R3, RZ, RZ, R31 ;  /* 0x000000ffff038224 */ /* 0x000fc600078e001f */
[----:B------:R-:W3:Y:S04]  /*1e9c0*/  LDL R31, [R1+0xcbc] ;  /* 0x000cbc00011f7983 */ /* 0x000ee80000100800 */
[----:B------:R2:W3:Y:S02]  /*1e9d0*/  @!P0 LDG.E.U8 R242, desc[UR16][R2.64] ;  /* 0x0000001002f28981 */ /* 0x0004e4000c1e1100 */
[----:B--2---:R-:W-:Y:S02]  /*1e9e0*/  @!P0 IMAD.MOV.U32 R2, RZ, RZ, R25 ;  /* 0x000000ffff028224 */ /* 0x004fe400078e0019 */
[----:B------:R-:W2:Y:S01]  /*1e9f0*/  LDL R25, [R1+0xcc0] ;  /* 0x000cc00001197983 */ /* 0x000ea20000100800 */
[----:B------:R-:W-:-:S05]  /*1ea00*/  @!P0 IMAD.MOV.U32 R3, RZ, RZ, R34 ;  /* 0x000000ffff038224 */ /* 0x000fca00078e0022 */
[----:B------:R0:W2:Y:S02]  /*1ea10*/  @!P0 LDG.E.U8 R241, desc[UR16][R2.64] ;  /* 0x0000001002f18981 */ /* 0x0000a4000c1e1100 */
[----:B0-----:R-:W-:Y:S02]  /*1ea20*/  @!P0 IMAD.MOV.U32 R3, RZ, RZ, R46 ;  /* 0x000000ffff038224 */ /* 0x001fe400078e002e */
[----:B------:R-:W-:-:S05]  /*1ea30*/  @!P0 IMAD.MOV.U32 R2, RZ, RZ, R35 ;  /* 0x000000ffff028224 */ /* 0x000fca00078e0023 */
[----:B------:R0:W2:Y:S02]  /*1ea40*/  @!P0 LDG.E.U8 R240, desc[UR16][R2.64] ;  /* 0x0000001002f08981 */ /* 0x0000a4000c1e1100 */
[----:B0-----:R-:W-:Y:S02]  /*1ea50*/  @!P0 IMAD.MOV.U32 R2, RZ, RZ, R51 ;  /* 0x000000ffff028224 */ /* 0x001fe400078e0033 */
[----:B----4-:R-:W-:-:S05]  /*1ea60*/  @!P0 IMAD.MOV.U32 R3, RZ, RZ, R26 ;  /* 0x000000ffff038224 */ /* 0x010fca00078e001a */
[----:B------:R0:W4:Y:S02]  /*1ea70*/  @!P0 LDG.E.U8 R239, desc[UR16][R2.64] ;  /* 0x0000001002ef8981 */ /* 0x000124000c1e1100 */
[----:B0-----:R-:W-:Y:S02]  /*1ea80*/  @!P0 IMAD.MOV.U32 R2, RZ, RZ, R39 ;  /* 0x000000ffff028224 */ /* 0x001fe400078e0027 */
[----:B------:R-:W-:Y:S01]  /*1ea90*/  @!P0 IMAD.MOV.U32 R3, RZ, RZ, R45 ;  /* 0x000000ffff038224 */ /* 0x000fe200078e002d */
[----:B------:R-:W4:Y:S04]  /*1eaa0*/  LDL R39, [R1+0xc40] ;  /* 0x000c400001277983 */ /* 0x000f280000100800 */
[----:B------:R-:W4:Y:S04]  /*1eab0*/  LDL R45, [R1+0xc3c] ;  /* 0x000c3c00012d7983 */ /* 0x000f280000100800 */
[----:B------:R3:W4:Y:S02]  /*1eac0*/  @!P0 LDG.E.U8 R238, desc[UR16][R2.64] ;  /* 0x0000001002ee8981 */ /* 0x000724000c1e1100 */
[----:B---3--:R-:W-:-:S02]  /*1ead0*/  @!P0 IMAD.MOV.U32 R2, RZ, RZ, R33 ;  /* 0x000000ffff028224 */ /* 0x008fc400078e0021 */
[----:B------:R-:W-:Y:S01]  /*1eae0*/  @!P0 IMAD.MOV.U32 R3, RZ, RZ, R36 ;  /* 0x000000ffff038224 */ /* 0x000fe200078e0024 */
[----:B------:R-:W3:Y:S04]  /*1eaf0*/  LDL R33, [R1+0xc00] ;  /* 0x000c000001217983 */ /* 0x000ee80000100800 */
[----:B------:R-:W3:Y:S04]  /*1eb00*/  LDL R36, [R1+0xbfc] ;  /* 0x000bfc0001247983 */ /* 0x000ee80000100800 */
[----:B------:R0:W3:Y:S02]  /*1eb10*/  @!P0 LDG.E.U8 R237, desc[UR16][R2.64] ;  /* 0x0000001002ed8981 */ /* 0x0000e4000c1e1100 */
[----:B0-----:R-:W-:-:S02]  /*1eb20*/  @!P0 IMAD.MOV.U32 R2, RZ, RZ, R24 ;  /* 0x000000ffff028224 */ /* 0x001fc400078e0018 */
[----:B------:R-:W3:Y:S01]  /*1eb30*/  LDL R24, [R1+0xbc0] ;  /* 0x000bc00001187983 */ /* 0x000ee20000100800 */
[----:B------:R-:W-:-:S03]  /*1eb40*/  @!P0 IMAD.MOV.U32 R3, RZ, RZ, R38 ;  /* 0x000000ffff038224 */ /* 0x000fc600078e0026 */
[----:B------:R-:W3:Y:S04]  /*1eb50*/  LDL R38, [R1+0xbbc] ;  /* 0x000bbc0001267983 */ /* 0x000ee80000100800 */
[----:B------:R0:W3:Y:S02]  /*1eb60*/  @!P0 LDG.E.U8 R236, desc[UR16][R2.64] ;  /* 0x0000001002ec8981 */ /* 0x0000e4000c1e1100 */
[----:B0-----:R-:W-:Y:S02]  /*1eb70*/  @!P0 IMAD.MOV.U32 R2, RZ, RZ, R48 ;  /* 0x000000ffff028224 */ /* 0x001fe400078e0030 */
[----:B------:R-:W-:Y:S01]  /*1eb80*/  @!P0 IMAD.MOV.U32 R3, RZ, RZ, R50 ;  /* 0x000000ffff038224 */ /* 0x000fe200078e0032 */
[----:B------:R-:W3:Y:S04]  /*1eb90*/  LDL R48, [R1+0xb00] ;  /* 0x000b000001307983 */ /* 0x000ee80000100800 */
[----:B------:R0:W3:Y:S04]  /*1eba0*/  @!P0 LDG.E.U8 R235, desc[UR16][R2.64] ;  /* 0x0000001002eb8981 */ /* 0x0000e8000c1e1100 */
[----:B------:R-:W3:Y:S01]  /*1ebb0*/  LDL R50, [R1+0xafc] ;  /* 0x000afc0001327983 */ /* 0x000ee20000100800 */
[----:B0-----:R-:W-:-:S02]  /*1ebc0*/  @!P0 IMAD.MOV.U32 R2, RZ, RZ, R29 ;  /* 0x000000ffff028224 */ /* 0x001fc400078e001d */
[----:B------:R-:W-:Y:S01]  /*1ebd0*/  @!P0 IMAD.MOV.U32 R3, RZ, RZ, R37 ;  /* 0x000000ffff038224 */ /* 0x000fe200078e0025 */
[----:B------:R-:W3:Y:S04]  /*1ebe0*/  LDL R29, [R1+0xb40] ;  /* 0x000b4000011d7983 */ /* 0x000ee80000100800 */
[----:B------:R-:W3:Y:S04]  /*1ebf0*/  LDL R37, [R1+0xb3c] ;  /* 0x000b3c0001257983 */ /* 0x000ee80000100800 */
[----:B------:R0:W3:Y:S02]  /*1ec00*/  @!P0 LDG.E.U8 R234, desc[UR16][R2.64] ;  /* 0x0000001002ea8981 */ /* 0x0000e4000c1e1100 */
[----:B0-----:R-:W-:-:S02]  /*1ec10*/  @!P0 IMAD.MOV.U32 R3, RZ, RZ, R31 ;  /* 0x000000ffff038224 */ /* 0x001fc400078e001f */
[----:B------:R-:W3:Y:S01]  /*1ec20*/  LDL R31, [R1+0xabc] ;  /* 0x000abc00011f7983 */ /* 0x000ee20000100800 */
[----:B--2---:R-:W-:-:S03]  /*1ec30*/  @!P0 IMAD.MOV.U32 R2, RZ, RZ, R25 ;  /* 0x000000ffff028224 */ /* 0x004fc600078e0019 */
[----:B------:R-:W2:Y:S04]  /*1ec40*/  LDL R25, [R1+0xac0] ;  /* 0x000ac00001197983 */ /* 0x000ea80000100800 */
[----:B------:R0:W2:Y:S02]  /*1ec50*/  @!P0 LDG.E.U8 R233, desc[UR16][R2.64] ;  /* 0x0000001002e98981 */ /* 0x0000a4000c1e1100 */
[----:B0-----:R-:W-:Y:S02]  /*1ec60*/  @!P0 IMAD.MOV.U32 R2, RZ, RZ, R54 ;  /* 0x000000ffff028224 */ /* 0x001fe400078e0036 */
[----:B------:R-:W-:Y:S01]  /*1ec70*/  @!P0 IMAD.MOV.U32 R3, RZ, RZ, R72 ;  /* 0x000000ffff038224 */ /* 0x000fe200078e0048 */
[----:B------:R-:W-:Y:S01]  /*1ec80*/  PRMT R230, RZ, 0x7610, R230 ;  /* 0x00007610ffe67816 */ /* 0x000fe200000000e6 */
[----:B------:R-:W2:Y:S04]  /*1ec90*/  LDL R72, [R1+0x4e4] ;  /* 0x0004e40001487983 */ /* 0x000ea80000100800 */
[----:B------:R4:W2:Y:S01]  /*1eca0*/  @!P0 LDG.E.U8 R232, desc[UR16][R2.64] ;  /* 0x0000001002e88981 */ /* 0x0008a2000c1e1100 */
[----:B------:R-:W-:-:S02]  /*1ecb0*/  PRMT R229, RZ, 0x7610, R229 ;  /* 0x00007610ffe57816 */ /* 0x000fc400000000e5 */
[----:B------:R-:W-:Y:S01]  /*1ecc0*/  PRMT R228, RZ, 0x7610, R228 ;  /* 0x00007610ffe47816 */ /* 0x000fe200000000e4 */
[----:B------:R-:W2:Y:S01]  /*1ecd0*/  LDL R54, [R1+0x4e8] ;  /* 0x0004e80001367983 */ /* 0x000ea20000100800 */
[----:B----4-:R-:W-:-:S03]  /*1ece0*/  @!P0 IMAD.MOV.U32 R2, RZ, RZ, R39 ;  /* 0x000000ffff028224 */ /* 0x010fc600078e0027 */
[----:B------:R-:W4:Y:S01]  /*1ecf0*/  LDL R39, [R1+0xa80] ;  /* 0x000a800001277983 */ /* 0x000f220000100800 */
[----:B------:R-:W-:-:S03]  /*1ed00*/  @!P0 IMAD.MOV.U32 R3, RZ, RZ, R45 ;  /* 0x000000ffff038224 */ /* 0x000fc600078e002d */
        /* <DEDUP_REMOVED lines=13> */
[----:B0-----:R-:W-:Y:S02]  /*1ede0*/  @!P0 IMAD.MOV.U32 R2, RZ, RZ, R52 ;  /* 0x000000ffff028224 */ /* 0x001fe400078e0034 */
[----:B------:R-:W-:Y:S01]  /*1edf0*/  @!P0 IMAD.MOV.U32 R3, RZ, RZ, R53 ;  /* 0x000000ffff038224 */ /* 0x000fe200078e0035 */
[----:B------:R-:W-:Y:S01]  /*1ee00*/  PRMT R226, RZ, 0x7610, R226 ;  /* 0x00007610ffe27816 */ /* 0x000fe200000000e2 */
[----:B------:R-:W3:Y:S04]  /*1ee10*/  LDL R53, [R1+0x4a4] ;  /* 0x0004a40001357983 */ /* 0x000ee80000100800 */
[----:B------:R0:W3:Y:S01]  /*1ee20*/  @!P0 LDG.E.U8 R228, desc[UR16][R2.64] ;  /* 0x0000001002e48981 */ /* 0x0000e2000c1e1100 */
[----:B------:R-:W-:-:S02]  /*1ee30*/  PRMT R225, RZ, 0x7610, R225 ;  /* 0x00007610ffe17816 */ /* 0x000fc400000000e1 */
[----:B------:R-:W-:Y:S01]  /*1ee40*/  PRMT R224, RZ, 0x7610, R224 ;  /* 0x00007610ffe07816 */ /* 0x000fe200000000e0 */
[----:B------:R-:W3:Y:S01]  /*1ee50*/  LDL R52, [R1+0x4a8] ;  /* 0x0004a80001347983 */ /* 0x000ee20000100800 */
[----:B0-----:R-:W-:-:S03]  /*1ee60*/  @!P0 IMAD.MOV.U32 R2, RZ, RZ, R29 ;  /* 0x000000ffff028224 */ /* 0x001fc600078e001d */
[----:B------:R-:W3:Y:S01]  /*1ee70*/  LDL R29, [R1+0x5a8] ;  /* 0x0005a800011d7983 */ /* 0x000ee20000100800 */
[----:B------:R-:W-:-:S03]  /*1ee80*/  @!P0 IMAD.MOV.U32 R3, RZ, RZ, R37 ;  /* 0x000000ffff038224 */ /* 0x000fc600078e0025 */
[----:B------:R-:W3:Y:S04]  /*1ee90*/  LDL R37, [R1+0x5a4] ;  /* 0x0005a40001257983 */ /* 0x000ee80000100800 */
[----:B------:R0:W3:Y:S02]  /*1eea0*/  @!P0 LDG.E.U8 R227, desc[UR16][R2.64] ;  /* 0x0000001002e38981 */ /* 0x0000e4000c1e1100 */
[----:B0-----:R-:W-:Y:S02]  /*1eeb0*/  @!P0 IMAD.MOV.U32 R2, RZ, RZ, R48 ;  /* 0x000000ffff028224 */ /* 0x001fe400078e0030 */
[----:B------:R-:W-:Y:S01]  /*1eec0*/  @!P0 IMAD.MOV.U32 R3, RZ, RZ, R50 ;  /* 0x000000ffff038224 */ /* 0x000fe200078e0032 */
[----:B------:R-:W-:Y:S01]  /*1eed0*/  PRMT R223, RZ, 0x7610, R223 ;  /* 0x00007610ffdf7816 */ /* 0x000fe200000000df */
[----:B------:R-:W3:Y:S04]  /*1eee0*/  LDL R50, [R1+0x424] ;  /* 0x0004240001327983 */ /* 0x000ee80000100800 */
[----:B------:R0:W3:Y:S01]  /*1eef0*/  @!P0 LDG.E.U8 R226, desc[UR16][R2.64] ;  /* 0x0000001002e28981 */ /* 0x0000e2000c1e1100 */
[----:B------:R-:W-:-:S03]  /*1ef00*/  PRMT R222, RZ, 0x7610, R222 ;  /* 0x00007610ffde7816 */ /* 0x000fc600000000de */
[----:B------:R-:W3:Y:S01]  /*1ef10*/  LDL R48, [R1+0x3e4] ;  /* 0x0003e40001307983 */ /* 0x000ee20000100800 */
[----:B0-----:R-:W-:-:S03]  /*1ef20*/  @!P0 IMAD.MOV.U32 R3, RZ, RZ, R31 ;  /* 0x000000ffff038224 */ /* 0x001fc600078e001f */
[----:B------:R-:W3:Y:S01]  /*1ef30*/  LDL R31, [R1+0x524] ;  /* 0x00052400011f7983 */ /* 0x000ee20000100800 */
[----:B--2---:R-:W-:-:S03]  /*1ef40*/  @!P0 IMAD.MOV.U32 R2, RZ, RZ, R25 ;  /* 0x000000ffff028224 */ /* 0x004fc600078e0019 */
[----:B------:R-:W2:Y:S04]  /*1ef50*/  LDL R25, [R1+0x528] ;  /* 0x0005280001197983 */ /* 0x000ea80000100800 */
[----:B------:R4:W2:Y:S02]  /*1ef60*/  @!P0 LDG.E.U8 R225, desc[UR16][R2.64] ;  /* 0x0000001002e18981 */ /* 0x0008a4000c1e1100 */
[----:B----4-:R-:W-:Y:S01]  /*1ef70*/  @!P0 IMAD.MOV.U32 R2, RZ, RZ, R39 ;  /* 0x000000ffff028224 */ /* 0x010fe200078e0027 */
[----:B------:R-:W-:Y:S01]  /*1ef80*/  PRMT R221, RZ, 0x7610, R221 ;  /* 0x00007610ffdd7816 */ /* 0x000fe200000000dd */
[----:B------:R-:W4:Y:S01]  /*1ef90*/  LDL R39, [R1+0x3a4] ;  /* 0x0003a40001277983 */ /* 0x000f220000100800 */
[----:B------:R-:W-:-:S03]  /*1efa0*/  @!P0 IMAD.MOV.U32 R3, RZ, RZ, R45 ;  /* 0x000000ffff038224 */ /* 0x000fc600078e002d */
[----:B------:R-:W4:Y:S04]  /*1efb0*/  LDL R45, [R1+0x3e8] ;  /* 0x0003e800012d7983 */ /* 0x000f280000100800 */
[----:B------:R3:W4:Y:S02]  /*1efc0*/  @!P0 LDG.E.U8 R224, desc[UR16][R2.64] ;  /* 0x0000001002e08981 */ /* 0x000724000c1e1100 */
[----:B---3--:R-:W-:Y:S02]  /*1efd0*/  @!P0 IMAD.MOV.U32 R2, RZ, RZ, R33 ;  /* 0x000000ffff028224 */ /* 0x008fe400078e0021 */
[----:B------:R-:W3:Y:S01]  /*1efe0*/  LDL R33, [R1+0x468] ;  /* 0x0004680001217983 */ /* 0x000ee20000100800 */
[----:B------:R-:W-:-:S03]  /*1eff0*/  @!P0 IMAD.MOV.U32 R3, RZ, RZ, R36 ;  /* 0x000000ffff038224 */ /* 0x000fc600078e0024 */
[----:B------:R-:W4:Y:S04]  /*1f000*/  LDL R36, [R1+0x464] ;  /* 0x0004640001247983 */ /* 0x000f280000100800 */
[----:B------:R0:W4:Y:S02]  /*1f010*/  @!P0 LDG.E.U8 R223, desc[UR16][R2.64] ;  /* 0x0000001002df8981 */ /* 0x000124000c1e1100 */
[----:B0-----:R-:W-:Y:S02]  /*1f020*/  @!P0 IMAD.MOV.U32 R2, RZ, RZ, R24 ;  /* 0x000000ffff028224 */ /* 0x001fe400078e0018 */
[----:B------:R-:W4:Y:S01]  /*1f030*/  LDL R24, [R1+0x428] ;  /* 0x0004280001187983 */ /* 0x000f220000100800 */
[----:B------:R-:W-:Y:S01]  /*1f040*/  @!P0 IMAD.MOV.U32 R3, RZ, RZ, R38 ;  /* 0x000000ffff038224 */ /* 0x000fe200078e0026 */
[----:B------:R-:W-:-:S02]  /*1f050*/  PRMT R220, RZ, 0x7610, R220 ;  /* 0x00007610ffdc7816 */ /* 0x000fc400000000dc */
[----:B------:R-:W4:Y:S04]  /*1f060*/  LDL R38, [R1+0x364] ;  /* 0x0003640001267983 */ /* 0x000f280000100800 */
[----:B------:R0:W4:Y:S02]  /*1f070*/  @!P0 LDG.E.U8 R222, desc[UR16][R2.64] ;  /* 0x0000001002de8981 */ /* 0x000124000c1e1100 */
[----:B0-----:R-:W-:Y:S02]  /*1f080*/  @!P0 IMAD.MOV.U32 R2, RZ, RZ, R29 ;  /* 0x000000ffff028224 */ /* 0x001fe400078e001d */
[----:B------:R-:W4:Y:S01]  /*1f090*/  LDL R29, [R1+0x3a8] ;  /* 0x0003a800011d7983 */ /* 0x000f220000100800 */
[----:B------:R-:W-:-:S03]  /*1f0a0*/  @!P0 IMAD.MOV.U32 R3, RZ, RZ, R37 ;  /* 0x000000ffff038224 */ /* 0x000fc600078e0025 */
[----:B------:R-:W4:Y:S04]  /*1f0b0*/  LDL R37, [R1+0x368] ;  /* 0x0003680001257983 */ /* 0x000f280000100800 */
[----:B------:R0:W4:Y:S02]  /*1f0c0*/  @!P0 LDG.E.U8 R221, desc[UR16][R2.64] ;  /* 0x0000001002dd8981 */ /* 0x000124000c1e1100 */
[----:B0-----:R-:W-:Y:S02]  /*1f0d0*/  @!P0 IMAD.MOV.U32 R2, RZ, RZ, R75 ;  /* 0x000000ffff028224 */ /* 0x001fe400078e004b */
[----:B------:R-:W-:-:S05]  /*1f0e0*/  @!P0 IMAD.MOV.U32 R3, RZ, RZ, R77 ;  /* 0x000000ffff038224 */ /* 0x000fca00078e004d */
[----:B------:R0:W4:Y:S02]  /*1f0f0*/  @!P0 LDG.E.U8 R220, desc[UR16][R2.64] ;  /* 0x0000001002dc8981 */ /* 0x000124000c1e1100 */
[----:B0-----:R-:W-:Y:S02]  /*1f100*/  @!P0 IMAD.MOV.U32 R3, RZ, RZ, R31 ;  /* 0x000000ffff038224 */ /* 0x001fe400078e001f */
[----:B------:R-:W4:Y:S01]  /*1f110*/  LDL R31, [R1+0x324] ;  /* 0x00032400011f7983 */ /* 0x000f220000100800 */
[----:B--2---:R-:W-:-:S03]  /*1f120*/  @!P0 IMAD.MOV.U32 R2, RZ, RZ, R25 ;  /* 0x000000ffff028224 */ /* 0x004fc600078e0019 */
[----:B------:R-:W2:Y:S01]  /*1f130*/  LDL R25, [R1+0x328] ;  /* 0x0003280001197983 */ /* 0x000ea20000100800 */
[----:B------:R-:W-:Y:S02]  /*1f140*/  PRMT R219, RZ, 0x7610, R219 ;  /* 0x00007610ffdb7816 */ /* 0x000fe400000000db */
[----:B------:R-:W-:-:S04]  /*1f150*/  PRMT R218, RZ, 0x7610, R218 ;  /* 0x00007610ffda7816 */ /* 0x000fc800000000da */
[----:B------:R0:W2:Y:S01]  /*1f160*/  @!P0 LDG.E.U8 R219, desc[UR16][R2.64] ;  /* 0x0000001002db8981 */ /* 0x0000a2000c1e1100 */
[----:B------:R-:W-:Y:S01]  /*1f170*/  PRMT R217, RZ, 0x7610, R217 ;  /* 0x00007610ffd97816 */ /* 0x000fe200000000d9 */
[----:B0-----:R-:W-:Y:S02]  /*1f180*/  @!P0 IMAD.MOV.U32 R2, RZ, RZ, R54 ;  /* 0x000000ffff028224 */ /* 0x001fe400078e0036 */
[----:B------:R-:W-:-:S05]  /*1f190*/  @!P0 IMAD.MOV.U32 R3, RZ, RZ, R72 ;  /* 0x000000ffff038224 */ /* 0x000fca00078e0048 */
[----:B------:R0:W2:Y:S01]  /*1f1a0*/  @!P0 LDG.E.U8 R218, desc[UR16][R2.64] ;  /* 0x0000001002da8981 */ /* 0x0000a2000c1e1100 */
[----:B------:R-:W-:Y:S01]  /*1f1b0*/  PRMT R216, RZ, 0x7610, R216 ;  /* 0x00007610ffd87816 */ /* 0x000fe200000000d8 */
[----:B0-----:R-:W-:Y:S02]  /*1f1c0*/  @!P0 IMAD.MOV.U32 R2, RZ, RZ, R52 ;  /* 0x000000ffff028224 */ /* 0x001fe400078e0034 */
[----:B------:R-:W-:-:S05]  /*1f1d0*/  @!P0 IMAD.MOV.U32 R3, RZ, RZ, R53 ;  /* 0x000000ffff038224 */ /* 0x000fca00078e0035 */
[----:B------:R3:W2:Y:S02]  /*1f1e0*/  @!P0 LDG.E.U8 R217, desc[UR16][R2.64] ;  /* 0x0000001002d98981 */ /* 0x0006a4000c1e1100 */
[----:B---3--:R-:W-:Y:S02]  /*1f1f0*/  @!P0 IMAD.MOV.U32 R2, RZ, RZ, R33 ;  /* 0x000000ffff028224 */ /* 0x008fe400078e0021 */
[----:B------:R-:W3:Y:S01]  /*1f200*/  LDL R33, [R1+0x2e8] ;  /* 0x0002e80001217983 */ /* 0x000ee20000100800 */
[----:B----4-:R-:W-:-:S03]  /*1f210*/  @!P0 IMAD.MOV.U32 R3, RZ, RZ, R36 ;  /* 0x000000ffff038224 */ /* 0x010fc600078e0024 */
[----:B------:R-:W4:Y:S04]  /*1f220*/  LDL R36, [R1+0x2e4] ;  /* 0x0002e40001247983 */ /* 0x000f280000100800 */
[----:B------:R0:W4:Y:S02]  /*1f230*/  @!P0 LDG.E.U8 R216, desc[UR16][R2.64] ;  /* 0x0000001002d88981 */ /* 0x000124000c1e1100 */
[----:B0-----:R-:W-:Y:S02]  /*1f240*/  @!P0 IMAD.MOV.U32 R2, RZ, RZ, R24 ;  /* 0x000000ffff028224 */ /* 0x001fe400078e0018 */
        /* <DEDUP_REMOVED lines=11> */
[----:B------:R-:W-:Y:S02]  /*1f300*/  @!P0 IMAD.MOV.U32 R2, RZ, RZ, R29 ;  /* 0x000000ffff028224 */ /* 0x000fe400078e001d */
[----:B------:R-:W4:Y:S04]  /*1f310*/  LDL.LU R29, [R1+0x2a4] ;  /* 0x0002a400011d7983 */ /* 0x000f280000300800 */
[----:B------:R0:W4:Y:S04]  /*1f320*/  @!P0 LDG.E.U8 R213, desc[UR16][R2.64] ;  /* 0x0000001002d58981 */ /* 0x000128000c1e1100 */
[----:B------:R-:W4:Y:S01]  /*1f330*/  LDL.LU R48, [R1+0x264] ;  /* 0x0002640001307983 */ /* 0x000f220000300800 */
[----:B0-----:R-:W-:-:S02]  /*1f340*/  @!P0 IMAD.MOV.U32 R2, RZ, RZ, R37 ;  /* 0x000000ffff028224 */ /* 0x001fc400078e0025 */
[----:B------:R-:W-:Y:S01]  /*1f350*/  @!P0 IMAD.MOV.U32 R3, RZ, RZ, R38 ;  /* 0x000000ffff038224 */ /* 0x000fe200078e0026 */
[----:B------:R-:W4:Y:S04]  /*1f360*/  LDL.LU R37, [R1+0x268] ;  /* 0x0002680001257983 */ /* 0x000f280000300800 */
[----:B------:R0:W4:Y:S04]  /*1f370*/  @!P0 LDG.E.U8 R212, desc[UR16][R2.64] ;  /* 0x0000001002d48981 */ /* 0x000128000c1e1100 */
[----:B------:R-:W4:Y:S04]  /*1f380*/  LDL R54, [R1+0x9ec] ;  /* 0x0009ec0001367983 */ /* 0x000f280000100800 */
[----:B------:R-:W4:Y:S04]  /*1f390*/  LDL R52, [R1+0xdb4] ;  /* 0x000db40001347983 */ /* 0x000f280000100800 */
[----:B------:R-:W4:Y:S01]  /*1f3a0*/  LDL R50, [R1+0xdb8] ;  /* 0x000db80001327983 */ /* 0x000f220000100800 */
[----:B0-----:R-:W-:-:S03]  /*1f3b0*/  @!P0 IMAD.MOV.U32 R3, RZ, RZ, R31 ;  /* 0x000000ffff038224 */ /* 0x001fc600078e001f */
[----:B------:R-:W4:Y:S04]  /*1f3c0*/  LDL R31, [R1+0xdec] ;  /* 0x000dec00011f7983 */ /* 0x000f280000100800 */
[----:B------:R-:W4:Y:S01]  /*1f3d0*/  LDL.LU R53, [R1+0x228] ;  /* 0x0002280001357983 */ /* 0x000f220000300800 */
[----:B--2---:R-:W-:-:S03]  /*1f3e0*/  @!P0 IMAD.MOV.U32 R2, RZ, RZ, R25 ;  /* 0x000000ffff028224 */ /* 0x004fc600078e0019 */
[----:B------:R-:W2:Y:S01]  /*1f3f0*/  LDL.LU R25, [R1+0x224] ;  /* 0x0002240001197983 */ /* 0x000ea20000300800 */
[----:B------:R-:W-:-:S03]  /*1f400*/  PRMT R211, RZ, 0x7610, R211 ;  /* 0x00007610ffd37816 */ /* 0x000fc600000000d3 */
[----:B------:R-:W2:Y:S04]  /*1f410*/  LDL R39, [R1+0xd74] ;  /* 0x000d740001277983 */ /* 0x000ea80000100800 */
[----:B------:R-:W2:Y:S01]  /*1f420*/  LDL R38, [R1+0xd78] ;  /* 0x000d780001267983 */ /* 0x000ea20000100800 */
[----:B------:R-:W-:-:S03]  /*1f430*/  PRMT R210, RZ, 0x7610, R210 ;  /* 0x00007610ffd27816 */ /* 0x000fc600000000d2 */
[----:B------:R3:W2:Y:S04]  /*1f440*/  @!P0 LDG.E.U8 R211, desc[UR16][R2.64] ;  /* 0x0000001002d38981 */ /* 0x0006a8000c1e1100 */
[----:B------:R-:W2:Y:S04]  /*1f450*/  LDL R75, [R1+0xd34] ;  /* 0x000d3400014b7983 */ /* 0x000ea80000100800 */
[----:B------:R-:W2:Y:S01]  /*1f460*/  LDL R72, [R1+0xd38] ;  /* 0x000d380001487983 */ /* 0x000ea20000100800 */
[----:B------:R-:W-:-:S03]  /*1f470*/  PRMT R209, RZ, 0x7610, R209 ;  /* 0x00007610ffd17816 */ /* 0x000fc600000000d1 */
[----:B------:R-:W2:Y:S01]  /*1f480*/  LDL R45, [R1+0xcb4] ;  /* 0x000cb400012d7983 */ /* 0x000ea20000100800 */
[----:B---3--:R-:W-:-:S03]  /*1f490*/  @!P0 IMAD.MOV.U32 R2, RZ, RZ, R33 ;  /* 0x000000ffff028224 */ /* 0x008fc600078e0021 */
[----:B------:R-:W3:Y:S01]  /*1f4a0*/  LDL R33, [R1+0xcf4] ;  /* 0x000cf40001217983 */ /* 0x000ee20000100800 */
[----:B----4-:R-:W-:-:S03]  /*1f4b0*/  @!P0 IMAD.MOV.U32 R3, RZ, RZ, R36 ;  /* 0x000000ffff038224 */ /* 0x010fc600078e0024 */
[----:B------:R-:W4:Y:S04]  /*1f4c0*/  LDL R36, [R1+0xcb8] ;  /* 0x000cb80001247983 */ /* 0x000f280000100800 */
[----:B------:R0:W4:Y:S02]  /*1f4d0*/  @!P0 LDG.E.U8 R210, desc[UR16][R2.64] ;  /* 0x0000001002d28981 */ /* 0x000124000c1e1100 */
[----:B0-----:R-:W-:Y:S02]  /*1f4e0*/  @!P0 IMAD.MOV.U32 R2, RZ, RZ, R24 ;  /* 0x000000ffff028224 */ /* 0x001fe400078e0018 */
[----:B------:R-:W4:Y:S01]  /*1f4f0*/  LDL R24, [R1+0xcf8] ;  /* 0x000cf80001187983 */ /* 0x000f220000100800 */
[----:B------:R-:W-:Y:S02]  /*1f500*/  PRMT R208, RZ, 0x7610, R208 ;  /* 0x00007610ffd07816 */ /* 0x000fe400000000d0 */
[----:B------:R-:W-:Y:S01]  /*1f510*/  PRMT R207, RZ, 0x7610, R207 ;  /* 0x00007610ffcf7816 */ /* 0x000fe200000000cf */
[----:B------:R-:W-:-:S05]  /*1f520*/  @!P0 IMAD.MOV.U32 R3, RZ, RZ, R29 ;  /* 0x000000ffff038224 */ /* 0x000fca00078e001d */
[----:B------:R0:W4:Y:S02]  /*1f530*/  @!P0 LDG.E.U8 R209, desc[UR16][R2.64] ;  /* 0x0000001002d18981 */ /* 0x000124000c1e1100 */
[----:B0-----:R-:W-:Y:S02]  /*1f540*/  @!P0 IMAD.MOV.U32 R3, RZ, RZ, R48 ;  /* 0x000000ffff038224 */ /* 0x001fe400078e0030 */
[----:B------:R-:W-:-:S05]  /*1f550*/  @!P0 IMAD.MOV.U32 R2, RZ, RZ, R37 ;  /* 0x000000ffff028224 */ /* 0x000fca00078e0025 */
[----:B------:R0:W4:Y:S02]  /*1f560*/  @!P0 LDG.E.U8 R208, desc[UR16][R2.64] ;  /* 0x0000001002d08981 */ /* 0x000124000c1e1100 */
[----:B0-----:R-:W-:Y:S02]  /*1f570*/  @!P0 IMAD.MOV.U32 R2, RZ, RZ, R53 ;  /* 0x000000ffff028224 */ /* 0x001fe400078e0035 */
[----:B--2---:R-:W-:-:S05]  /*1f580*/  @!P0 IMAD.MOV.U32 R3, RZ, RZ, R25 ;  /* 0x000000ffff038224 */ /* 0x004fca00078e0019 */
[----:B------:R0:W2:Y:S02]  /*1f590*/  @!P0 LDG.E.U8 R207, desc[UR16][R2.64] ;  /* 0x0000001002cf8981 */ /* 0x0000a4000c1e1100 */
[----:B0-----:R-:W-:Y:S02]  /*1f5a0*/  @!P0 IMAD.MOV.U32 R2, RZ, RZ, R31 ;  /* 0x000000ffff028224 */ /* 0x001fe400078e001f */
[----:B------:R-:W2:Y:S01]  /*1f5b0*/  LDL R31, [R1+0xc78] ;  /* 0x000c7800011f7983 */ /* 0x000ea20000100800 */
[----:B------:R-:W-:Y:S01]  /*1f5c0*/  PRMT R206, RZ, 0x7610, R206 ;  /* 0x00007610ffce7816 */ /* 0x000fe200000000ce */
[----:B------:R-:W-:Y:S02]  /*1f5d0*/  @!P0 IMAD.MOV.U32 R3, RZ, RZ, R54 ;  /* 0x000000ffff038224 */ /* 0x000fe400078e0036 */
[----:B------:R-:W2:Y:S01]  /*1f5e0*/  LDL R54, [R1+0xc74] ;  /* 0x000c740001367983 */ /* 0x000ea20000100800 */
[----:B------:R-:W-:-:S03]  /*1f5f0*/  PRMT R205, RZ, 0x7610, R205 ;  /* 0x00007610ffcd7816 */ /* 0x000fc600000000cd */
[----:B------:R0:W2:Y:S01]  /*1f600*/  @!P0 LDG.E.U8 R206, desc[UR16][R2.64] ;  /* 0x0000001002ce8981 */ /* 0x0000a2000c1e1100 */
[----:B------:R-:W-:Y:S01]  /*1f610*/  PRMT R204, RZ, 0x7610, R204 ;  /* 0x00007610ffcc7816 */ /* 0x000fe200000000cc */
[----:B0-----:R-:W-:Y:S02]  /*1f620*/  @!P0 IMAD.MOV.U32 R2, RZ, RZ, R50 ;  /* 0x000000ffff028224 */ /* 0x001fe400078e0032 */
[----:B------:R-:W-:Y:S01]  /*1f630*/  @!P0 IMAD.MOV.U32 R3, RZ, RZ, R52 ;  /* 0x000000ffff038224 */ /* 0x000fe200078e0034 */
[----:B------:R-:W2:Y:S04]  /*1f640*/  LDL R50, [R1+0xc38] ;  /* 0x000c380001327983 */ /* 0x000ea80000100800 */
[----:B------:R-:W2:Y:S04]  /*1f650*/  LDL R52, [R1+0xc34] ;  /* 0x000c340001347983 */ /* 0x000ea80000100800 */
[----:B------:R0:W2:Y:S01]  /*1f660*/  @!P0 LDG.E.U8 R205, desc[UR16][R2.64] ;  /* 0x0000001002cd8981 */ /* 0x0000a2000c1e1100 */
[----:B------:R-:W-:Y:S01]  /*1f670*/  PRMT R203, RZ, 0x7610, R203 ;  /* 0x00007610ffcb7816 */ /* 0x000fe200000000cb */
[----:B0-----:R-:W-:-:S02]  /*1f680*/  @!P0 IMAD.MOV.U32 R2, RZ, RZ, R38 ;  /* 0x000000ffff028224 */ /* 0x001fc400078e0026 */
[----:B------:R-:W-:Y:S01]  /*1f690*/  @!P0 IMAD.MOV.U32 R3, RZ, RZ, R39 ;  /* 0x000000ffff038224 */ /* 0x000fe200078e0027 */
[----:B------:R-:W2:Y:S04]  /*1f6a0*/  LDL R38, [R1+0xbf8] ;  /* 0x000bf80001267983 */ /* 0x000ea80000100800 */
[----:B------:R-:W2:Y:S04]  /*1f6b0*/  LDL R39, [R1+0xbf4] ;  /* 0x000bf40001277983 */ /* 0x000ea80000100800 */
[----:B------:R0:W2:Y:S02]  /*1f6c0*/  @!P0 LDG.E.U8 R204, desc[UR16][R2.64] ;  /* 0x0000001002cc8981 */ /* 0x0000a4000c1e1100 */
[----:B0-----:R-:W-:-:S02]  /*1f6d0*/  @!P0 IMAD.MOV.U32 R2, RZ, RZ, R72 ;  /* 0x000000ffff028224 */ /* 0x001fc400078e0048 */
[----:B------:R-:W-:Y:S01]  /*1f6e0*/  @!P0 IMAD.MOV.U32 R3, RZ, RZ, R75 ;  /* 0x000000ffff038224 */ /* 0x000fe200078e004b */
[----:B------:R-:W-:Y:S01]  /*1f6f0*/  PRMT R201, RZ, 0x7610, R201 ;  /* 0x00007610ffc97816 */ /* 0x000fe200000000c9 */
[----:B------:R-:W0:Y:S03]  /*1f700*/  S2R R151, SR_TID.X ;  /* 0x0000000000977919 */ /* 0x000e260000002100 */
[----:B------:R3:W2:Y:S01]  /*1f710*/  @!P0 LDG.E.U8 R203, desc[UR16][R2.64] ;  /* 0x0000001002cb8981 */ /* 0x0006a2000c1e1100 */
[----:B------:R-:W-:Y:S02]  /*1f720*/  PRMT R200, RZ, 0x7610, R200 ;  /* 0x00007610ffc87816 */ /* 0x000fe400000000c8 */
[----:B------:R-:W-:Y:S01]  /*1f730*/  PRMT R199, RZ, 0x7610, R199 ;  /* 0x00007610ffc77816 */ /* 0x000fe200000000c7 */
[----:B------:R-:W2:Y:S01]  /*1f740*/  LDL R72, [R1+0xa74] ;  /* 0x000a740001487983 */ /* 0x000ea20000100800 */
[----:B---3--:R-:W-:-:S03]  /*1f750*/  @!P0 IMAD.MOV.U32 R3, RZ, RZ, R33 ;  /* 0x000000ffff038224 */ /* 0x008fc600078e0021 */
[----:B------:R-:W3:Y:S01]  /*1f760*/  LDL R33, [R1+0xbb4] ;  /* 0x000bb40001217983 */ /* 0x000ee20000100800 */
[----:B----4-:R-:W-:-:S03]  /*1f770*/  @!P0 IMAD.MOV.U32 R2, RZ, RZ, R24 ;  /* 0x000000ffff028224 */ /* 0x010fc600078e0018 */
[----:B------:R-:W4:Y:S04]  /*1f780*/  LDL R24, [R1+0xbb8] ;  /* 0x000bb80001187983 */ /* 0x000f280000100800 */
[----:B------:R1:W4:Y:S02]  /*1f790*/  @!P0 LDG.E.U8 R201, desc[UR16][R2.64] ;  /* 0x0000001002c98981 */ /* 0x000324000c1e1100 */
[----:B-1----:R-:W-:Y:S02]  /*1f7a0*/  @!P0 IMAD.MOV.U32 R3, RZ, RZ, R45 ;  /* 0x000000ffff038224 */ /* 0x002fe400078e002d */
[----:B------:R-:W-:Y:S01]  /*1f7b0*/  @!P0 IMAD.MOV.U32 R2, RZ, RZ, R36 ;  /* 0x000000ffff028224 */ /* 0x000fe200078e0024 */
[----:B------:R-:W4:Y:S04]  /*1f7c0*/  LDL R45, [R1+0xb74] ;  /* 0x000b7400012d7983 */ /* 0x000f280000100800 */
[----:B------:R-:W4:Y:S04]  /*1f7d0*/  LDL R36, [R1+0xb78] ;  /* 0x000b780001247983 */ /* 0x000f280000100800 */
[----:B------:R2:W4:Y:S01]  /*1f7e0*/  @!P0 LDG.E.U8 R200, desc[UR16][R2.64] ;  /* 0x0000001002c88981 */ /* 0x000522000c1e1100 */
[----:B0-----:R-:W-:-:S02]  /*1f7f0*/  LOP3.LUT R146, R151, 0x7f, RZ, 0xc0, !PT ;  /* 0x0000007f97927812 */ /* 0x001fc400078ec0ff */
[----:B------:R-:W-:-:S03]  /*1f800*/  PRMT R198, RZ, 0x7610, R198 ;  /* 0x00007610ffc67816 */ /* 0x000fc600000000c6 */
[----:B------:R-:W-:Y:S04]  /*1f810*/  STS.U8 [R146+UR8], R185 ;  /* 0x000000b992007988 */ /* 0x000fe80008000008 */
[----:B------:R-:W-:Y:S04]  /*1f820*/  STS.U8 [R146+UR8+0x400], R180 ;  /* 0x000400b492007988 */ /* 0x000fe80008000008 */
[----:B------:R-:W-:Y:S04]  /*1f830*/  STS.U8 [R146+UR8+0x800], R183 ;  /* 0x000800b792007988 */ /* 0x000fe80008000008 */
[----:B------:R-:W-:Y:S04]  /*1f840*/  STS.U8 [R146+UR8+0xc00], R188 ;  /* 0x000c00bc92007988 */ /* 0x000fe80008000008 */
[----:B------:R-:W-:Y:S04]  /*1f850*/  STS.U8 [R146+UR8+0x1000], R182 ;  /* 0x001000b692007988 */ /* 0x000fe80008000008 */
[----:B------:R-:W-:Y:S01]  /*1f860*/  STS.U8 [R146+UR8+0x1400], R186 ;  /* 0x001400ba92007988 */ /* 0x000fe20008000008 */
[----:B--2---:R-:W-:-:S03]  /*1f870*/  @!P0 IMAD.MOV.U32 R2, RZ, RZ, R31 ;  /* 0x000000ffff028224 */ /* 0x004fc600078e001f */
[----:B------:R-:W2:Y:S01]  /*1f880*/  LDL R31, [R1+0xb38] ;  /* 0x000b3800011f7983 */ /* 0x000ea20000100800 */
[----:B------:R-:W-:-:S03]  /*1f890*/  @!P0 IMAD.MOV.U32 R3, RZ, RZ, R54 ;  /* 0x000000ffff038224 */ /* 0x000fc600078e0036 */
[----:B------:R-:W2:Y:S04]  /*1f8a0*/  LDL R54, [R1+0xb34] ;  /* 0x000b340001367983 */ /* 0x000ea80000100800 */
[----:B------:R0:W2:Y:S04]  /*1f8b0*/  @!P0 LDG.E.U8 R199, desc[UR16][R2.64] ;  /* 0x0000001002c78981 */ /* 0x0000a8000c1e1100 */
[----:B------:R-:W-:Y:S01]  /*1f8c0*/  STS.U8 [R146+UR8+0x1800], R191 ;  /* 0x001800bf92007988 */ /* 0x000fe20008000008 */
[----:B0-----:R-:W-:-:S03]  /*1f8d0*/  @!P0 IMAD.MOV.U32 R2, RZ, RZ, R50 ;  /* 0x000000ffff028224 */ /* 0x001fc600078e0032 */
[----:B------:R-:W2:Y:S01]  /*1f8e0*/  LDL R50, [R1+0xaf8] ;  /* 0x000af80001327983 */ /* 0x000ea20000100800 */
[----:B------:R-:W-:-:S03]  /*1f8f0*/  @!P0 IMAD.MOV.U32 R3, RZ, RZ, R52 ;  /* 0x000000ffff038224 */ /* 0x000fc600078e0034 */
[----:B------:R-:W2:Y:S04]  /*1f900*/  LDL R52, [R1+0xaf4] ;  /* 0x000af40001347983 */ /* 0x000ea80000100800 */
[----:B------:R0:W2:Y:S04]  /*1f910*/  @!P0 LDG.E.U8 R198, desc[UR16][R2.64] ;  /* 0x0000001002c68981 */ /* 0x0000a8000c1e1100 */
[----:B------:R-:W-:Y:S04]  /*1f920*/  STS.U8 [R146+UR8+0x1c00], R193 ;  /* 0x001c00c192007988 */ /* 0x000fe80008000008 */
[----:B------:R-:W-:Y:S01]  /*1f930*/  STS.U8 [R146+UR8+0x2000], R194 ;  /* 0x002000c292007988 */ /* 0x000fe20008000008 */
[----:B0-----:R-:W-:-:S03]  /*1f940*/  @!P0 IMAD.MOV.U32 R2, RZ, RZ, R38 ;  /* 0x000000ffff028224 */ /* 0x001fc600078e0026 */
[----:B------:R-:W-:Y:S01]  /*1f950*/  STS.U8 [R146+UR8+0x2400], R195 ;  /* 0x002400c392007988 */ /* 0x000fe20008000008 */
[----:B------:R-:W-:-:S03]  /*1f960*/  @!P0 IMAD.MOV.U32 R3, RZ, RZ, R39 ;  /* 0x000000ffff038224 */ /* 0x000fc600078e0027 */
[----:B------:R-:W2:Y:S04]  /*1f970*/  LDL R38, [R1+0xab8] ;  /* 0x000ab80001267983 */ /* 0x000ea80000100800 */
[----:B------:R-:W2:Y:S04]  /*1f980*/  LDL R39, [R1+0xab4] ;  /* 0x000ab40001277983 */ /* 0x000ea80000100800 */
[----:B------:R-:W-:Y:S04]  /*1f990*/  STS.U8 [R146+UR8+0x2800], R196 ;  /* 0x002800c492007988 */ /* 0x000fe80008000008 */
[----:B------:R0:W-:Y:S04]  /*1f9a0*/  STS.U8 [R146+UR8+0x2c00], R197 ;  /* 0x002c00c592007988 */ /* 0x0001e80008000008 */
[----:B------:R1:W-:Y:S01]  /*1f9b0*/  STS.U8 [R146+UR8+0x3000], R69 ;  /* 0x0030004592007988 */ /* 0x0003e20008000008 */
[----:B0-----:R-:W-:-:S03]  /*1f9c0*/  PRMT R197, RZ, 0x7610, R197 ;  /* 0x00007610ffc57816 */ /* 0x001fc600000000c5 */
[----:B-1----:R-:W2:Y:S04]  /*1f9d0*/  LDL R69, [R1+0xa78] ;  /* 0x000a780001457983 */ /* 0x002ea80000100800 */
[----:B------:R3:W2:Y:S04]  /*1f9e0*/  @!P0 LDG.E.U8 R197, desc[UR16][R2.64] ;  /* 0x0000001002c58981 */ /* 0x0006a8000c1e1100 */
[----:B------:R0:W-:Y:S01]  /*1f9f0*/  STS.U8 [R146+UR8+0x3400], R0 ;  /* 0x0034000092007988 */ /* 0x0001e20008000008 */
[----:B---3--:R-:W-:-:S03]  /*1fa00*/  @!P0 IMAD.MOV.U32 R3, RZ, RZ, R33 ;  /* 0x000000ffff038224 */ /* 0x008fc600078e0021 */
[----:B0-----:R-:W3:Y:S04]  /*1fa10*/  LDL.LU R0, [R1+0x2a0] ;  /* 0x0002a00001007983 */ /* 0x001ee80000300800 */
[----:B------:R-:W3:Y:S01]  /*1fa20*/  LDL R33, [R1+0xa34] ;  /* 0x000a340001217983 */ /* 0x000ee20000100800 */
[----:B------:R-:W-:Y:S02]  /*1fa30*/  PRMT R196, RZ, 0x7610, R196 ;  /* 0x00007610ffc47816 */ /* 0x000fe400000000c4 */
[----:B------:R-:W-:Y:S01]  /*1fa40*/  PRMT R195, RZ, 0x7610, R195 ;  /* 0x00007610ffc37816 */ /* 0x000fe200000000c3 */
[----:B------:R-:W3:Y:S01]  /*1fa50*/  LDL R77, [R1+0x49c] ;  /* 0x00049c00014d7983 */ /* 0x000ee20000100800 */
[----:B----4-:R-:W-:Y:S01]  /*1fa60*/  @!P0 IMAD.MOV.U32 R2, RZ, RZ, R24 ;  /* 0x000000ffff028224 */ /* 0x010fe200078e0018 */
[----:B------:R-:W-:-:S02]  /*1fa70*/  PRMT R194, RZ, 0x7610, R194 ;  /* 0x00007610ffc27816 */ /* 0x000fc400000000c2 */
[----:B------:R-:W4:Y:S04]  /*1fa80*/  LDL R24, [R1+0xa38] ;  /* 0x000a380001187983 */ /* 0x000f280000100800 */
[----:B------:R0:W4:Y:S01]  /*1fa90*/  @!P0 LDG.E.U8 R196, desc[UR16][R2.64] ;  /* 0x0000001002c48981 */ /* 0x000122000c1e1100 */
[----:B------:R-:W-:Y:S02]  /*1faa0*/  PRMT R193, RZ, 0x7610, R193 ;  /* 0x00007610ffc17816 */ /* 0x000fe400000000c1 */
[----:B------:R-:W-:Y:S01]  /*1fab0*/  PRMT R192, RZ, 0x7610, R192 ;  /* 0x00007610ffc07816 */ /* 0x000fe200000000c0 */
[----:B------:R-:W4:Y:S01]  /*1fac0*/  LDL R75, [R1+0x4a0] ;  /* 0x0004a000014b7983 */ /* 0x000f220000100800 */
[----:B0-----:R-:W-:-:S03]  /*1fad0*/  @!P0 IMAD.MOV.U32 R3, RZ, RZ, R45 ;  /* 0x000000ffff038224 */ /* 0x001fc600078e002d */
[----:B------:R-:W4:Y:S01]  /*1fae0*/  LDL R45, [R1+0x5dc] ;  /* 0x0005dc00012d7983 */ /* 0x000f220000100800 */
[----:B------:R-:W-:-:S03]  /*1faf0*/  @!P0 IMAD.MOV.U32 R2, RZ, RZ, R36 ;  /* 0x000000ffff028224 */ /* 0x000fc600078e0024 */
[----:B------:R-:W4:Y:S04]  /*1fb00*/  LDL R36, [R1+0x5e0] ;  /* 0x0005e00001247983 */ /* 0x000f280000100800 */
[----:B------:R2:W4:Y:S01]  /*1fb10*/  @!P0 LDG.E.U8 R195, desc[UR16][R2.64] ;  /* 0x0000001002c38981 */ /* 0x000522000c1e1100 */
[----:B------:R-:W-:Y:S01]  /*1fb20*/  PRMT R191, RZ, 0x7610, R191 ;  /* 0x00007610ffbf7816 */ /* 0x000fe200000000bf */
[----:B--2---:R-:W-:Y:S02]  /*1fb30*/  @!P0 IMAD.MOV.U32 R2, RZ, RZ, R31 ;  /* 0x000000ffff028224 */ /* 0x004fe400078e001f */
[----:B------:R-:W2:Y:S01]  /*1fb40*/  LDL R31, [R1+0x5a0] ;  /* 0x0005a000011f7983 */ /* 0x000ea20000100800 */
[----:B------:R-:W-:-:S03]  /*1fb50*/  @!P0 IMAD.MOV.U32 R3, RZ, RZ, R54 ;  /* 0x000000ffff038224 */ /* 0x000fc600078e0036 */
[----:B------:R-:W2:Y:S04]  /*1fb60*/  LDL R54, [R1+0x59c] ;  /* 0x00059c0001367983 */ /* 0x000ea80000100800 */
[----:B------:R0:W2:Y:S02]  /*1fb70*/  @!P0 LDG.E.U8 R194, desc[UR16][R2.64] ;  /* 0x0000001002c28981 */ /* 0x0000a4000c1e1100 */
[----:B0-----:R-:W-:Y:S02]  /*1fb80*/  @!P0 IMAD.MOV.U32 R2, RZ, RZ, R50 ;  /* 0x000000ffff028224 */ /* 0x001fe400078e0032 */
        /* <DEDUP_REMOVED lines=23> */
[----:B------:R-:W-:-:S03]  /*1fd00*/  @!P0 IMAD.MOV.U32 R2, RZ, RZ, R36 ;  /* 0x000000ffff028224 */ /* 0x000fc600078e0024 */
[----:B------:R-:W4:Y:S04]  /*1fd10*/  LDL R36, [R1+0x460] ;  /* 0x0004600001247983 */ /* 0x000f280000100800 */
[----:B------:R2:W4:Y:S01]  /*1fd20*/  @!P0 LDG.E.U8 R189, desc[UR16][R2.64] ;  /* 0x0000001002bd8981 */ /* 0x000522000c1e1100 */
[----:B------:R-:W-:Y:S02]  /*1fd30*/  PRMT R188, RZ, 0x7610, R188 ;  /* 0x00007610ffbc7816 */ /* 0x000fe400000000bc */
[----:B------:R-:W-:Y:S02]  /*1fd40*/  PRMT R187, RZ, 0x7610, R187 ;  /* 0x00007610ffbb7816 */ /* 0x000fe400000000bb */
[----:B------:R-:W-:Y:S01]  /*1fd50*/  PRMT R186, RZ, 0x7610, R186 ;  /* 0x00007610ffba7816 */ /* 0x000fe200000000ba */
[----:B--2---:R-:W-:-:S02]  /*1fd60*/  @!P0 IMAD.MOV.U32 R2, RZ, RZ, R31 ;  /* 0x000000ffff028224 */ /* 0x004fc400078e001f */
        /* <DEDUP_REMOVED lines=14> */
[----:B---3--:R-:W-:Y:S02]  /*1fe50*/  @!P0 IMAD.MOV.U32 R3, RZ, RZ, R33 ;  /* 0x000000ffff038224 */ /* 0x008fe400078e0021 */
[----:B------:R-:W3:Y:S01]  /*1fe60*/  LDL R33, [R1+0x31c] ;  /* 0x00031c0001217983 */ /* 0x000ee20000100800 */
[----:B----4-:R-:W-:-:S03]  /*1fe70*/  @!P0 IMAD.MOV.U32 R2, RZ, RZ, R24 ;  /* 0x000000ffff028224 */ /* 0x010fc600078e0018 */
[----:B------:R-:W4:Y:S01]  /*1fe80*/  LDL R24, [R1+0x320] ;  /* 0x0003200001187983 */ /* 0x000f220000100800 */
[----:B------:R-:W-:Y:S02]  /*1fe90*/  PRMT R185, RZ, 0x7610, R185 ;  /* 0x00007610ffb97816 */ /* 0x000fe400000000b9 */
[----:B------:R-:W-:-:S04]  /*1fea0*/  PRMT R184, RZ, 0x7610, R184 ;  /* 0x00007610ffb87816 */ /* 0x000fc800000000b8 */
[----:B------:R0:W4:Y:S02]  /*1feb0*/  @!P0 LDG.E.U8 R185, desc[UR16][R2.64] ;  /* 0x0000001002b98981 */ /* 0x000124000c1e1100 */
[----:B0-----:R-:W-:Y:S02]  /*1fec0*/  @!P0 IMAD.MOV.U32 R2, RZ, RZ, R75 ;  /* 0x000000ffff028224 */ /* 0x001fe400078e004b */
[----:B------:R-:W-:-:S05]  /*1fed0*/  @!P0 IMAD.MOV.U32 R3, RZ, RZ, R77 ;  /* 0x000000ffff038224 */ /* 0x000fca00078e004d */
[----:B------:R0:W4:Y:S02]  /*1fee0*/  @!P0 LDG.E.U8 R184, desc[UR16][R2.64] ;  /* 0x0000001002b88981 */ /* 0x000124000c1e1100 */
[----:B0-----:R-:W-:Y:S02]  /*1fef0*/  @!P0 IMAD.MOV.U32 R3, RZ, RZ, R45 ;  /* 0x000000ffff038224 */ /* 0x001fe400078e002d */
[----:B------:R-:W-:Y:S01]  /*1ff00*/  @!P0 IMAD.MOV.U32 R2, RZ, RZ, R36 ;  /* 0x000000ffff028224 */ /* 0x000fe200078e0024 */
[----:B------:R-:W4:Y:S04]  /*1ff10*/  LDL R45, [R1+0x2dc] ;  /* 0x0002dc00012d7983 */ /* 0x000f280000100800 */
[----:B------:R-:W4:Y:S01]  /*1ff20*/  LDL R36, [R1+0x2e0] ;  /* 0x0002e00001247983 */ /* 0x000f220000100800 */
[----:B------:R-:W-:-:S06]  /*1ff30*/  PRMT R183, RZ, 0x7610, R183 ;  /* 0x00007610ffb77816 */ /* 0x000fcc00000000b7 */
[----:B------:R0:W4:Y:S01]  /*1ff40*/  @!P0 LDG.E.U8 R183, desc[UR16][R2.64] ;  /* 0x0000001002b78981 */ /* 0x000122000c1e1100 */
[----:B------:R-:W-:-:S03]  /*1ff50*/  PRMT R182, RZ, 0x7610, R182 ;  /* 0x00007610ffb67816 */ /* 0x000fc600000000b6 */
[----:B------:R-:W-:Y:S01]  /*1ff60*/  STS.U8 [R146+UR8+0x3800], R165 ;  /* 0x003800a592007988 */ /* 0x000fe20008000008 */
[----:B------:R-:W-:-:S03]  /*1ff70*/  PRMT R181, RZ, 0x7610, R181 ;  /* 0x00007610ffb57816 */ /* 0x000fc600000000b5 */
[----:B------:R-:W-:Y:S01]  /*1ff80*/  STS.U8 [R146+UR8+0x3c00], R167 ;  /* 0x003c00a792007988 */ /* 0x000fe20008000008 */
[----:B0-----:R-:W-:Y:S02]  /*1ff90*/  @!P0 IMAD.MOV.U32 R3, RZ, RZ, R72 ;  /* 0x000000ffff038224 */ /* 0x001fe400078e0048 */
[----:B--2---:R-:W-:Y:S02]  /*1ffa0*/  @!P0 IMAD.MOV.U32 R2, RZ, RZ, R31 ;  /* 0x000000ffff028224 */ /* 0x004fe400078e001f */
[----:B------:R-:W2:Y:S04]  /*1ffb0*/  LDL R31, [R1+0x29c] ;  /* 0x00029c00011f7983 */ /* 0x000ea80000100800 */
[----:B------:R-:W-:Y:S04]  /*1ffc0*/  STS.U8 [R146+UR8+0x4000], R164 ;  /* 0x004000a492007988 */ /* 0x000fe80008000008 */
[----:B------:R-:W-:Y:S04]  /*1ffd0*/  STS.U8 [R146+UR8+0x4400], R166 ;  /* 0x004400a692007988 */ /* 0x000fe80008000008 */
[----:B------:R-:W-:Y:S04]  /*1ffe0*/  STS.U8 [R146+UR8+0x4800], R169 ;  /* 0x004800a992007988 */ /* 0x000fe80008000008 */
[----:B------:R0:W2:Y:S04]  /*1fff0*/  @!P0 LDG.E.U8 R182, desc[UR16][R2.64] ;  /* 0x0000001002b68981 */ /* 0x0000a8000c1e1100 */
[----:B------:R-:W-:Y:S04]  /*20000*/  STS.U8 [R146+UR8+0x4c00], R171 ;  /* 0x004c00ab92007988 */ /* 0x000fe80008000008 */
[----:B------:R-:W-:Y:S01]  /*20010*/  STS.U8 [R146+UR8+0x5000], R168 ;  /* 0x005000a892007988 */ /* 0x000fe20008000008 */
[----:B0-----:R-:W-:-:S02]  /*20020*/  @!P0 IMAD.MOV.U32 R2, RZ, RZ, R54 ;  /* 0x000000ffff028224 */ /* 0x001fc400078e0036 */
[----:B------:R-:W-:Y:S01]  /*20030*/  @!P0 IMAD.MOV.U32 R3, RZ, RZ, R69 ;  /* 0x000000ffff038224 */ /* 0x000fe200078e0045 */
[----:B------:R-:W-:Y:S01]  /*20040*/  STS.U8 [R146+UR8+0x5400], R170 ;  /* 0x005400aa92007988 */ /* 0x000fe20008000008 */
[----:B------:R-:W-:-:S03]  /*20050*/  PRMT R180, RZ, 0x7610, R180 ;  /* 0x00007610ffb47816 */ /* 0x000fc600000000b4 */
        /* <DEDUP_REMOVED lines=8> */
[----:B------:R-:W-:Y:S04]  /*200e0*/  STS.U8 [R146+UR8+0x6c00], R177 ;  /* 0x006c00b192007988 */ /* 0x000fe80008000008 */
[----:B------:R-:W-:Y:S04]  /*200f0*/  STS.U8 [R146+UR8+0x7000], R178 ;  /* 0x007000b292007988 */ /* 0x000fe80008000008 */
[----:B------:R0:W-:Y:S04]  /*20100*/  STS.U8 [R146+UR8+0x7400], R179 ;  /* 0x007400b392007988 */ /* 0x0001e80008000008 */
[----:B------:R1:W2:Y:S04]  /*20110*/  @!P0 LDG.E.U8 R180, desc[UR16][R2.64] ;  /* 0x0000001002b48981 */ /* 0x0002a8000c1e1100 */
[----:B------:R-:W2:Y:S01]  /*20120*/  LDL.LU R50, [R1+0x25c] ;  /* 0x00025c0001327983 */ /* 0x000ea20000300800 */
[----:B0-----:R-:W-:Y:S01]  /*20130*/  PRMT R179, RZ, 0x7610, R179 ;  /* 0x00007610ffb37816 */ /* 0x001fe200000000b3 */
[----:B-1----:R-:W-:-:S02]  /*20140*/  @!P0 IMAD.MOV.U32 R2, RZ, RZ, R38 ;  /* 0x000000ffff028224 */ /* 0x002fc400078e0026 */
[----:B------:R-:W-:Y:S02]  /*20150*/  @!P0 IMAD.MOV.U32 R3, RZ, RZ, R39 ;  /* 0x000000ffff038224 */ /* 0x000fe400078e0027 */
[----:B------:R-:W2:Y:S04]  /*20160*/  LDL.LU R39, [R1+0x260] ;  /* 0x0002600001277983 */ /* 0x000ea80000300800 */
[----:B------:R3:W2:Y:S04]  /*20170*/  @!P0 LDG.E.U8 R179, desc[UR16][R2.64] ;  /* 0x0000001002b38981 */ /* 0x0006a8000c1e1100 */
[----:B------:R-:W2:Y:S01]  /*20180*/  LDL R38, [R1+0x9e8] ;  /* 0x0009e80001267983 */ /* 0x000ea20000100800 */
[----:B---3--:R-:W-:-:S02]  /*20190*/  @!P0 IMAD.MOV.U32 R3, RZ, RZ, R33 ;  /* 0x000000ffff038224 */ /* 0x008fc400078e0021 */
[----:B----4-:R-:W-:Y:S01]  /*201a0*/  @!P0 IMAD.MOV.U32 R2, RZ, RZ, R24 ;  /* 0x000000ffff028224 */ /* 0x010fe200078e0018 */
[----:B------:R-:W3:Y:S04]  /*201b0*/  LDL.LU R33, [R1+0x220] ;  /* 0x0002200001217983 */ /* 0x000ee80000300800 */
[----:B------:R-:W4:Y:S01]  /*201c0*/  LDL.LU R24, [R1+0x21c] ;  /* 0x00021c0001187983 */ /* 0x000f220000300800 */
[----:B------:R-:W-:-:S03]  /*201d0*/  PRMT R178, RZ, 0x7610, R178 ;  /* 0x00007610ffb27816 */ /* 0x000fc600000000b2 */
[----:B------:R-:W4:Y:S04]  /*201e0*/  LDL R54, [R1+0xdac] ;  /* 0x000dac0001367983 */ /* 0x000f280000100800 */
[----:B------:R0:W4:Y:S01]  /*201f0*/  @!P0 LDG.E.U8 R178, desc[UR16][R2.64] ;  /* 0x0000001002b28981 */ /* 0x000122000c1e1100 */
[----:B------:R-:W-:Y:S01]  /*20200*/  PRMT R177, RZ, 0x7610, R177 ;  /* 0x00007610ffb17816 */ /* 0x000fe200000000b1 */
[----:B0-----:R-:W-:Y:S02]  /*20210*/  @!P0 IMAD.MOV.U32 R3, RZ, RZ, R45 ;  /* 0x000000ffff038224 */ /* 0x001fe400078e002d */
[----:B------:R-:W4:Y:S01]  /*20220*/  LDL R45, [R1+0xdb0] ;  /* 0x000db000012d7983 */ /* 0x000f220000100800 */
[----:B------:R-:W-:-:S03]  /*20230*/  @!P0 IMAD.MOV.U32 R2, RZ, RZ, R36 ;  /* 0x000000ffff028224 */ /* 0x000fc600078e0024 */
[----:B------:R-:W4:Y:S04]  /*20240*/  LDL.LU R36, [R1+0xde8] ;  /* 0x000de80001247983 */ /* 0x000f280000300800 */
[----:B------:R-:W4:Y:S04]  /*20250*/  LDL R83, [R1+0xd6c] ;  /* 0x000d6c0001537983 */ /* 0x000f280000100800 */
[----:B------:R-:W4:Y:S04]  /*20260*/  LDL R80, [R1+0xd70] ;  /* 0x000d700001507983 */ /* 0x000f280000100800 */
[----:B------:R2:W4:Y:S01]  /*20270*/  @!P0 LDG.E.U8 R177, desc[UR16][R2.64] ;  /* 0x0000001002b18981 */ /* 0x000522000c1e1100 */
[----:B------:R-:W-:-:S03]  /*20280*/  PRMT R176, RZ, 0x7610, R176 ;  /* 0x00007610ffb07816 */ /* 0x000fc600000000b0 */
[----:B------:R-:W4:Y:S01]  /*20290*/  LDL R72, [R1+0xd2c] ;  /* 0x000d2c0001487983 */ /* 0x000f220000100800 */
[----:B------:R-:W-:-:S03]  /*202a0*/  PRMT R175, RZ, 0x7610, R175 ;  /* 0x00007610ffaf7816 */ /* 0x000fc600000000af */
[----:B------:R-:W4:Y:S04]  /*202b0*/  LDL R78, [R1+0xcec] ;  /* 0x000cec00014e7983 */ /* 0x000f280000100800 */
[----:B------:R-:W4:Y:S01]  /*202c0*/  LDL R77, [R1+0xcf0] ;  /* 0x000cf000014d7983 */ /* 0x000f220000100800 */
[----:B------:R-:W-:-:S03]  /*202d0*/  PRMT R174, RZ, 0x7610, R174 ;  /* 0x00007610ffae7816 */ /* 0x000fc600000000ae */
[----:B------:R-:W4:Y:S04]  /*202e0*/  LDL R75, [R1+0xcac] ;  /* 0x000cac00014b7983 */ /* 0x000f280000100800 */
[----:B------:R-:W4:Y:S01]  /*202f0*/  LDL R69, [R1+0xcb0] ;  /* 0x000cb00001457983 */ /* 0x000f220000100800 */
[----:B--2---:R-:W-:-:S03]  /*20300*/  @!P0 IMAD.MOV.U32 R3, RZ, RZ, R31 ;  /* 0x000000ffff038224 */ /* 0x004fc600078e001f */
[----:B------:R-:W2:Y:S01]  /*20310*/  LDL R31, [R1+0xd30] ;  /* 0x000d3000011f7983 */ /* 0x000ea20000100800 */
[----:B------:R-:W-:-:S05]  /*20320*/  @!P0 IMAD.MOV.U32 R2, RZ, RZ, R0 ;  /* 0x000000ffff028224 */ /* 0x000fca00078e0000 */
[----:B------:R0:W2:Y:S04]  /*20330*/  @!P0 LDG.E.U8 R176, desc[UR16][R2.64] ;  /* 0x0000001002b08981 */ /* 0x0000a8000c1e1100 */
[----:B------:R1:W-:Y:S04]  /*20340*/  STL [R1+0xe30], R0 ;  /* 0x000e300001007387 */ /* 0x0003e80000100800 */
[----:B-1----:R-:W2:Y:S01]  /*20350*/  LDL R0, [R1+0xc70] ;  /* 0x000c700001007983 */ /* 0x002ea20000100800 */
[----:B0-----:R-:W-:Y:S02]  /*20360*/  @!P0 IMAD.MOV.U32 R3, RZ, RZ, R50 ;  /* 0x000000ffff038224 */ /* 0x001fe400078e0032 */
[----:B------:R-:W-:-:S05]  /*20370*/  @!P0 IMAD.MOV.U32 R2, RZ, RZ, R39 ;  /* 0x000000ffff028224 */ /* 0x000fca00078e0027 */
[----:B------:R3:W2:Y:S02]  /*20380*/  @!P0 LDG.E.U8 R175, desc[UR16][R2.64] ;  /* 0x0000001002af8981 */ /* 0x0006a4000c1e1100 */
[----:B---3--:R-:W-:Y:S02]  /*20390*/  @!P0 IMAD.MOV.U32 R2, RZ, RZ, R33 ;  /* 0x000000ffff028224 */ /* 0x008fe400078e0021 */
[----:B----4-:R-:W-:-:S05]  /*203a0*/  @!P0 IMAD.MOV.U32 R3, RZ, RZ, R24 ;  /* 0x000000ffff038224 */ /* 0x010fca00078e0018 */
[----:B------:R0:W3:Y:S02]  /*203b0*/  @!P0 LDG.E.U8 R174, desc[UR16][R2.64] ;  /* 0x0000001002ae8981 */ /* 0x0000e4000c1e1100 */
[----:B0-----:R-:W-:Y:S02]  /*203c0*/  @!P0 IMAD.MOV.U32 R3, RZ, RZ, R38 ;  /* 0x000000ffff038224 */ /* 0x001fe400078e0026 */
[----:B------:R-:W4:Y:S01]  /*203d0*/  LDL R38, [R1+0xc6c] ;  /* 0x000c6c0001267983 */ /* 0x000f220000100800 */
[----:B------:R-:W-:Y:S02]  /*203e0*/  PRMT R173, RZ, 0x7610, R173 ;  /* 0x00007610ffad7816 */ /* 0x000fe400000000ad */
[----:B------:R-:W-:Y:S02]  /*203f0*/  PRMT R172, RZ, 0x7610, R172 ;  /* 0x00007610ffac7816 */ /* 0x000fe400000000ac */
[----:B------:R-:W-:Y:S01]  /*20400*/  PRMT R171, RZ, 0x7610, R171 ;  /* 0x00007610ffab7816 */ /* 0x000fe200000000ab */
[----:B------:R-:W-:-:S05]  /*20410*/  @!P0 IMAD.MOV.U32 R2, RZ, RZ, R36 ;  /* 0x000000ffff028224 */ /* 0x000fca00078e0024 */
[----:B------:R0:W3:Y:S02]  /*20420*/  @!P0 LDG.E.U8 R173, desc[UR16][R2.64] ;  /* 0x0000001002ad8981 */ /* 0x0000e4000c1e1100 */
[----:B0-----:R-:W-:Y:S02]  /*20430*/  @!P0 IMAD.MOV.U32 R2, RZ, RZ, R45 ;  /* 0x000000ffff028224 */ /* 0x001fe400078e002d */
[----:B------:R-:W-:Y:S01]  /*20440*/  @!P0 IMAD.MOV.U32 R3, RZ, RZ, R54 ;  /* 0x000000ffff038224 */ /* 0x000fe200078e0036 */
[----:B------:R-:W3:Y:S04]  /*20450*/  LDL R45, [R1+0xc30] ;  /* 0x000c3000012d7983 */ /* 0x000ee80000100800 */
[----:B------:R-:W3:Y:S04]  /*20460*/  LDL R54, [R1+0xc2c] ;  /* 0x000c2c0001367983 */ /* 0x000ee80000100800 */
[----:B------:R0:W3:Y:S02]  /*20470*/  @!P0 LDG.E.U8 R172, desc[UR16][R2.64] ;  /* 0x0000001002ac8981 */ /* 0x0000e4000c1e1100 */
[----:B0-----:R-:W-:-:S02]  /*20480*/  @!P0 IMAD.MOV.U32 R2, RZ, RZ, R80 ;  /* 0x000000ffff028224 */ /* 0x001fc400078e0050 */
[----:B------:R-:W-:Y:S01]  /*20490*/  @!P0 IMAD.MOV.U32 R3, RZ, RZ, R83 ;  /* 0x000000ffff038224 */ /* 0x000fe200078e0053 */
[----:B------:R-:W3:Y:S04]  /*204a0*/  LDL R80, [R1+0xbf0] ;  /* 0x000bf00001507983 */ /* 0x000ee80000100800 */
[----:B------:R-:W3:Y:S04]  /*204b0*/  LDL R83, [R1+0xbec] ;  /* 0x000bec0001537983 */ /* 0x000ee80000100800 */
[----:B------:R2:W3:Y:S02]  /*204c0*/  @!P0 LDG.E.U8 R171, desc[UR16][R2.64] ;  /* 0x0000001002ab8981 */ /* 0x0004e4000c1e1100 */
[----:B--2---:R-:W-:-:S02]  /*204d0*/  @!P0 IMAD.MOV.U32 R2, RZ, RZ, R31 ;  /* 0x000000ffff028224 */ /* 0x004fc400078e001f */
[----:B------:R-:W2:Y:S01]  /*204e0*/  LDL R31, [R1+0xbb0] ;  /* 0x000bb000011f7983 */ /* 0x000ea20000100800 */
[----:B------:R-:W-:Y:S01]  /*204f0*/  PRMT R170, RZ, 0x7610, R170 ;  /* 0x00007610ffaa7816 */ /* 0x000fe200000000aa */
[----:B------:R-:W-:Y:S01]  /*20500*/  @!P0 IMAD.MOV.U32 R3, RZ, RZ, R72 ;  /* 0x000000ffff038224 */ /* 0x000fe200078e0048 */
[----:B------:R-:W-:Y:S01]  /*20510*/  PRMT R169, RZ, 0x7610, R169 ;  /* 0x00007610ffa97816 */ /* 0x000fe200000000a9 */
[----:B------:R-:W2:Y:S04]  /*20520*/  LDL R72, [R1+0xbac] ;  /* 0x000bac0001487983 */ /* 0x000ea80000100800 */
[----:B------:R0:W2:Y:S01]  /*20530*/  @!P0 LDG.E.U8 R170, desc[UR16][R2.64] ;  /* 0x0000001002aa8981 */ /* 0x0000a2000c1e1100 */
[----:B------:R-:W-:Y:S01]  /*20540*/  PRMT R168, RZ, 0x7610, R168 ;  /* 0x00007610ffa87816 */ /* 0x000fe200000000a8 */
[----:B0-----:R-:W-:-:S02]  /*20550*/  @!P0 IMAD.MOV.U32 R2, RZ, RZ, R77 ;  /* 0x000000ffff028224 */ /* 0x001fc400078e004d */
[----:B------:R-:W-:Y:S01]  /*20560*/  @!P0 IMAD.MOV.U32 R3, RZ, RZ, R78 ;  /* 0x000000ffff038224 */ /* 0x000fe200078e004e */
[----:B------:R-:W2:Y:S04]  /*20570*/  LDL R77, [R1+0xaec] ;  /* 0x000aec00014d7983 */ /* 0x000ea80000100800 */
[----:B------:R0:W2:Y:S04]  /*20580*/  @!P0 LDG.E.U8 R169, desc[UR16][R2.64] ;  /* 0x0000001002a98981 */ /* 0x0000a8000c1e1100 */
[----:B------:R-:W2:Y:S01]  /*20590*/  LDL R78, [R1+0xb70] ;  /* 0x000b7000014e7983 */ /* 0x000ea20000100800 */
[----:B0-----:R-:W-:-:S02]  /*205a0*/  @!P0 IMAD.MOV.U32 R2, RZ, RZ, R69 ;  /* 0x000000ffff028224 */ /* 0x001fc400078e0045 */
[----:B------:R-:W-:Y:S01]  /*205b0*/  @!P0 IMAD.MOV.U32 R3, RZ, RZ, R75 ;  /* 0x000000ffff038224 */ /* 0x000fe200078e004b */
[----:B------:R-:W2:Y:S04]  /*205c0*/  LDL R69, [R1+0xb2c] ;  /* 0x000b2c0001457983 */ /* 0x000ea80000100800 */
[----:B------:R0:W2:Y:S04]  /*205d0*/  @!P0 LDG.E.U8 R168, desc[UR16][R2.64] ;  /* 0x0000001002a88981 */ /* 0x0000a8000c1e1100 */
[----:B------:R-:W2:Y:S01]  /*205e0*/  LDL R75, [R1+0xaf0] ;  /* 0x000af000014b7983 */ /* 0x000ea20000100800 */
[----:B0-----:R-:W-:-:S03]  /*205f0*/  @!P0 IMAD.MOV.U32 R2, RZ, RZ, R0 ;  /* 0x000000ffff028224 */ /* 0x001fc600078e0000 */
[----:B------:R-:W2:Y:S01]  /*20600*/  LDL R0, [R1+0xb30] ;  /* 0x000b300001007983 */ /* 0x000ea20000100800 */
[----:B----4-:R-:W-:-:S03]  /*20610*/  @!P0 IMAD.MOV.U32 R3, RZ, RZ, R38 ;  /* 0x000000ffff038224 */ /* 0x010fc600078e0026 */
[----:B------:R-:W4:Y:S01]  /*20620*/  LDL.LU R38, [R1+0xb6c] ;  /* 0x000b6c0001267983 */ /* 0x000f220000300800 */
[----:B------:R-:W-:Y:S02]  /*20630*/  PRMT R167, RZ, 0x7610, R167 ;  /* 0x00007610ffa77816 */ /* 0x000fe400000000a7 */
[----:B------:R-:W-:Y:S01]  /*20640*/  PRMT R166, RZ, 0x7610, R166 ;  /* 0x00007610ffa67816 */ /* 0x000fe200000000a6 */
[----:B------:R-:W4:Y:S04]  /*20650*/  LDL R84, [R1+0xa6c] ;  /* 0x000a6c0001547983 */ /* 0x000f280000100800 */
[----:B------:R3:W4:Y:S01]  /*20660*/  @!P0 LDG.E.U8 R167, desc[UR16][R2.64] ;  /* 0x0000001002a78981 */ /* 0x000722000c1e1100 */
[----:B------:R-:W-:Y:S01]  /*20670*/  PRMT R165, RZ, 0x7610, R165 ;  /* 0x00007610ffa57816 */ /* 0x000fe200000000a5 */
[----:B------:R-:W0:Y:S02]  /*20680*/  S2R R150, SR_TID.X ;  /* 0x0000000000967919 */ /* 0x000e240000002100 */
[----:B------:R-:W-:Y:S01]  /*20690*/  STS.U8 [R146+UR8+0x7800], R18 ;  /* 0x0078001292007988 */ /* 0x000fe20008000008 */
[----:B------:R-:W-:-:S03]  /*206a0*/  PRMT R164, RZ, 0x7610, R164 ;  /* 0x00007610ffa47816 */ /* 0x000fc600000000a4 */
[----:B------:R-:W4:Y:S04]  /*206b0*/  LDL R86, [R1+0x4d4] ;  /* 0x0004d40001567983 */ /* 0x000f280000100800 */
[----:B------:R-:W4:Y:S01]  /*206c0*/  LDL R85, [R1+0x4d8] ;  /* 0x0004d80001557983 */ /* 0x000f220000100800 */
[----:B---3--:R-:W-:-:S03]  /*206d0*/  @!P0 IMAD.MOV.U32 R2, RZ, RZ, R45 ;  /* 0x000000ffff028224 */ /* 0x008fc600078e002d */
[----:B------:R-:W3:Y:S01]  /*206e0*/  LDL R45, [R1+0xab0] ;  /* 0x000ab000012d7983 */ /* 0x000ee20000100800 */
[----:B------:R-:W-:-:S03]  /*206f0*/  @!P0 IMAD.MOV.U32 R3, RZ, RZ, R54 ;  /* 0x000000ffff038224 */ /* 0x000fc600078e0036 */
[----:B------:R-:W3:Y:S04]  /*20700*/  LDL R54, [R1+0xaac] ;  /* 0x000aac0001367983 */ /* 0x000ee80000100800 */
[----:B------:R1:W3:Y:S02]  /*20710*/  @!P0 LDG.E.U8 R166, desc[UR16][R2.64] ;  /* 0x0000001002a68981 */ /* 0x0002e4000c1e1100 */
[----:B-1----:R-:W-:Y:S01]  /*20720*/  @!P0 IMAD.MOV.U32 R2, RZ, RZ, R80 ;  /* 0x000000ffff028224 */ /* 0x002fe200078e0050 */
[----:B0-----:R-:W-:Y:S01]  /*20730*/  LOP3.LUT R150, R150, 0x7f, RZ, 0xc0, !PT ;  /* 0x0000007f96967812 */ /* 0x001fe200078ec0ff */
[----:B------:R-:W-:Y:S01]  /*20740*/  STS.U8 [R146+UR8+0x7c00], R21 ;  /* 0x007c001592007988 */ /* 0x000fe20008000008 */
[----:B------:R-:W-:-:S03]  /*20750*/  @!P0 IMAD.MOV.U32 R3, RZ, RZ, R83 ;  /* 0x000000ffff038224 */ /* 0x000fc600078e0053 */
[----:B------:R-:W3:Y:S04]  /*20760*/  LDL R83, [R1+0xa70] ;  /* 0x000a700001537983 */ /* 0x000ee80000100800 */
[----:B------:R2:W3:Y:S04]  /*20770*/  @!P0 LDG.E.U8 R165, desc[UR16][R2.64] ;  /* 0x0000001002a58981 */ /* 0x0004e8000c1e1100 */
[----:B------:R-:W3:Y:S01]  /*20780*/  LDL R80, [R1+0x5d4] ;  /* 0x0005d40001507983 */ /* 0x000ee20000100800 */
[----:B--2---:R-:W-:-:S03]  /*20790*/  @!P0 IMAD.MOV.U32 R2, RZ, RZ, R31 ;  /* 0x000000ffff028224 */ /* 0x004fc600078e001f */
[----:B------:R-:W2:Y:S01]  /*207a0*/  LDL R31, [R1+0xa30] ;  /* 0x000a3000011f7983 */ /* 0x000ea20000100800 */
[----:B------:R-:W-:-:S05]  /*207b0*/  LOP3.LUT R52, R150, 0x10, RZ, 0x3c, !PT ;  /* 0x0000001096347812 */ /* 0x000fca00078e3cff */
[----:B------:R-:W-:Y:S04]  /*207c0*/  STS.U8 [R52+UR8+0x80], R20 ;  /* 0x0000801434007988 */ /* 0x000fe80008000008 */
[----:B------:R-:W-:Y:S04]  /*207d0*/  STS.U8 [R52+UR8+0x480], R23 ;  /* 0x0004801734007988 */ /* 0x000fe80008000008 */
[----:B------:R-:W-:Y:S04]  /*207e0*/  STS.U8 [R52+UR8+0x880], R153 ;  /* 0x0008809934007988 */ /* 0x000fe80008000008 */
[----:B------:R-:W-:Y:S04]  /*207f0*/  STS.U8 [R52+UR8+0xc80], R155 ;  /* 0x000c809b34007988 */ /* 0x000fe80008000008 */
[----:B------:R-:W-:Y:S04]  /*20800*/  STS.U8 [R52+UR8+0x1080], R152 ;  /* 0x0010809834007988 */ /* 0x000fe80008000008 */
[----:B------:R-:W-:Y:S01]  /*20810*/  STS.U8 [R52+UR8+0x1480], R154 ;  /* 0x0014809a34007988 */ /* 0x000fe20008000008 */
[----:B------:R-:W-:-:S03]  /*20820*/  @!P0 IMAD.MOV.U32 R3, RZ, RZ, R72 ;  /* 0x000000ffff038224 */ /* 0x000fc600078e0048 */
[----:B------:R-:W-:Y:S04]  /*20830*/  STS.U8 [R52+UR8+0x1880], R156 ;  /* 0x0018809c34007988 */ /* 0x000fe80008000008 */
[----:B------:R-:W-:Y:S04]  /*20840*/  STS.U8 [R52+UR8+0x1c80], R157 ;  /* 0x001c809d34007988 */ /* 0x000fe80008000008 */
[----:B------:R-:W-:Y:S04]  /*20850*/  STS.U8 [R52+UR8+0x2080], R158 ;  /* 0x0020809e34007988 */ /* 0x000fe80008000008 */
[----:B------:R-:W-:Y:S04]  /*20860*/  STS.U8 [R52+UR8+0x2480], R159 ;  /* 0x0024809f34007988 */ /* 0x000fe80008000008 */
[----:B------:R-:W-:Y:S04]  /*20870*/  STS.U8 [R52+UR8+0x2880], R160 ;  /* 0x002880a034007988 */ /* 0x000fe80008000008 */
[----:B------:R-:W2:Y:S04]  /*20880*/  LDL R72, [R1+0xa2c] ;  /* 0x000a2c0001487983 */ /* 0x000ea80000100800 */
[----:B------:R-:W-:Y:S04]  /*20890*/  STS.U8 [R52+UR8+0x2c80], R161 ;  /* 0x002c80a134007988 */ /* 0x000fe80008000008 */
[----:B------:R-:W-:Y:S04]  /*208a0*/  STS.U8 [R52+UR8+0x3080], R162 ;  /* 0x003080a234007988 */ /* 0x000fe80008000008 */
[----:B------:R0:W-:Y:S04]  /*208b0*/  STS.U8 [R52+UR8+0x3480], R163 ;  /* 0x003480a334007988 */ /* 0x0001e80008000008 */
[----:B------:R1:W2:Y:S01]  /*208c0*/  @!P0 LDG.E.U8 R164, desc[UR16][R2.64] ;  /* 0x0000001002a48981 */ /* 0x0002a2000c1e1100 */
[----:B0-----:R-:W-:Y:S01]  /*208d0*/  PRMT R163, RZ, 0x7610, R163 ;  /* 0x00007610ffa37816 */ /* 0x001fe200000000a3 */
[----:B-1----:R-:W-:-:S02]  /*208e0*/  @!P0 IMAD.MOV.U32 R2, RZ, RZ, R78 ;  /* 0x000000ffff028224 */ /* 0x002fc400078e004e */
[----:B------:R-:W2:Y:S01]  /*208f0*/  LDL R78, [R1+0x5d8] ;  /* 0x0005d800014e7983 */ /* 0x000ea20000100800 */
[----:B----4-:R-:W-:-:S05]  /*20900*/  @!P0 IMAD.MOV.U32 R3, RZ, RZ, R38 ;  /* 0x000000ffff038224 */ /* 0x010fca00078e0026 */
[----:B------:R0:W4:Y:S02]  /*20910*/  @!P0 LDG.E.U8 R163, desc[UR16][R2.64] ;  /* 0x0000001002a38981 */ /* 0x000124000c1e1100 */
[----:B0-----:R-:W-:Y:S02]  /*20920*/  @!P0 IMAD.MOV.U32 R3, RZ, RZ, R69 ;  /* 0x000000ffff038224 */ /* 0x001fe400078e0045 */
[----:B------:R-:W-:Y:S01]  /*20930*/  @!P0 IMAD.MOV.U32 R2, RZ, RZ, R0 ;  /* 0x000000ffff028224 */ /* 0x000fe200078e0000 */
[----:B------:R-:W4:Y:S04]  /*20940*/  LDL R69, [R1+0x594] ;  /* 0x0005940001457983 */ /* 0x000f280000100800 */
[----:B------:R-:W4:Y:S01]  /*20950*/  LDL R0, [R1+0x598] ;  /* 0x0005980001007983 */ /* 0x000f220000100800 */
[----:B------:R-:W-:-:S02]  /*20960*/  PRMT R162, RZ, 0x7610, R162 ;  /* 0x00007610ffa27816 */ /* 0x000fc400000000a2 */
[----:B------:R-:W-:-:S04]  /*20970*/  PRMT R161, RZ, 0x7610, R161 ;  /* 0x00007610ffa17816 */ /* 0x000fc800000000a1 */
[----:B------:R0:W4:Y:S01]  /*20980*/  @!P0 LDG.E.U8 R162, desc[UR16][R2.64] ;  /* 0x0000001002a28981 */ /* 0x000122000c1e1100 */
[----:B------:R-:W-:Y:S01]  /*20990*/  PRMT R160, RZ, 0x7610, R160 ;  /* 0x00007610ffa07816 */ /* 0x000fe200000000a0 */
[----:B0-----:R-:W-:Y:S02]  /*209a0*/  @!P0 IMAD.MOV.U32 R2, RZ, RZ, R75 ;  /* 0x000000ffff028224 */ /* 0x001fe400078e004b */
[----:B------:R-:W-:Y:S01]  /*209b0*/  @!P0 IMAD.MOV.U32 R3, RZ, RZ, R77 ;  /* 0x000000ffff038224 */ /* 0x000fe200078e004d */
[----:B------:R-:W4:Y:S04]  /*209c0*/  LDL R75, [R1+0x558] ;  /* 0x00055800014b7983 */ /* 0x000f280000100800 */
[----:B------:R-:W4:Y:S04]  /*209d0*/  LDL R77, [R1+0x554] ;  /* 0x00055400014d7983 */ /* 0x000f280000100800 */
[----:B------:R3:W4:Y:S01]  /*209e0*/  @!P0 LDG.E.U8 R161, desc[UR16][R2.64] ;  /* 0x0000001002a18981 */ /* 0x000722000c1e1100 */
[----:B------:R-:W-:Y:S01]  /*209f0*/  PRMT R159, RZ, 0x7610, R159 ;  /* 0x00007610ff9f7816 */ /* 0x000fe2000000009f */
[----:B---3--:R-:W-:-:S02]  /*20a00*/  @!P0 IMAD.MOV.U32 R2, RZ, RZ, R45 ;  /* 0x000000ffff028224 */ /* 0x008fc400078e002d */
[----:B------:R-:W-:Y:S01]  /*20a10*/  @!P0 IMAD.MOV.U32 R3, RZ, RZ, R54 ;  /* 0x000000ffff038224 */ /* 0x000fe200078e0036 */
[----:B------:R-:W3:Y:S04]  /*20a20*/  LDL R45, [R1+0x518] ;  /* 0x00051800012d7983 */ /* 0x000ee80000100800 */
[----:B------:R-:W3:Y:S04]  /*20a30*/  LDL R54, [R1+0x514] ;  /* 0x0005140001367983 */ /* 0x000ee80000100800 */
[----:B------:R0:W3:Y:S02]  /*20a40*/  @!P0 LDG.E.U8 R160, desc[UR16][R2.64] ;  /* 0x0000001002a08981 */ /* 0x0000e4000c1e1100 */
[----:B0-----:R-:W-:-:S02]  /*20a50*/  @!P0 IMAD.MOV.U32 R2, RZ, RZ, R83 ;  /* 0x000000ffff028224 */ /* 0x001fc400078e0053 */
[----:B------:R-:W-:Y:S01]  /*20a60*/  @!P0 IMAD.MOV.U32 R3, RZ, RZ, R84 ;  /* 0x000000ffff038224 */ /* 0x000fe200078e0054 */
[----:B------:R-:W-:Y:S01]  /*20a70*/  PRMT R158, RZ, 0x7610, R158 ;  /* 0x00007610ff9e7816 */ /* 0x000fe2000000009e */
[----:B------:R-:W3:Y:S04]  /*20a80*/  LDL R84, [R1+0x454] ;  /* 0x0004540001547983 */ /* 0x000ee80000100800 */
[----:B------:R2:W3:Y:S01]  /*20a90*/  @!P0 LDG.E.U8 R159, desc[UR16][R2.64] ;  /* 0x00000010029f8981 */ /* 0x0004e2000c1e1100 */
[----:B------:R-:W-:-:S03]  /*20aa0*/  PRMT R157, RZ, 0x7610, R157 ;  /* 0x00007610ff9d7816 */ /* 0x000fc6000000009d */
[----:B------:R-:W3:Y:S01]  /*20ab0*/  LDL R83, [R1+0x458] ;  /* 0x0004580001537983 */ /* 0x000ee20000100800 */
[----:B--2---:R-:W-:-:S03]  /*20ac0*/  @!P0 IMAD.MOV.U32 R2, RZ, RZ, R31 ;  /* 0x000000ffff028224 */ /* 0x004fc600078e001f */
[----:B------:R-:W2:Y:S01]  /*20ad0*/  LDL R31, [R1+0x498] ;  /* 0x00049800011f7983 */ /* 0x000ea20000100800 */
[----:B------:R-:W-:-:S03]  /*20ae0*/  @!P0 IMAD.MOV.U32 R3, RZ, RZ, R72 ;  /* 0x000000ffff038224 */ /* 0x000fc600078e0048 */
[----:B------:R-:W2:Y:S04]  /*20af0*/  LDL R72, [R1+0x494] ;  /* 0x0004940001487983 */ /* 0x000ea80000100800 */
[----:B------:R0:W2:Y:S02]  /*20b00*/  @!P0 LDG.E.U8 R158, desc[UR16][R2.64] ;  /* 0x00000010029e8981 */ /* 0x0000a4000c1e1100 */
[----:B0-----:R-:W-:Y:S01]  /*20b10*/  @!P0 IMAD.MOV.U32 R3, RZ, RZ, R80 ;  /* 0x000000ffff038224 */ /* 0x001fe200078e0050 */
[----:B------:R-:W-:Y:S01]  /*20b20*/  PRMT R156, RZ, 0x7610, R156 ;  /* 0x00007610ff9c7816 */ /* 0x000fe2000000009c */
[----:B------:R-:W2:Y:S01]  /*20b30*/  LDL R80, [R1+0x3d4] ;  /* 0x0003d40001507983 */ /* 0x000ea20000100800 */
[----:B------:R-:W-:-:S03]  /*20b40*/  @!P0 IMAD.MOV.U32 R2, RZ, RZ, R78 ;  /* 0x000000ffff028224 */ /* 0x000fc600078e004e */
[----:B------:R-:W2:Y:S04]  /*20b50*/  LDL R78, [R1+0x3d8] ;  /* 0x0003d800014e7983 */ /* 0x000ea80000100800 */
[----:B------:R4:W2:Y:S02]  /*20b60*/  @!P0 LDG.E.U8 R157, desc[UR16][R2.64] ;  /* 0x00000010029d8981 */ /* 0x0008a4000c1e1100 */
[----:B----4-:R-:W-:Y:S02]  /*20b70*/  @!P0 IMAD.MOV.U32 R3, RZ, RZ, R69 ;  /* 0x000000ffff038224 */ /* 0x010fe400078e0045 */
[----:B------:R-:W4:Y:S01]  /*20b80*/  LDL R69, [R1+0x414] ;  /* 0x0004140001457983 */ /* 0x000f220000100800 */
[----:B------:R-:W-:-:S03]  /*20b90*/  @!P0 IMAD.MOV.U32 R2, RZ, RZ, R0 ;  /* 0x000000ffff028224 */ /* 0x000fc600078e0000 */
[----:B------:R-:W4:Y:S01]  /*20ba0*/  LDL R0, [R1+0x418] ;  /* 0x0004180001007983 */ /* 0x000f220000100800 */
[----:B------:R-:W-:-:S03]  /*20bb0*/  PRMT R155, RZ, 0x7610, R155 ;  /* 0x00007610ff9b7816 */ /* 0x000fc6000000009b */
[----:B------:R0:W4:Y:S01]  /*20bc0*/  @!P0 LDG.E.U8 R156, desc[UR16][R2.64] ;  /* 0x00000010029c8981 */ /* 0x000122000c1e1100 */
[----:B------:R-:W-:Y:S02]  /*20bd0*/  PRMT R154, RZ, 0x7610, R154 ;  /* 0x00007610ff9a7816 */ /* 0x000fe4000000009a */
[----:B------:R-:W-:Y:S01]  /*20be0*/  PRMT R153, RZ, 0x7610, R153 ;  /* 0x00007610ff997816 */ /* 0x000fe20000000099 */
[----:B0-----:R-:W-:Y:S02]  /*20bf0*/  @!P0 IMAD.MOV.U32 R2, RZ, RZ, R75 ;  /* 0x000000ffff028224 */ /* 0x001fe400078e004b */
        /* <DEDUP_REMOVED lines=10> */
[----:B------:R-:W-:-:S05]  /*20ca0*/  @!P0 IMAD.MOV.U32 R3, RZ, RZ, R86 ;  /* 0x000000ffff038224 */ /* 0x000fca00078e0056 */
[----:B------:R2:W3:Y:S02]  /*20cb0*/  @!P0 LDG.E.U8 R153, desc[UR16][R2.64] ;  /* 0x0000001002998981 */ /* 0x0004e4000c1e1100 */
[----:B--2---:R-:W-:Y:S02]  /*20cc0*/  @!P0 IMAD.MOV.U32 R2, RZ, RZ, R31 ;  /* 0x000000ffff028224 */ /* 0x004fe400078e001f */
[----:B------:R-:W2:Y:S01]  /*20cd0*/  LDL R31, [R1+0x318] ;  /* 0x00031800011f7983 */ /* 0x000ea20000100800 */
[----:B------:R-:W-:Y:S02]  /*20ce0*/  PRMT R152, RZ, 0x7610, R152 ;  /* 0x00007610ff987816 */ /* 0x000fe40000000098 */
[----:B------:R-:W-:Y:S01]  /*20cf0*/  PRMT R23, RZ, 0x7610, R23 ;  /* 0x00007610ff177816 */ /* 0x000fe20000000017 */
[----:B------:R-:W-:Y:S04]  /*20d00*/  STS.U8 [R52+UR8+0x3880], R8 ;  /* 0x0038800834007988 */ /* 0x000fe80008000008 */
[----:B------:R-:W-:Y:S04]  /*20d10*/  STS.U8 [R52+UR8+0x3c80], R9 ;  /* 0x003c800934007988 */ /* 0x000fe80008000008 */
[----:B------:R-:W-:Y:S04]  /*20d20*/  STS.U8 [R52+UR8+0x4080], R4 ;  /* 0x0040800434007988 */ /* 0x000fe80008000008 */
[----:B------:R-:W-:Y:S04]  /*20d30*/  STS.U8 [R52+UR8+0x4480], R5 ;  /* 0x0044800534007988 */ /* 0x000fe80008000008 */
[----:B------:R-:W-:Y:S04]  /*20d40*/  STS.U8 [R52+UR8+0x4880], R7 ;  /* 0x0048800734007988 */ /* 0x000fe80008000008 */
[----:B------:R-:W-:Y:S01]  /*20d50*/  STS.U8 [R52+UR8+0x4c80], R12 ;  /* 0x004c800c34007988 */ /* 0x000fe20008000008 */
[----:B------:R-:W-:-:S03]  /*20d60*/  @!P0 IMAD.MOV.U32 R3, RZ, RZ, R72 ;  /* 0x000000ffff038224 */ /* 0x000fc600078e0048 */
[----:B------:R-:W2:Y:S04]  /*20d70*/  LDL R72, [R1+0x314] ;  /* 0x0003140001487983 */ /* 0x000ea80000100800 */
[----:B------:R0:W2:Y:S02]  /*20d80*/  @!P0 LDG.E.U8 R152, desc[UR16][R2.64] ;  /* 0x0000001002988981 */ /* 0x0000a4000c1e1100 */
[----:B0-----:R-:W-:Y:S02]  /*20d90*/  @!P0 IMAD.MOV.U32 R2, RZ, RZ, R83 ;  /* 0x000000ffff028224 */ /* 0x001fe400078e0053 */
[----:B------:R-:W-:-:S05]  /*20da0*/  @!P0 IMAD.MOV.U32 R3, RZ, RZ, R84 ;  /* 0x000000ffff038224 */ /* 0x000fca00078e0054 */
[----:B------:R4:W2:Y:S04]  /*20db0*/  @!P0 LDG.E.U8 R23, desc[UR16][R2.64] ;  /* 0x0000001002178981 */ /* 0x0008a8000c1e1100 */
[----:B------:R-:W-:Y:S04]  /*20dc0*/  STS.U8 [R52+UR8+0x5080], R6 ;  /* 0x0050800634007988 */ /* 0x000fe80008000008 */
        /* <DEDUP_REMOVED lines=8> */
[----:B------:R0:W-:Y:S01]  /*20e50*/  STS.U8 [R52+UR8+0x7480], R66 ;  /* 0x0074804234007988 */ /* 0x0001e20008000008 */
[----:B----4-:R-:W-:-:S03]  /*20e60*/  @!P0 IMAD.MOV.U32 R3, RZ, RZ, R69 ;  /* 0x000000ffff038224 */ /* 0x010fc600078e0045 */
[----:B------:R-:W4:Y:S01]  /*20e70*/  LDL R69, [R1+0x2d8] ;  /* 0x0002d80001457983 */ /* 0x000f220000100800 */
[----:B------:R-:W-:-:S03]  /*20e80*/  @!P0 IMAD.MOV.U32 R2, RZ, RZ, R0 ;  /* 0x000000ffff028224 */ /* 0x000fc600078e0000 */
[----:B------:R-:W4:Y:S04]  /*20e90*/  LDL.LU R0, [R1+0x2d4] ;  /* 0x0002d40001007983 */ /* 0x000f280000300800 */
[----:B0-----:R-:W4:Y:S01]  /*20ea0*/  LDL R66, [R1+0x294] ;  /* 0x0002940001427983 */ /* 0x001f220000100800 */
[----:B------:R-:W-:Y:S02]  /*20eb0*/  PRMT R22, RZ, 0x7610, R22 ;  /* 0x00007610ff167816 */ /* 0x000fe40000000016 */
[----:B------:R-:W-:-:S04]  /*20ec0*/  PRMT R21, RZ, 0x7610, R21 ;  /* 0x00007610ff157816 */ /* 0x000fc80000000015 */
[----:B------:R0:W4:Y:S01]  /*20ed0*/  @!P0 LDG.E.U8 R22, desc[UR16][R2.64] ;  /* 0x0000001002168981 */ /* 0x000122000c1e1100 */
[----:B------:R-:W-:Y:S01]  /*20ee0*/  PRMT R20, RZ, 0x7610, R20 ;  /* 0x00007610ff147816 */ /* 0x000fe20000000014 */
[----:B0-----:R-:W-:Y:S02]  /*20ef0*/  @!P0 IMAD.MOV.U32 R2, RZ, RZ, R78 ;  /* 0x000000ffff028224 */ /* 0x001fe400078e004e */
[----:B------:R-:W-:-:S05]  /*20f00*/  @!P0 IMAD.MOV.U32 R3, RZ, RZ, R80 ;  /* 0x000000ffff038224 */ /* 0x000fca00078e0050 */
[----:B------:R0:W4:Y:S02]  /*20f10*/  @!P0 LDG.E.U8 R21, desc[UR16][R2.64] ;  /* 0x0000001002158981 */ /* 0x000124000c1e1100 */
[----:B0-----:R-:W-:Y:S02]  /*20f20*/  @!P0 IMAD.MOV.U32 R2, RZ, RZ, R75 ;  /* 0x000000ffff028224 */ /* 0x001fe400078e004b */
[----:B------:R-:W-:-:S05]  /*20f30*/  @!P0 IMAD.MOV.U32 R3, RZ, RZ, R77 ;  /* 0x000000ffff038224 */ /* 0x000fca00078e004d */
[----:B------:R3:W4:Y:S01]  /*20f40*/  @!P0 LDG.E.U8 R20, desc[UR16][R2.64] ;  /* 0x0000001002148981 */ /* 0x000722000c1e1100 */
[----:B------:R-:W-:-:S03]  /*20f50*/  PRMT R19, RZ, 0x7610, R19 ;  /* 0x00007610ff137816 */ /* 0x000fc60000000013 */
[----:B------:R-:W-:Y:S01]  /*20f60*/  STS.U8 [R52+UR8+0x7880], R74 ;  /* 0x0078804a34007988 */ /* 0x000fe20008000008 */
[----:B---3--:R-:W-:-:S03]  /*20f70*/  @!P0 IMAD.MOV.U32 R2, RZ, RZ, R45 ;  /* 0x000000ffff028224 */ /* 0x008fc600078e002d */
[----:B------:R-:W3:Y:S01]  /*20f80*/  LDL.LU R45, [R1+0x298] ;  /* 0x00029800012d7983 */ /* 0x000ee20000300800 */
[----:B------:R-:W-:-:S03]  /*20f90*/  @!P0 IMAD.MOV.U32 R3, RZ, RZ, R54 ;  /* 0x000000ffff038224 */ /* 0x000fc600078e0036 */
[----:B------:R0:W-:Y:S04]  /*20fa0*/  STS.U8 [R52+UR8+0x7c80], R41 ;  /* 0x007c802934007988 */ /* 0x0001e80008000008 */
[----:B------:R2:W3:Y:S04]  /*20fb0*/  @!P0 LDG.E.U8 R19, desc[UR16][R2.64] ;  /* 0x0000001002138981 */ /* 0x0004e8000c1e1100 */
[----:B0-----:R-:W3:Y:S04]  /*20fc0*/  LDL.LU R52, [R1+0x254] ;  /* 0x0002540001347983 */ /* 0x001ee80000300800 */
[----:B------:R-:W3:Y:S04]  /*20fd0*/  LDL.LU R41, [R1+0x258] ;  /* 0x0002580001297983 */ /* 0x000ee80000300800 */
[----:B------:R-:W3:Y:S01]  /*20fe0*/  LDL.LU R251, [R1+0x214] ;  /* 0x0002140001fb7983 */ /* 0x000ee20000300800 */
[----:B--2---:R-:W-:-:S03]  /*20ff0*/  @!P0 IMAD.MOV.U32 R2, RZ, RZ, R31 ;  /* 0x000000ffff028224 */ /* 0x004fc600078e001f */
[----:B------:R-:W2:Y:S01]  /*21000*/  LDL.LU R31, [R1+0x218] ;  /* 0x00021800011f7983 */ /* 0x000ea20000300800 */
[----:B------:R-:W0:Y:S03]  /*21010*/  S2R R150, SR_TID.X ;  /* 0x0000000000967919 */ /* 0x000e260000002100 */
[----:B------:R-:W2:Y:S04]  /*21020*/  LDL R81, [R1+0x9e4] ;  /* 0x0009e40001517983 */ /* 0x000ea80000100800 */
[----:B------:R-:W2:Y:S04]  /*21030*/  LDL R80, [R1+0xde4] ;  /* 0x000de40001507983 */ /* 0x000ea80000100800 */
[----:B------:R-:W2:Y:S04]  /*21040*/  LDL R78, [R1+0xda4] ;  /* 0x000da400014e7983 */ /* 0x000ea80000100800 */
[----:B------:R-:W2:Y:S01]  /*21050*/  LDL R77, [R1+0xda8] ;  /* 0x000da800014d7983 */ /* 0x000ea20000100800 */
[----:B------:R-:W-:-:S02]  /*21060*/  PRMT R18, RZ, 0x7610, R18 ;  /* 0x00007610ff127816 */ /* 0x000fc40000000012 */
[----:B0-----:R-:W-:-:S04]  /*21070*/  LOP3.LUT R150, R150, 0x7f, RZ, 0xc0, !PT ;  /* 0x0000007f96967812 */ /* 0x001fc800078ec0ff */
[----:B------:R-:W-:-:S05]  /*21080*/  LOP3.LUT R54, R150, 0x20, RZ, 0x3c, !PT ;  /* 0x0000002096367812 */ /* 0x000fca00078e3cff */
[----:B------:R0:W-:Y:S01]  /*21090*/  STS.U8 [R54+UR8+0x100], R71 ;  /* 0x0001004736007988 */ /* 0x0001e20008000008 */
[----:B------:R-:W-:Y:S01]  /*210a0*/  @!P0 IMAD.MOV.U32 R3, RZ, RZ, R72 ;  /* 0x000000ffff038224 */ /* 0x000fe200078e0048 */
[----:B------:R-:W-:Y:S02]  /*210b0*/  PRMT R15, RZ, 0x7610, R15 ;  /* 0x00007610ff0f7816 */ /* 0x000fe4000000000f */
[----:B------:R1:W-:Y:S04]  /*210c0*/  STS.U8 [R54+UR8+0x500], R68 ;  /* 0x0005004436007988 */ /* 0x0003e80008000008 */
[----:B------:R1:W2:Y:S04]  /*210d0*/  @!P0 LDG.E.U8 R18, desc[UR16][R2.64] ;  /* 0x0000001002128981 */ /* 0x0002a8000c1e1100 */
[----:B------:R1:W-:Y:S04]  /*210e0*/  STS.U8 [R54+UR8+0x900], R65 ;  /* 0x0009004136007988 */ /* 0x0003e80008000008 */
[----:B------:R-:W-:Y:S04]  /*210f0*/  STS.U8 [R54+UR8+0xd00], R63 ;  /* 0x000d003f36007988 */ /* 0x000fe80008000008 */
[----:B----4-:R4:W-:Y:S04]  /*21100*/  STL [R1+0xe34], R0 ;  /* 0x000e340001007387 */ /* 0x0109e80000100800 */
[----:B------:R-:W2:Y:S04]  /*21110*/  LDL R75, [R1+0xd64] ;  /* 0x000d6400014b7983 */ /* 0x000ea80000100800 */
[----:B------:R-:W2:Y:S04]  /*21120*/  LDL R74, [R1+0xd68] ;  /* 0x000d6800014a7983 */ /* 0x000ea80000100800 */
[----:B------:R-:W2:Y:S04]  /*21130*/  LDL R72, [R1+0xd24] ;  /* 0x000d240001487983 */ /* 0x000ea80000100800 */
[----:B0-----:R-:W2:Y:S01]  /*21140*/  LDL R71, [R1+0xd28] ;  /* 0x000d280001477983 */ /* 0x001ea20000100800 */
[----:B-1----:R-:W-:-:S02]  /*21150*/  @!P0 IMAD.MOV.U32 R2, RZ, RZ, R69 ;  /* 0x000000ffff028224 */ /* 0x002fc400078e0045 */
[----:B------:R-:W-:Y:S01]  /*21160*/  @!P0 IMAD.MOV.U32 R3, RZ, RZ, R0 ;  /* 0x000000ffff038224 */ /* 0x000fe200078e0000 */
[----:B------:R-:W2:Y:S04]  /*21170*/  LDL R69, [R1+0xce4] ;  /* 0x000ce40001457983 */ /* 0x000ea80000100800 */
[----:B------:R-:W2:Y:S04]  /*21180*/  LDL R68, [R1+0xce8] ;  /* 0x000ce80001447983 */ /* 0x000ea80000100800 */
[----:B------:R0:W2:Y:S04]  /*21190*/  @!P0 LDG.E.U8 R15, desc[UR16][R2.64] ;  /* 0x00000010020f8981 */ /* 0x0000a8000c1e1100 */
[----:B------:R-:W2:Y:S04]  /*211a0*/  LDL R65, [R1+0xca8] ;  /* 0x000ca80001417983 */ /* 0x000ea80000100800 */
[----:B----4-:R-:W4:Y:S01]  /*211b0*/  LDL R0, [R1+0xc68] ;  /* 0x000c680001007983 */ /* 0x010f220000100800 */
[----:B0-----:R-:W-:-:S03]  /*211c0*/  @!P0 IMAD.MOV.U32 R3, RZ, RZ, R66 ;  /* 0x000000ffff038224 */ /* 0x001fc600078e0042 */
[----:B------:R-:W4:Y:S04]  /*211d0*/  LDL R66, [R1+0xca4] ;  /* 0x000ca40001427983 */ /* 0x000f280000100800 */
[----:B------:R-:W4:Y:S01]  /*211e0*/  LDL R63, [R1+0xc64] ;  /* 0x000c6400013f7983 */ /* 0x000f220000100800 */
[----:B------:R-:W-:Y:S02]  /*211f0*/  PRMT R14, RZ, 0x7610, R14 ;  /* 0x00007610ff0e7816 */ /* 0x000fe4000000000e */
[----:B------:R-:W-:Y:S01]  /*21200*/  PRMT R13, RZ, 0x7610, R13 ;  /* 0x00007610ff0d7816 */ /* 0x000fe2000000000d */
[----:B---3--:R-:W-:-:S05]  /*21210*/  @!P0 IMAD.MOV.U32 R2, RZ, RZ, R45 ;  /* 0x000000ffff028224 */ /* 0x008fca00078e002d */
[----:B------:R0:W3:Y:S01]  /*21220*/  @!P0 LDG.E.U8 R14, desc[UR16][R2.64] ;  /* 0x00000010020e8981 */ /* 0x0000e2000c1e1100 */
[----:B------:R-:W-:Y:S01]  /*21230*/  PRMT R12, RZ, 0x7610, R12 ;  /* 0x00007610ff0c7816 */ /* 0x000fe2000000000c */
[----:B0-----:R-:W-:Y:S02]  /*21240*/  @!P0 IMAD.MOV.U32 R3, RZ, RZ, R52 ;  /* 0x000000ffff038224 */ /* 0x001fe400078e0034 */
[----:B------:R-:W-:-:S05]  /*21250*/  @!P0 IMAD.MOV.U32 R2, RZ, RZ, R41 ;  /* 0x000000ffff028224 */ /* 0x000fca00078e0029 */
[----:B------:R0:W3:Y:S02]  /*21260*/  @!P0 LDG.E.U8 R13, desc[UR16][R2.64] ;  /* 0x00000010020d8981 */ /* 0x0000e4000c1e1100 */
[----:B0-----:R-:W-:Y:S02]  /*21270*/  @!P0 IMAD.MOV.U32 R3, RZ, RZ, R251 ;  /* 0x000000ffff038224 */ /* 0x001fe400078e00fb */
[----:B--2---:R-:W-:-:S05]  /*21280*/  @!P0 IMAD.MOV.U32 R2, RZ, RZ, R31 ;  /* 0x000000ffff028224 */ /* 0x004fca00078e001f */
[----:B------:R0:W2:Y:S01]  /*21290*/  @!P0 LDG.E.U8 R12, desc[UR16][R2.64] ;  /* 0x00000010020c8981 */ /* 0x0000a2000c1e1100 */
[----:B------:R-:W-:Y:S02]  /*212a0*/  PRMT R11, RZ, 0x7610, R11 ;  /* 0x00007610ff0b7816 */ /* 0x000fe4000000000b */
[----:B------:R-:W-:Y:S01]  /*212b0*/  PRMT R9, RZ, 0x7610, R9 ;  /* 0x00007610ff097816 */ /* 0x000fe20000000009 */
[----:B0-----:R-:W-:Y:S02]  /*212c0*/  @!P0 IMAD.MOV.U32 R2, RZ, RZ, R80 ;  /* 0x000000ffff028224 */ /* 0x001fe400078e0050 */
[----:B------:R-:W-:-:S05]  /*212d0*/  @!P0 IMAD.MOV.U32 R3, RZ, RZ, R81 ;  /* 0x000000ffff038224 */ /* 0x000fca00078e0051 */
[----:B------:R0:W2:Y:S01]  /*212e0*/  @!P0 LDG.E.U8 R11, desc[UR16][R2.64] ;  /* 0x00000010020b8981 */ /* 0x0000a2000c1e1100 */
[----:B------:R-:W-:Y:S01]  /*212f0*/  PRMT R8, RZ, 0x7610, R8 ;  /* 0x00007610ff087816 */ /* 0x000fe20000000008 */
[----:B0-----:R-:W-:Y:S02]  /*21300*/  @!P0 IMAD.MOV.U32 R2, RZ, RZ, R77 ;  /* 0x000000ffff028224 */ /* 0x001fe400078e004d */
[----:B------:R-:W-:-:S05]  /*21310*/  @!P0 IMAD.MOV.U32 R3, RZ, RZ, R78 ;  /* 0x000000ffff038224 */ /* 0x000fca00078e004e */
[----:B------:R0:W2:Y:S01]  /*21320*/  @!P0 LDG.E.U8 R9, desc[UR16][R2.64] ;  /* 0x0000001002098981 */ /* 0x0000a2000c1e1100 */
[----:B------:R-:W-:-:S03]  /*21330*/  PRMT R7, RZ, 0x7610, R7 ;  /* 0x00007610ff077816 */ /* 0x000fc60000000007 */
[----:B------:R-:W-:Y:S01]  /*21340*/  STS.U8 [R54+UR8+0x1100], R82 ;  /* 0x0011005236007988 */ /* 0x000fe20008000008 */
[----:B------:R-:W-:-:S03]  /*21350*/  PRMT R6, RZ, 0x7610, R6 ;  /* 0x00007610ff067816 */ /* 0x000fc60000000006 */
[----:B------:R-:W-:Y:S04]  /*21360*/  STS.U8 [R54+UR8+0x1500], R79 ;  /* 0x0015004f36007988 */ /* 0x000fe80008000008 */
[----:B------:R-:W-:Y:S04]  /*21370*/  STS.U8 [R54+UR8+0x1900], R76 ;  /* 0x0019004c36007988 */ /* 0x000fe80008000008 */
[----:B------:R-:W-:Y:S04]  /*21380*/  STS.U8 [R54+UR8+0x1d00], R73 ;  /* 0x001d004936007988 */ /* 0x000fe80008000008 */
[----:B------:R-:W-:Y:S04]  /*21390*/  STS.U8 [R54+UR8+0x2100], R70 ;  /* 0x0021004636007988 */ /* 0x000fe80008000008 */
[----:B------:R-:W-:Y:S04]  /*213a0*/  STS.U8 [R54+UR8+0x2500], R67 ;  /* 0x0025004336007988 */ /* 0x000fe80008000008 */
[----:B------:R-:W-:Y:S01]  /*213b0*/  STS.U8 [R54+UR8+0x2900], R64 ;  /* 0x0029004036007988 */ /* 0x000fe20008000008 */
[----:B------:R-:W-:-:S03]  /*213c0*/  PRMT R5, RZ, 0x7610, R5 ;  /* 0x00007610ff057816 */ /* 0x000fc60000000005 */
        /* <DEDUP_REMOVED lines=11> */
[----:B------:R-:W-:Y:S01]  /*21480*/  STS.U8 [R54+UR8+0x5900], R248 ;  /* 0x005900f836007988 */ /* 0x000fe20008000008 */
[----:B0-----:R-:W-:-:S02]  /*21490*/  @!P0 IMAD.MOV.U32 R3, RZ, RZ, R75 ;  /* 0x000000ffff038224 */ /* 0x001fc400078e004b */
[----:B------:R-:W-:-:S05]  /*214a0*/  @!P0 IMAD.MOV.U32 R2, RZ, RZ, R74 ;  /* 0x000000ffff028224 */ /* 0x000fca00078e004a */
[----:B------:R0:W2:Y:S02]  /*214b0*/  @!P0 LDG.E.U8 R8, desc[UR16][R2.64] ;  /* 0x0000001002088981 */ /* 0x0000a4000c1e1100 */
[----:B0-----:R-:W-:Y:S02]  /*214c0*/  @!P0 IMAD.MOV.U32 R2, RZ, RZ, R71 ;  /* 0x000000ffff028224 */ /* 0x001fe400078e0047 */
[----:B------:R-:W-:-:S05]  /*214d0*/  @!P0 IMAD.MOV.U32 R3, RZ, RZ, R72 ;  /* 0x000000ffff038224 */ /* 0x000fca00078e0048 */
[----:B------:R0:W2:Y:S02]  /*214e0*/  @!P0 LDG.E.U8 R7, desc[UR16][R2.64] ;  /* 0x0000001002078981 */ /* 0x0000a4000c1e1100 */
[----:B0-----:R-:W-:Y:S02]  /*214f0*/  @!P0 IMAD.MOV.U32 R2, RZ, RZ, R68 ;  /* 0x000000ffff028224 */ /* 0x001fe400078e0044 */
[----:B------:R-:W-:-:S05]  /*21500*/  @!P0 IMAD.MOV.U32 R3, RZ, RZ, R69 ;  /* 0x000000ffff038224 */ /* 0x000fca00078e0045 */
[----:B------:R0:W2:Y:S02]  /*21510*/  @!P0 LDG.E.U8 R6, desc[UR16][R2.64] ;  /* 0x0000001002068981 */ /* 0x0000a4000c1e1100 */
[----:B0-----:R-:W-:Y:S02]  /*21520*/  @!P0 IMAD.MOV.U32 R2, RZ, RZ, R65 ;  /* 0x000000ffff028224 */ /* 0x001fe400078e0041 */
[----:B----4-:R-:W-:Y:S01]  /*21530*/  @!P0 IMAD.MOV.U32 R3, RZ, RZ, R66 ;  /* 0x000000ffff038224 */ /* 0x010fe200078e0042 */
[----:B------:R-:W-:Y:S04]  /*21540*/  STS.U8 [R54+UR8+0x5d00], R247 ;  /* 0x005d00f736007988 */ /* 0x000fe80008000008 */
[----:B------:R0:W4:Y:S04]  /*21550*/  @!P0 LDG.E.U8 R5, desc[UR16][R2.64] ;  /* 0x0000001002058981 */ /* 0x000128000c1e1100 */
[----:B------:R-:W-:Y:S01]  /*21560*/  STS.U8 [R54+UR8+0x6100], R246 ;  /* 0x006100f636007988 */ /* 0x000fe20008000008 */
[----:B0-----:R-:W-:Y:S01]  /*21570*/  @!P0 IMAD.MOV.U32 R2, RZ, RZ, R0 ;  /* 0x000000ffff028224 */ /* 0x001fe200078e0000 */
[----:B------:R-:W-:-:S02]  /*21580*/  LOP3.LUT R0, R150, 0x30, RZ, 0x3c, !PT ;  /* 0x0000003096007812 */ /* 0x000fc400078e3cff */
[----:B------:R-:W0:Y:S01]  /*21590*/  S2R R150, SR_TID.X ;  /* 0x0000000000967919 */ /* 0x000e220000002100 */
        /* <DEDUP_REMOVED lines=24> */
[----:B------:R-:W-:-:S03]  /*21720*/  PRMT R4, RZ, 0x7610, R4 ;  /* 0x00007610ff047816 */ /* 0x000fc60000000004 */
[----:B------:R-:W-:Y:S01]  /*21730*/  STS.U8 [R0+UR8+0x4580], R221 ;  /* 0x004580dd00007988 */ /* 0x000fe20008000008 */
[----:B------:R-:W-:-:S03]  /*21740*/  @!P0 IMAD.MOV.U32 R3, RZ, RZ, R63 ;  /* 0x000000ffff038224 */ /* 0x000fc600078e003f */
[----:B------:R-:W-:Y:S04]  /*21750*/  STS.U8 [R0+UR8+0x4980], R220 ;  /* 0x004980dc00007988 */ /* 0x000fe80008000008 */
[----:B------:R-:W-:Y:S01]  /*21760*/  STS.U8 [R0+UR8+0x4d80], R219 ;  /* 0x004d80db00007988 */ /* 0x000fe20008000008 */
[----:B0-----:R-:W-:-:S03]  /*21770*/  LOP3.LUT R150, R150, 0x7f, RZ, 0xc0, !PT ;  /* 0x0000007f96967812 */ /* 0x001fc600078ec0ff */
[----:B------:R-:W-:Y:S04]  /*21780*/  STS.U8 [R0+UR8+0x5180], R218 ;  /* 0x005180da00007988 */ /* 0x000fe80008000008 */
[----:B------:R-:W-:Y:S04]  /*21790*/  STS.U8 [R0+UR8+0x5580], R217 ;  /* 0x005580d900007988 */ /* 0x000fe80008000008 */
[----:B------:R-:W-:Y:S04]  /*217a0*/  STS.U8 [R0+UR8+0x5980], R216 ;  /* 0x005980d800007988 */ /* 0x000fe80008000008 */
[----:B------:R-:W-:Y:S04]  /*217b0*/  STS.U8 [R0+UR8+0x5d80], R215 ;  /* 0x005d80d700007988 */ /* 0x000fe80008000008 */
[----:B------:R-:W-:Y:S04]  /*217c0*/  STS.U8 [R0+UR8+0x6180], R214 ;  /* 0x006180d600007988 */ /* 0x000fe80008000008 */
[----:B------:R-:W-:Y:S04]  /*217d0*/  STS.U8 [R0+UR8+0x6580], R213 ;  /* 0x006580d500007988 */ /* 0x000fe80008000008 */
[----:B------:R0:W4:Y:S04]  /*217e0*/  @!P0 LDG.E.U8 R4, desc[UR16][R2.64] ;  /* 0x0000001002048981 */ /* 0x000128000c1e1100 */
[----:B------:R-:W-:Y:S04]  /*217f0*/  STS.U8 [R0+UR8+0x6980], R212 ;  /* 0x006980d400007988 */ /* 0x000fe80008000008 */
[----:B------:R-:W-:Y:S01]  /*21800*/  STS.U8 [R0+UR8+0x6d80], R211 ;  /* 0x006d80d300007988 */ /* 0x000fe20008000008 */
[----:B0-----:R-:W-:-:S03]  /*21810*/  LOP3.LUT R2, R150, 0x40, RZ, 0x3c, !PT ;  /* 0x0000004096027812 */ /* 0x001fc600078e3cff */
[----:B------:R-:W-:Y:S04]  /*21820*/  STS.U8 [R0+UR8+0x7180], R210 ;  /* 0x007180d200007988 */ /* 0x000fe80008000008 */
[----:B------:R-:W-:Y:S04]  /*21830*/  STS.U8 [R0+UR8+0x7580], R209 ;  /* 0x007580d100007988 */ /* 0x000fe80008000008 */
[----:B------:R-:W-:Y:S04]  /*21840*/  STS.U8 [R0+UR8+0x7980], R208 ;  /* 0x007980d000007988 */ /* 0x000fe80008000008 */
[----:B------:R0:W-:Y:S04]  /*21850*/  STS.U8 [R0+UR8+0x7d80], R207 ;  /* 0x007d80cf00007988 */ /* 0x0001e80008000008 */
        /* <DEDUP_REMOVED lines=62> */
[----:B------:R1:W-:Y:S04]  /*21c40*/  STL [R1+0xe38], R251 ;  /* 0x000e38fb01007387 */ /* 0x0003e80000100800 */
[----:B---3--:R-:W-:Y:S04]  /*21c50*/  STS.U8 [R0+UR8+0x7680], R14 ;  /* 0x0076800e00007988 */ /* 0x008fe80008000008 */
[----:B------:R-:W-:Y:S04]  /*21c60*/  STS.U8 [R0+UR8+0x7a80], R13 ;  /* 0x007a800d00007988 */ /* 0x000fe80008000008 */
[----:B------:R-:W3:Y:S04]  /*21c70*/  LDL R3, [R1+0xddc] ;  /* 0x000ddc0001037983 */ /* 0x000ee80000100800 */
[----:B0-----:R-:W3:Y:S04]  /*21c80*/  LDL R2, [R1+0xde0] ;  /* 0x000de00001027983 */ /* 0x001ee80000100800 */
[----:B------:R-:W4:Y:S04]  /*21c90*/  LDL R64, [R1+0xd9c] ;  /* 0x000d9c0001407983 */ /* 0x000f280000100800 */
[----:B------:R-:W4:Y:S04]  /*21ca0*/  LDL R63, [R1+0xda0] ;  /* 0x000da000013f7983 */ /* 0x000f280000100800 */
[----:B--2---:R0:W-:Y:S04]  /*21cb0*/  STS.U8 [R0+UR8+0x7e80], R12 ;  /* 0x007e800c00007988 */ /* 0x0041e80008000008 */
[----:B-1----:R-:W2:Y:S04]  /*21cc0*/  LDL.LU R251, [R1+0x3c8] ;  /* 0x0003c80001fb7983 */ /* 0x002ea80000300800 */
[----:B0-----:R-:W2:Y:S04]  /*21cd0*/  LDL.LU R0, [R1+0x3cc] ;  /* 0x0003cc0001007983 */ /* 0x001ea80000300800 */
[----:B------:R-:W2:Y:S04]  /*21ce0*/  LDL.LU R221, [R1+0x3c4] ;  /* 0x0003c40001dd7983 */ /* 0x000ea80000300800 */
        /* <DEDUP_REMOVED lines=25> */
[----:B------:R-:W2:Y:S04]  /*21e80*/  LDL R58, [R1+0xd5c] ;  /* 0x000d5c00013a7983 */ /* 0x000ea80000100800 */
        /* <DEDUP_REMOVED lines=8> */
[----:B------:R-:W2:Y:S01]  /*21f10*/  LDL R59, [R1+0xc60] ;  /* 0x000c6000013b7983 */ /* 0x000ea20000100800 */
[----:B------:R-:W-:-:S03]  /*21f20*/  PRMT R191, RZ, 0x7610, R191 ;  /* 0x00007610ffbf7816 */ /* 0x000fc600000000bf */
[----:B------:R-:W2:Y:S04]  /*21f30*/  LDL.LU R194, [R1+0x208] ;  /* 0x0002080001c27983 */ /* 0x000ea80000300800 */
[----:B------:R-:W2:Y:S04]  /*21f40*/  LDL.LU R193, [R1+0x20c] ;  /* 0x00020c0001c17983 */ /* 0x000ea80000300800 */
[----:B------:R-:W2:Y:S04]  /*21f50*/  LDL.LU R192, [R1+0x204] ;  /* 0x0002040001c07983 */ /* 0x000ea80000300800 */
[----:B------:R-:W2:Y:S04]  /*21f60*/  LDL R70, [R1+0xc24] ;  /* 0x000c240001467983 */ /* 0x000ea80000100800 */
[----:B------:R-:W2:Y:S01]  /*21f70*/  LDL R69, [R1+0xc28] ;  /* 0x000c280001457983 */ /* 0x000ea20000100800 */
[----:B------:R-:W-:-:S02]  /*21f80*/  PRMT R190, RZ, 0x7610, R190 ;  /* 0x00007610ffbe7816 */ /* 0x000fc400000000be */
[----:B------:R-:W-:Y:S01]  /*21f90*/  PRMT R189, RZ, 0x7610, R189 ;  /* 0x00007610ffbd7816 */ /* 0x000fe200000000bd */
[----:B------:R-:W2:Y:S01]  /*21fa0*/  LDL R68, [R1+0xba4] ;  /* 0x000ba40001447983 */ /* 0x000ea20000100800 */
[----:B------:R-:W-:Y:S02]  /*21fb0*/  PRMT R188, RZ, 0x7610, R188 ;  /* 0x00007610ffbc7816 */ /* 0x000fe400000000bc */
[----:B------:R-:W-:Y:S01]  /*21fc0*/  PRMT R187, RZ, 0x7610, R187 ;  /* 0x00007610ffbb7816 */ /* 0x000fe200000000bb */
[----:B------:R-:W2:Y:S01]  /*21fd0*/  LDL R67, [R1+0xba8] ;  /* 0x000ba80001437983 */ /* 0x000ea20000100800 */
[----:B------:R-:W-:Y:S02]  /*21fe0*/  PRMT R186, RZ, 0x7610, R186 ;  /* 0x00007610ffba7816 */ /* 0x000fe400000000ba */
[----:B------:R-:W-:Y:S01]  /*21ff0*/  PRMT R185, RZ, 0x7610, R185 ;  /* 0x00007610ffb97816 */ /* 0x000fe200000000b9 */
        /* <DEDUP_REMOVED lines=12> */
[----:B------:R-:W2:Y:S04]  /*220c0*/  LDL R73, [R1+0x504] ;  /* 0x0005040001497983 */ /* 0x000ea80000100800 */
[----:B---3--:R4:W3:Y:S02]  /*220d0*/  @!P0 LDG.E.U8 R191, desc[UR16][R2.64] ;  /* 0x0000001002bf8981 */ /* 0x0088e4000c1e1100 */
[----:B----4-:R-:W-:Y:S02]  /*220e0*/  @!P0 IMAD.MOV.U32 R2, RZ, RZ, R63 ;  /* 0x000000ffff028224 */ /* 0x010fe400078e003f */
[----:B------:R-:W-:Y:S01]  /*220f0*/  @!P0 IMAD.MOV.U32 R3, RZ, RZ, R64 ;  /* 0x000000ffff038224 */ /* 0x000fe200078e0040 */
[----:B------:R-:W4:Y:S04]  /*22100*/  LDL R63, [R1+0xc20] ;  /* 0x000c2000013f7983 */ /* 0x000f280000100800 */
[----:B------:R-:W3:Y:S04]  /*22110*/  LDL R64, [R1+0xc1c] ;  /* 0x000c1c0001407983 */ /* 0x000ee80000100800 */
[----:B------:R2:W3:Y:S02]  /*22120*/  @!P0 LDG.E.U8 R190, desc[UR16][R2.64] ;  /* 0x0000001002be8981 */ /* 0x0004e4000c1e1100 */
        /* <DEDUP_REMOVED lines=11> */
[----:B------:R-:W-:Y:S01]  /*221e0*/  @!P0 IMAD.MOV.U32 R3, RZ, RZ, R66 ;  /* 0x000000ffff038224 */ /* 0x000fe200078e0042 */
[----:B------:R-:W2:Y:S04]  /*221f0*/  LDL R65, [R1+0xb68] ;  /* 0x000b680001417983 */ /* 0x000ea80000100800 */
[----:B------:R0:W2:Y:S04]  /*22200*/  @!P0 LDG.E.U8 R187, desc[UR16][R2.64] ;  /* 0x0000001002bb8981 */ /* 0x0000a8000c1e1100 */
[----:B------:R-:W2:Y:S01]  /*22210*/  LDL R66, [R1+0xb64] ;  /* 0x000b640001427983 */ /* 0x000ea20000100800 */
[----:B0-----:R-:W-:-:S02]  /*22220*/  @!P0 IMAD.MOV.U32 R2, RZ, RZ, R61 ;  /* 0x000000ffff028224 */ /* 0x001fc400078e003d */
[----:B------:R-:W-:Y:S01]  /*22230*/  @!P0 IMAD.MOV.U32 R3, RZ, RZ, R62 ;  /* 0x000000ffff038224 */ /* 0x000fe200078e003e */
[----:B------:R-:W2:Y:S04]  /*22240*/  LDL R61, [R1+0xba0] ;  /* 0x000ba000013d7983 */ /* 0x000ea80000100800 */
[----:B------:R-:W2:Y:S04]  /*22250*/  LDL R62, [R1+0xb9c] ;  /* 0x000b9c00013e7983 */ /* 0x000ea80000100800 */
[----:B------:R0:W2:Y:S02]  /*22260*/  @!P0 LDG.E.U8 R186, desc[UR16][R2.64] ;  /* 0x0000001002ba8981 */ /* 0x0000a4000c1e1100 */
        /* <DEDUP_REMOVED lines=10> */
[----:B----4-:R-:W-:-:S03]  /*22310*/  @!P0 IMAD.MOV.U32 R2, RZ, RZ, R63 ;  /* 0x000000ffff028224 */ /* 0x010fc600078e003f */
[----:B------:R-:W4:Y:S01]  /*22320*/  LDL R63, [R1+0xb28] ;  /* 0x000b2800013f7983 */ /* 0x000f220000100800 */
[----:B---3--:R-:W-:-:S03]  /*22330*/  @!P0 IMAD.MOV.U32 R3, RZ, RZ, R64 ;  /* 0x000000ffff038224 */ /* 0x008fc600078e0040 */
[----:B------:R-:W3:Y:S04]  /*22340*/  LDL R64, [R1+0xb24] ;  /* 0x000b240001407983 */ /* 0x000ee80000100800 */
[----:B------:R2:W3:Y:S02]  /*22350*/  @!P0 LDG.E.U8 R183, desc[UR16][R2.64] ;  /* 0x0000001002b78981 */ /* 0x0004e4000c1e1100 */
        /* <DEDUP_REMOVED lines=12> */
[----:B------:R-:W-:Y:S01]  /*22420*/  PRMT R176, RZ, 0x7610, R176 ;  /* 0x00007610ffb07816 */ /* 0x000fe200000000b0 */
[----:B------:R-:W2:Y:S04]  /*22430*/  LDL R68, [R1+0xa5c] ;  /* 0x000a5c0001447983 */ /* 0x000ea80000100800 */
[----:B------:R0:W2:Y:S04]  /*22440*/  @!P0 LDG.E.U8 R180, desc[UR16][R2.64] ;  /* 0x0000001002b48981 */ /* 0x0000a8000c1e1100 */
[----:B------:R-:W2:Y:S01]  /*22450*/  LDL R67, [R1+0xa60] ;  /* 0x000a600001437983 */ /* 0x000ea20000100800 */
[----:B0-----:R-:W-:-:S03]  /*22460*/  @!P0 IMAD.MOV.U32 R2, RZ, RZ, R61 ;  /* 0x000000ffff028224 */ /* 0x001fc600078e003d */
        /* <DEDUP_REMOVED lines=15> */
[----:B----4-:R-:W-:Y:S01]  /*22560*/  @!P0 IMAD.MOV.U32 R2, RZ, RZ, R63 ;  /* 0x000000ffff028224 */ /* 0x010fe200078e003f */
[----:B------:R-:W-:Y:S01]  /*22570*/  PRMT R174, RZ, 0x7610, R174 ;  /* 0x00007610ffae7816 */ /* 0x000fe200000000ae */
[----:B------:R-:W4:Y:S01]  /*22580*/  LDL R63, [R1+0x5c8] ;  /* 0x0005c800013f7983 */ /* 0x000f220000100800 */
[----:B---3--:R-:W-:Y:S01]  /*22590*/  @!P0 IMAD.MOV.U32 R3, RZ, RZ, R64 ;  /* 0x000000ffff038224 */ /* 0x008fe200078e0040 */
[----:B------:R-:W-:-:S02]  /*225a0*/  PRMT R173, RZ, 0x7610, R173 ;  /* 0x00007610ffad7816 */ /* 0x000fc400000000ad */
[----:B------:R-:W3:Y:S04]  /*225b0*/  LDL R64, [R1+0x5c4] ;  /* 0x0005c40001407983 */ /* 0x000ee80000100800 */
[----:B------:R2:W3:Y:S02]  /*225c0*/  @!P0 LDG.E.U8 R176, desc[UR16][R2.64] ;  /* 0x0000001002b08981 */ /* 0x0004e4000c1e1100 */
[----:B--2---:R-:W-:Y:S02]  /*225d0*/  @!P0 IMAD.MOV.U32 R3, RZ, RZ, R58 ;  /* 0x000000ffff038224 */ /* 0x004fe400078e003a */
[----:B------:R-:W2:Y:S01]  /*225e0*/  LDL R58, [R1+0xa24] ;  /* 0x000a2400013a7983 */ /* 0x000ea20000100800 */
[----:B------:R-:W-:-:S03]  /*225f0*/  @!P0 IMAD.MOV.U32 R2, RZ, RZ, R57 ;  /* 0x000000ffff028224 */ /* 0x000fc600078e0039 */
[----:B------:R-:W4:Y:S04]  /*22600*/  LDL R57, [R1+0xa28] ;  /* 0x000a280001397983 */ /* 0x000f280000100800 */
[----:B------:R0:W3:Y:S02]  /*22610*/  @!P0 LDG.E.U8 R175, desc[UR16][R2.64] ;  /* 0x0000001002af8981 */ /* 0x0000e4000c1e1100 */
[----:B0-----:R-:W-:Y:S02]  /*22620*/  @!P0 IMAD.MOV.U32 R3, RZ, RZ, R56 ;  /* 0x000000ffff038224 */ /* 0x001fe400078e0038 */
[----:B------:R-:W3:Y:S01]  /*22630*/  LDL R56, [R1+0x5cc] ;  /* 0x0005cc0001387983 */ /* 0x000ee20000100800 */
[----:B------:R-:W-:-:S03]  /*22640*/  @!P0 IMAD.MOV.U32 R2, RZ, RZ, R55 ;  /* 0x000000ffff028224 */ /* 0x000fc600078e0037 */
[----:B------:R-:W3:Y:S04]  /*22650*/  LDL R55, [R1+0x5d0] ;  /* 0x0005d00001377983 */ /* 0x000ee80000100800 */
[----:B------:R0:W3:Y:S01]  /*22660*/  @!P0 LDG.E.U8 R174, desc[UR16][R2.64] ;  /* 0x0000001002ae8981 */ /* 0x0000e2000c1e1100 */
[----:B------:R-:W-:Y:S02]  /*22670*/  PRMT R172, RZ, 0x7610, R172 ;  /* 0x00007610ffac7816 */ /* 0x000fe400000000ac */
[----:B------:R-:W-:Y:S02]  /*22680*/  PRMT R171, RZ, 0x7610, R171 ;  /* 0x00007610ffab7816 */ /* 0x000fe400000000ab */
[----:B------:R-:W-:Y:S01]  /*22690*/  PRMT R170, RZ, 0x7610, R170 ;  /* 0x00007610ffaa7816 */ /* 0x000fe200000000aa */
[----:B0-----:R-:W-:Y:S01]  /*226a0*/  @!P0 IMAD.MOV.U32 R2, RZ, RZ, R61 ;  /* 0x000000ffff028224 */ /* 0x001fe200078e003d */
[----:B------:R-:W-:Y:S01]  /*226b0*/  PRMT R169, RZ, 0x7610, R169 ;  /* 0x00007610ffa97816 */ /* 0x000fe200000000a9 */
        /* <DEDUP_REMOVED lines=19> */
[----:B------:R0:W3:Y:S04]  /*227f0*/  @!P0 LDG.E.U8 R170, desc[UR16][R2.64] ;  /* 0x0000001002aa8981 */ /* 0x0000e8000c1e1100 */
[----:B------:R-:W3:Y:S01]  /*22800*/  LDL R60, [R1+0x584] ;  /* 0x00058400013c7983 */ /* 0x000ee20000100800 */
[----:B0-----:R-:W-:-:S02]  /*22810*/  @!P0 IMAD.MOV.U32 R2, RZ, RZ, R67 ;  /* 0x000000ffff028224 */ /* 0x001fc400078e0043 */
[----:B------:R-:W-:Y:S01]  /*22820*/  @!P0 IMAD.MOV.U32 R3, RZ, RZ, R68 ;  /* 0x000000ffff038224 */ /* 0x000fe200078e0044 */
[----:B------:R-:W-:Y:S01]  /*22830*/  PRMT R166, RZ, 0x7610, R166 ;  /* 0x00007610ffa67816 */ /* 0x000fe200000000a6 */
[----:B------:R-:W3:Y:S04]  /*22840*/  LDL R68, [R1+0x4c8] ;  /* 0x0004c80001447983 */ /* 0x000ee80000100800 */
[----:B------:R2:W3:Y:S04]  /*22850*/  @!P0 LDG.E.U8 R169, desc[UR16][R2.64] ;  /* 0x0000001002a98981 */ /* 0x0004e8000c1e1100 */
[----:B------:R-:W3:Y:S01]  /*22860*/  LDL R67, [R1+0x48c] ;  /* 0x00048c0001437983 */ /* 0x000ee20000100800 */
[----:B--2---:R-:W-:-:S03]  /*22870*/  @!P0 IMAD.MOV.U32 R3, RZ, RZ, R58 ;  /* 0x000000ffff038224 */ /* 0x004fc600078e003a */
[----:B------:R-:W2:Y:S01]  /*22880*/  LDL R58, [R1+0x54c] ;  /* 0x00054c00013a7983 */ /* 0x000ea20000100800 */
[----:B----4-:R-:W-:-:S03]  /*22890*/  @!P0 IMAD.MOV.U32 R2, RZ, RZ, R57 ;  /* 0x000000ffff028224 */ /* 0x010fc600078e0039 */
[----:B------:R-:W4:Y:S04]  /*228a0*/  LDL R57, [R1+0x550] ;  /* 0x0005500001397983 */ /* 0x000f280000100800 */
[----:B------:R0:W4:Y:S02]  /*228b0*/  @!P0 LDG.E.U8 R168, desc[UR16][R2.64] ;  /* 0x0000001002a88981 */ /* 0x000124000c1e1100 */
[----:B0-----:R-:W-:Y:S02]  /*228c0*/  @!P0 IMAD.MOV.U32 R2, RZ, RZ, R65 ;  /* 0x000000ffff028224 */ /* 0x001fe400078e0041 */
[----:B------:R-:W-:Y:S01]  /*228d0*/  @!P0 IMAD.MOV.U32 R3, RZ, RZ, R66 ;  /* 0x000000ffff038224 */ /* 0x000fe200078e0042 */
[----:B------:R-:W-:Y:S01]  /*228e0*/  PRMT R165, RZ, 0x7610, R165 ;  /* 0x00007610ffa57816 */ /* 0x000fe200000000a5 */
[----:B------:R-:W4:Y:S04]  /*228f0*/  LDL R66, [R1+0x490] ;  /* 0x0004900001427983 */ /* 0x000f280000100800 */
[----:B------:R3:W4:Y:S04]  /*22900*/  @!P0 LDG.E.U8 R167, desc[UR16][R2.64] ;  /* 0x0000001002a78981 */ /* 0x000728000c1e1100 */
[----:B------:R-:W4:Y:S01]  /*22910*/  LDL R65, [R1+0x484] ;  /* 0x0004840001417983 */ /* 0x000f220000100800 */
[----:B---3--:R-:W-:-:S03]  /*22920*/  @!P0 IMAD.MOV.U32 R3, RZ, RZ, R56 ;  /* 0x000000ffff038224 */ /* 0x008fc600078e0038 */
[----:B------:R-:W3:Y:S01]  /*22930*/  LDL R56, [R1+0x544] ;  /* 0x0005440001387983 */ /* 0x000ee20000100800 */
[----:B------:R-:W-:-:S03]  /*22940*/  @!P0 IMAD.MOV.U32 R2, RZ, RZ, R55 ;  /* 0x000000ffff028224 */ /* 0x000fc600078e0037 */
[----:B------:R-:W3:Y:S04]  /*22950*/  LDL R55, [R1+0x548] ;  /* 0x0005480001377983 */ /* 0x000ee80000100800 */
[----:B------:R0:W3:Y:S01]  /*22960*/  @!P0 LDG.E.U8 R166, desc[UR16][R2.64] ;  /* 0x0000001002a68981 */ /* 0x0000e2000c1e1100 */
[----:B------:R-:W-:Y:S01]  /*22970*/  PRMT R164, RZ, 0x7610, R164 ;  /* 0x00007610ffa47816 */ /* 0x000fe200000000a4 */
[----:B0-----:R-:W-:Y:S02]  /*22980*/  @!P0 IMAD.MOV.U32 R2, RZ, RZ, R63 ;  /* 0x000000ffff028224 */ /* 0x001fe400078e003f */
[----:B------:R-:W-:Y:S01]  /*22990*/  @!P0 IMAD.MOV.U32 R3, RZ, RZ, R64 ;  /* 0x000000ffff038224 */ /* 0x000fe200078e0040 */
[----:B------:R-:W3:Y:S04]  /*229a0*/  LDL R63, [R1+0x44c] ;  /* 0x00044c00013f7983 */ /* 0x000ee80000100800 */
[----:B------:R-:W3:Y:S04]  /*229b0*/  LDL R64, [R1+0x488] ;  /* 0x0004880001407983 */ /* 0x000ee80000100800 */
[----:B------:R0:W3:Y:S01]  /*229c0*/  @!P0 LDG.E.U8 R165, desc[UR16][R2.64] ;  /* 0x0000001002a58981 */ /* 0x0000e2000c1e1100 */
[----:B------:R-:W-:Y:S01]  /*229d0*/  PRMT R163, RZ, 0x7610, R163 ;  /* 0x00007610ffa37816 */ /* 0x000fe200000000a3 */
[----:B0-----:R-:W-:-:S02]  /*229e0*/  @!P0 IMAD.MOV.U32 R2, RZ, RZ, R61 ;  /* 0x000000ffff028224 */ /* 0x001fc400078e003d */
[----:B------:R-:W-:Y:S01]  /*229f0*/  @!P0 IMAD.MOV.U32 R3, RZ, RZ, R62 ;  /* 0x000000ffff038224 */ /* 0x000fe200078e003e */
[----:B------:R-:W3:Y:S04]  /*22a00*/  LDL R61, [R1+0x444] ;  /* 0x00044400013d7983 */ /* 0x000ee80000100800 */
[----:B------:R-:W3:Y:S04]  /*22a10*/  LDL R62, [R1+0x450] ;  /* 0x00045000013e7983 */ /* 0x000ee80000100800 */
[----:B------:R0:W3:Y:S01]  /*22a20*/  @!P0 LDG.E.U8 R164, desc[UR16][R2.64] ;  /* 0x0000001002a48981 */ /* 0x0000e2000c1e1100 */
[----:B------:R-:W-:Y:S01]  /*22a30*/  PRMT R162, RZ, 0x7610, R162 ;  /* 0x00007610ffa27816 */ /* 0x000fe200000000a2 */
[----:B0-----:R-:W-:-:S02]  /*22a40*/  @!P0 IMAD.MOV.U32 R2, RZ, RZ, R59 ;  /* 0x000000ffff028224 */ /* 0x001fc400078e003b */
[----:B------:R-:W3:Y:S01]  /*22a50*/  LDL R59, [R1+0x40c] ;  /* 0x00040c00013b7983 */ /* 0x000ee20000100800 */
[----:B------:R-:W-:-:S03]  /*22a60*/  @!P0 IMAD.MOV.U32 R3, RZ, RZ, R60 ;  /* 0x000000ffff038224 */ /* 0x000fc600078e003c */
[----:B------:R-:W3:Y:S04]  /*22a70*/  LDL R60, [R1+0x448] ;  /* 0x00044800013c7983 */ /* 0x000ee80000100800 */
[----:B------:R2:W3:Y:S02]  /*22a80*/  @!P0 LDG.E.U8 R163, desc[UR16][R2.64] ;  /* 0x0000001002a38981 */ /* 0x0004e4000c1e1100 */
[----:B--2---:R-:W-:Y:S02]  /*22a90*/  @!P0 IMAD.MOV.U32 R3, RZ, RZ, R58 ;  /* 0x000000ffff038224 */ /* 0x004fe400078e003a */
[----:B------:R-:W2:Y:S01]  /*22aa0*/  LDL R58, [R1+0x410] ;  /* 0x00041000013a7983 */ /* 0x000ea20000100800 */
[----:B----4-:R-:W-:-:S03]  /*22ab0*/  @!P0 IMAD.MOV.U32 R2, RZ, RZ, R57 ;  /* 0x000000ffff028224 */ /* 0x010fc600078e0039 */
[----:B------:R-:W4:Y:S04]  /*22ac0*/  LDL R57, [R1+0x404] ;  /* 0x0004040001397983 */ /* 0x000f280000100800 */
[----:B------:R3:W4:Y:S02]  /*22ad0*/  @!P0 LDG.E.U8 R162, desc[UR16][R2.64] ;  /* 0x0000001002a28981 */ /* 0x000724000c1e1100 */
[----:B---3--:R-:W-:Y:S02]  /*22ae0*/  @!P0 IMAD.MOV.U32 R3, RZ, RZ, R56 ;  /* 0x000000ffff038224 */ /* 0x008fe400078e0038 */
[----:B------:R-:W3:Y:S01]  /*22af0*/  LDL R56, [R1+0x408] ;  /* 0x0004080001387983 */ /* 0x000ee20000100800 */
[----:B------:R-:W-:-:S03]  /*22b00*/  @!P0 IMAD.MOV.U32 R2, RZ, RZ, R55 ;  /* 0x000000ffff028224 */ /* 0x000fc600078e0037 */
[----:B------:R-:W3:Y:S01]  /*22b10*/  LDL R55, [R1+0x3d0] ;  /* 0x0003d00001377983 */ /* 0x000ee20000100800 */
[----:B------:R-:W-:Y:S02]  /*22b20*/  PRMT R161, RZ, 0x7610, R161 ;  /* 0x00007610ffa17816 */ /* 0x000fe400000000a1 */
[----:B------:R-:W-:-:S04]  /*22b30*/  PRMT R160, RZ, 0x7610, R160 ;  /* 0x00007610ffa07816 */ /* 0x000fc800000000a0 */
[----:B------:R0:W3:Y:S01]  /*22b40*/  @!P0 LDG.E.U8 R161, desc[UR16][R2.64] ;  /* 0x0000001002a18981 */ /* 0x0000e2000c1e1100 */
[----:B------:R-:W-:Y:S01]  /*22b50*/  PRMT R159, RZ, 0x7610, R159 ;  /* 0x00007610ff9f7816 */ /* 0x000fe2000000009f */
[----:B0-----:R-:W-:Y:S02]  /*22b60*/  @!P0 IMAD.MOV.U32 R2, RZ, RZ, R74 ;  /* 0x000000ffff028224 */ /* 0x001fe400078e004a */
[----:B------:R-:W-:-:S05]  /*22b70*/  @!P0 IMAD.MOV.U32 R3, RZ, RZ, R75 ;  /* 0x000000ffff038224 */ /* 0x000fca00078e004b */
        /* <DEDUP_REMOVED lines=30> */
[----:B0-----:R-:W-:Y:S01]  /*22d60*/  @!P0 IMAD.MOV.U32 R3, RZ, RZ, R59 ;  /* 0x000000ffff038224 */ /* 0x001fe200078e003b */
[----:B------:R-:W-:Y:S02]  /*22d70*/  PRMT R22, RZ, 0x7610, R22 ;  /* 0x00007610ff167816 */ /* 0x000fe40000000016 */
[----:B------:R-:W-:Y:S02]  /*22d80*/  PRMT R21, RZ, 0x7610, R21 ;  /* 0x00007610ff157816 */ /* 0x000fe40000000015 */
[----:B------:R-:W-:Y:S02]  /*22d90*/  PRMT R20, RZ, 0x7610, R20 ;  /* 0x00007610ff147816 */ /* 0x000fe40000000014 */
[----:B------:R-:W-:Y:S02]  /*22da0*/  PRMT R19, RZ, 0x7610, R19 ;  /* 0x00007610ff137816 */ /* 0x000fe40000000013 */
[----:B------:R-:W-:-:S02]  /*22db0*/  PRMT R18, RZ, 0x7610, R18 ;  /* 0x00007610ff127816 */ /* 0x000fc40000000012 */
[----:B------:R-:W-:Y:S02]  /*22dc0*/  PRMT R15, RZ, 0x7610, R15 ;  /* 0x00007610ff0f7816 */ /* 0x000fe4000000000f */
[----:B------:R-:W-:Y:S02]  /*22dd0*/  PRMT R14, RZ, 0x7610, R14 ;  /* 0x00007610ff0e7816 */ /* 0x000fe4000000000e */
[----:B------:R-:W-:Y:S02]  /*22de0*/  PRMT R13, RZ, 0x7610, R13 ;  /* 0x00007610ff0d7816 */ /* 0x000fe4000000000d */
[----:B------:R-:W-:Y:S02]  /*22df0*/  LOP3.LUT R151, R151, 0x7f, RZ, 0xc0, !PT ;  /* 0x0000007f97977812 */ /* 0x000fe400078ec0ff */
[----:B------:R-:W-:Y:S02]  /*22e00*/  PRMT R12, RZ, 0x7610, R12 ;  /* 0x00007610ff0c7816 */ /* 0x000fe4000000000c */
[----:B------:R-:W-:-:S05]  /*22e10*/  LOP3.LUT R54, R151, 0x60, RZ, 0x3c, !PT ;  /* 0x0000006097367812 */ /* 0x000fca00078e3cff */
[----:B------:R0:W-:Y:S04]  /*22e20*/  STS.U8 [R54+UR8+0x300], R11 ;  /* 0x0003000b36007988 */ /* 0x0001e80008000008 */
[----:B------:R1:W-:Y:S01]  /*22e30*/  STS.U8 [R54+UR8+0x700], R9 ;  /* 0x0007000936007988 */ /* 0x0003e20008000008 */
[----:B0-----:R-:W-:Y:S01]  /*22e40*/  PRMT R11, RZ, 0x7610, R11 ;  /* 0x00007610ff0b7816 */ /* 0x001fe2000000000b */
[----:B--2---:R-:W-:-:S05]  /*22e50*/  @!P0 IMAD.MOV.U32 R2, RZ, RZ, R58 ;  /* 0x000000ffff028224 */ /* 0x004fca00078e003a */
[----:B------:R4:W2:Y:S02]  /*22e60*/  @!P0 LDG.E.U8 R152, desc[UR16][R2.64] ;  /* 0x0000001002988981 */ /* 0x0008a4000c1e1100 */
[----:B----4-:R-:W-:Y:S02]  /*22e70*/  @!P0 IMAD.MOV.U32 R3, RZ, RZ, R57 ;  /* 0x000000ffff038224 */ /* 0x010fe400078e0039 */
[----:B---3--:R-:W-:-:S05]  /*22e80*/  @!P0 IMAD.MOV.U32 R2, RZ, RZ, R56 ;  /* 0x000000ffff028224 */ /* 0x008fca00078e0038 */
[----:B------:R0:W3:Y:S02]  /*22e90*/  @!P0 LDG.E.U8 R23, desc[UR16][R2.64] ;  /* 0x0000001002178981 */ /* 0x0000e4000c1e1100 */
[----:B0-----:R-:W-:Y:S02]  /*22ea0*/  @!P0 IMAD.MOV.U32 R2, RZ, RZ, R55 ;  /* 0x000000ffff028224 */ /* 0x001fe400078e0037 */
[----:B------:R-:W-:-:S05]  /*22eb0*/  @!P0 IMAD.MOV.U32 R3, RZ, RZ, R0 ;  /* 0x000000ffff038224 */ /* 0x000fca00078e0000 */
[----:B------:R0:W4:Y:S02]  /*22ec0*/  @!P0 LDG.E.U8 R22, desc[UR16][R2.64] ;  /* 0x0000001002168981 */ /* 0x000124000c1e1100 */
[----:B0-----:R-:W-:Y:S02]  /*22ed0*/  @!P0 IMAD.MOV.U32 R2, RZ, RZ, R251 ;  /* 0x000000ffff028224 */ /* 0x001fe400078e00fb */
        /* <DEDUP_REMOVED lines=22> */
[----:B------:R0:W3:Y:S01]  /*23040*/  @!P0 LDG.E.U8 R12, desc[UR16][R2.64] ;  /* 0x00000010020c8981 */ /* 0x0000e2000c1e1100 */
[----:B-1----:R-:W-:Y:S01]  /*23050*/  PRMT R9, RZ, 0x7610, R9 ;  /* 0x00007610ff097816 */ /* 0x002fe20000000009 */
[----:B0-----:R-:W-:Y:S02]  /*23060*/  @!P0 IMAD.MOV.U32 R2, RZ, RZ, R195 ;  /* 0x000000ffff028224 */ /* 0x001fe400078e00c3 */
[----:B------:R-:W-:-:S05]  /*23070*/  @!P0 IMAD.MOV.U32 R3, RZ, RZ, R193 ;  /* 0x000000ffff038224 */ /* 0x000fca00078e00c1 */
[----:B------:R0:W3:Y:S04]  /*23080*/  @!P0 LDG.E.U8 R11, desc[UR16][R2.64] ;  /* 0x00000010020b8981 */ /* 0x0000e8000c1e1100 */
[----:B------:R1:W-:Y:S01]  /*23090*/  STS.U8 [R54+UR8+0xb00], R8 ;  /* 0x000b000836007988 */ /* 0x0003e20008000008 */
[----:B0-----:R-:W-:Y:S02]  /*230a0*/  @!P0 IMAD.MOV.U32 R2, RZ, RZ, R215 ;  /* 0x000000ffff028224 */ /* 0x001fe400078e00d7 */
[----:B------:R-:W-:Y:S01]  /*230b0*/  @!P0 IMAD.MOV.U32 R3, RZ, RZ, R213 ;  /* 0x000000ffff038224 */ /* 0x000fe200078e00d5 */
[----:B-1----:R-:W-:-:S04]  /*230c0*/  PRMT R8, RZ, 0x7610, R8 ;  /* 0x00007610ff087816 */ /* 0x002fc80000000008 */
        /* <DEDUP_REMOVED lines=20> */
[----:B------:R0:W3:Y:S02]  /*23210*/  @!P0 LDG.E.U8 R5, desc[UR16][R2.64] ;  /* 0x0000001002058981 */ /* 0x0000e4000c1e1100 */
[----:B0-----:R-:W-:Y:S02]  /*23220*/  @!P0 IMAD.MOV.U32 R2, RZ, RZ, R194 ;  /* 0x000000ffff028224 */ /* 0x001fe400078e00c2 */
[----:B------:R-:W-:-:S05]  /*23230*/  @!P0 IMAD.MOV.U32 R3, RZ, RZ, R192 ;  /* 0x000000ffff038224 */ /* 0x000fca00078e00c0 */
[----:B------:R0:W3:Y:S04]  /*23240*/  @!P0 LDG.E.U8 R4, desc[UR16][R2.64] ;  /* 0x0000001002048981 */ /* 0x0000e8000c1e1100 */
        /* <DEDUP_REMOVED lines=16> */
[----:B--2---:R-:W-:Y:S01]  /*23350*/  STS.U8 [R54+UR8+0x5f00], R152 ;  /* 0x005f009836007988 */ /* 0x004fe20008000008 */
[----:B0-----:R-:W-:-:S03]  /*23360*/  LOP3.LUT R2, R146, 0x70, RZ, 0x3c, !PT ;  /* 0x0000007092027812 */ /* 0x001fc600078e3cff */
[----:B----4-:R-:W-:Y:S04]  /*23370*/  STS.U8 [R54+UR8+0x6300], R22 ;  /* 0x0063001636007988 */ /* 0x010fe80008000008 */
[----:B---3--:R-:W-:Y:S01]  /*23380*/  STS.U8 [R54+UR8+0x6700], R20 ;  /* 0x0067001436007988 */ /* 0x008fe20008000008 */
[----:B------:R-:W-:Y:S02]  /*23390*/  IMAD.MOV.U32 R250, RZ, RZ, R25 ;  /* 0x000000fffffa7224 */ /* 0x000fe400078e0019 */
[----:B------:R-:W-:Y:S02]  /*233a0*/  IMAD.MOV.U32 R252, RZ, RZ, R24 ;  /* 0x000000fffffc7224 */ /* 0x000fe400078e0018 */
[----:B------:R-:W-:Y:S01]  /*233b0*/  IMAD.MOV.U32 R230, RZ, RZ, R27 ;  /* 0x000000ffffe67224 */ /* 0x000fe200078e001b */
[----:B------:R-:W2:Y:S01]  /*233c0*/  LDL.LU.64 R24, [R1] ;  /* 0x0000000001187983 */ /* 0x000ea20000300a00 */
[----:B------:R-:W-:-:S02]  /*233d0*/  IMAD.MOV.U32 R249, RZ, RZ, R26 ;  /* 0x000000fffff97224 */ /* 0x000fc400078e001a */
[----:B------:R-:W-:Y:S01]  /*233e0*/  IMAD.MOV.U32 R229, RZ, RZ, R29 ;  /* 0x000000ffffe57224 */ /* 0x000fe200078e001d */
[----:B------:R-:W2:Y:S01]  /*233f0*/  LDL.LU.64 R26, [R1+0x8] ;  /* 0x00000800011a7983 */ /* 0x000ea20000300a00 */
[----:B------:R-:W-:Y:S02]  /*23400*/  IMAD.MOV.U32 R248, RZ, RZ, R28 ;  /* 0x000000fffff87224 */ /* 0x000fe400078e001c */
[----:B------:R-:W-:Y:S01]  /*23410*/  IMAD.MOV.U32 R246, RZ, RZ, R31 ;  /* 0x000000fffff67224 */ /* 0x000fe200078e001f */
[----:B------:R-:W2:Y:S01]  /*23420*/  LDL.LU.64 R28, [R1+0x10] ;  /* 0x00001000011c7983 */ /* 0x000ea20000300a00 */
[----:B------:R-:W-:Y:S02]  /*23430*/  IMAD.MOV.U32 R247, RZ, RZ, R30 ;  /* 0x000000fffff77224 */ /* 0x000fe400078e001e */
[----:B------:R-:W-:Y:S01]  /*23440*/  IMAD.MOV.U32 R245, RZ, RZ, R33 ;  /* 0x000000fffff57224 */ /* 0x000fe200078e0021 */
[----:B------:R-:W2:Y:S01]  /*23450*/  LDL.LU.64 R30, [R1+0x18] ;  /* 0x00001800011e7983 */ /* 0x000ea20000300a00 */
[----:B------:R-:W-:-:S02]  /*23460*/  IMAD.MOV.U32 R228, RZ, RZ, R32 ;  /* 0x000000ffffe47224 */ /* 0x000fc400078e0020 */
[----:B------:R-:W-:Y:S01]  /*23470*/  IMAD.MOV.U32 R231, RZ, RZ, R35 ;  /* 0x000000ffffe77224 */ /* 0x000fe200078e0023 */
[----:B------:R-:W2:Y:S04]  /*23480*/  LDL.LU.64 R32, [R1+0x20] ;  /* 0x0000200001207983 */ /* 0x000ea80000300a00 */
[----:B------:R-:W-:Y:S01]  /*23490*/  STS.U8 [R54+UR8+0x6b00], R18 ;  /* 0x006b001236007988 */ /* 0x000fe20008000008 */
        /* <DEDUP_REMOVED lines=9> */
[----:B------:R-:W2:Y:S04]  /*23530*/  LDL.LU.64 R38, [R1+0x38] ;  /* 0x0000380001267983 */ /* 0x000ea80000300a00 */
[----:B------:R-:W-:Y:S01]  /*23540*/  STS.U8 [R54+UR8+0x7300], R14 ;  /* 0x0073000e36007988 */ /* 0x000fe20008000008 */
        /* <DEDUP_REMOVED lines=21> */
[----:B------:R-:W-:-:S03]  /*236a0*/  IMAD.MOV.U32 R237, RZ, RZ, R46 ;  /* 0x000000ffffed7224 */ /* 0x000fc600078e002e */
        /* <DEDUP_REMOVED lines=8> */
[----:B------:R-:W2:Y:S01]  /*23730*/  LDL.LU.64 R46, [R1+0x58] ;  /* 0x00005800012e7983 */ /* 0x000ea20000300a00 */
[----:B------:R-:W-:-:S03]  /*23740*/  IMAD.MOV.U32 R244, RZ, RZ, R53 ;  /* 0x000000fffff47224 */ /* 0x000fc600078e0035 */
[----:B------:R-:W-:Y:S01]  /*23750*/  STS.U8 [R2+UR8+0x3780], R171 ;  /* 0x003780ab02007988 */ /* 0x000fe20008000008 */
[----:B------:R-:W-:-:S03]  /*23760*/  IMAD.MOV.U32 R243, RZ, RZ, R52 ;  /* 0x000000fffff37224 */ /* 0x000fc600078e0034 */
[----:B------:R-:W2:Y:S04]  /*23770*/  LDL.LU.64 R48, [R1+0x60] ;  /* 0x0000600001307983 */ /* 0x000ea80000300a00 */
[----:B------:R-:W-:Y:S04]  /*23780*/  STS.U8 [R2+UR8+0x3b80], R169 ;  /* 0x003b80a902007988 */ /* 0x000fe80008000008 */
[----:B------:R-:W2:Y:S04]  /*23790*/  LDL.LU.64 R50, [R1+0x68] ;  /* 0x0000680001327983 */ /* 0x000ea80000300a00 */
[----:B------:R-:W-:Y:S04]  /*237a0*/  STS.U8 [R2+UR8+0x3f80], R167 ;  /* 0x003f80a702007988 */ /* 0x000fe80008000008 */
[----:B------:R-:W2:Y:S04]  /*237b0*/  LDL.LU.64 R52, [R1+0x70] ;  /* 0x0000700001347983 */ /* 0x000ea80000300a00 */
[----:B------:R-:W-:Y:S04]  /*237c0*/  STS.U8 [R2+UR8+0x4380], R165 ;  /* 0x004380a502007988 */ /* 0x000fe80008000008 */
[----:B0-----:R-:W2:Y:S04]  /*237d0*/  LDL.LU.64 R54, [R1+0x78] ;  /* 0x0000780001367983 */ /* 0x001ea80000300a00 */
[----:B------:R-:W-:Y:S04]  /*237e0*/  STS.U8 [R2+UR8+0x4780], R163 ;  /* 0x004780a302007988 */ /* 0x000fe80008000008 */
[----:B------:R-:W2:Y:S04]  /*237f0*/  LDL.LU.64 R56, [R1+0x80] ;  /* 0x0000800001387983 */ /* 0x000ea80000300a00 */
        /* <DEDUP_REMOVED lines=26> */
[----:B------:R0:W-:Y:S04]  /*239a0*/  STS.U8 [R2+UR8+0x7f80], R4 ;  /* 0x007f800402007988 */ /* 0x0001e80008000008 */
[----:B------:R-:W2:Y:S04]  /*239b0*/  LDL.LU.64 R84, [R1+0xf0] ;  /* 0x0000f00001547983 */ /* 0x000ea80000300a00 */
[----:B------:R-:W2:Y:S01]  /*239c0*/  LDL.LU.64 R86, [R1+0xf8] ;  /* 0x0000f80001567983 */ /* 0x000ea20000300a00 */
[----:B0-----:R-:W0:Y:S03]  /*239d0*/  LDC R2, c[0x0][0x230] ;  /* 0x00008c00ff027b82 */ /* 0x001e260000000800 */
[----:B------:R-:W2:Y:S04]  /*239e0*/  LDL.LU.64 R88, [R1+0x100] ;  /* 0x0001000001587983 */ /* 0x000ea80000300a00 */
        /* <DEDUP_REMOVED lines=17> */
[----:B------:R-:W2:Y:S01]  /*23b00*/  LDL.LU.64 R124, [R1+0x190] ;  /* 0x00019000017c7983 */ /* 0x000ea20000300a00 */
[----:B0-----:R-:W-:-:S03]  /*23b10*/  VIADD R2, R2, 0x7f ;  /* 0x0000007f02027836 */ /* 0x001fc60000000000 */
[----:B------:R-:W2:Y:S04]  /*23b20*/  LDL.LU.64 R126, [R1+0x198] ;  /* 0x00019800017e7983 */ /* 0x000ea80000300a00 */
[----:B------:R-:W2:Y:S04]  /*23b30*/  LDL.LU.64 R128, [R1+0x1a0] ;  /* 0x0001a00001807983 */ /* 0x000ea80000300a00 */
[----:B------:R-:W2:Y:S04]  /*23b40*/  LDL.LU.64 R130, [R1+0x1a8] ;  /* 0x0001a80001827983 */ /* 0x000ea80000300a00 */
[----:B------:R-:W2:Y:S04]  /*23b50*/  LDL.LU.64 R132, [R1+0x1b0] ;  /* 0x0001b00001847983 */ /* 0x000ea80000300a00 */
[----:B------:R-:W2:Y:S01]  /*23b60*/  LDL.LU.64 R134, [R1+0x1b8] ;  /* 0x0001b80001867983 */ /* 0x000ea20000300a00 */
[----:B------:R-:W-:-:S03]  /*23b70*/  SHF.R.S32.HI R3, RZ, 0x1f, R2 ;  /* 0x0000001fff037819 */ /* 0x000fc60000011402 */
[----:B------:R-:W2:Y:S01]  /*23b80*/  LDL.LU.64 R136, [R1+0x1c0] ;  /* 0x0001c00001887983 */ /* 0x000ea20000300a00 */
[----:B------:R-:W-:-:S03]  /*23b90*/  VIADD R202, R202, 0x1 ;  /* 0x00000001caca7836 */ /* 0x000fc60000000000 */
[----:B------:R-:W2:Y:S04]  /*23ba0*/  LDL.LU.64 R138, [R1+0x1c8] ;  /* 0x0001c800018a7983 */ /* 0x000ea80000300a00 */
[----:B------:R-:W2:Y:S04]  /*23bb0*/  LDL.LU.64 R140, [R1+0x1d0] ;  /* 0x0001d000018c7983 */ /* 0x000ea80000300a00 */
[----:B------:R-:W2:Y:S04]  /*23bc0*/  LDL.LU.64 R142, [R1+0x1d8] ;  /* 0x0001d800018e7983 */ /* 0x000ea80000300a00 */
[----:B------:R-:W2:Y:S01]  /*23bd0*/  LDL.LU.64 R144, [R1+0x1e0] ;  /* 0x0001e00001907983 */ /* 0x000ea20000300a00 */
[----:B------:R-:W-:-:S03]  /*23be0*/  LEA.HI R2, R3, R2, RZ, 0x7 ;  /* 0x0000000203027211 */ /* 0x000fc600078f38ff */
[----:B------:R-:W2:Y:S04]  /*23bf0*/  LDL.LU.64 R146, [R1+0x1e8] ;  /* 0x0001e80001927983 */ /* 0x000ea80000300a00 */
[----:B------:R-:W2:Y:S04]  /*23c00*/  LDL.LU.64 R148, [R1+0x1f0] ;  /* 0x0001f00001947983 */ /* 0x000ea80000300a00 */
[----:B------:R-:W2:Y:S04]  /*23c10*/  LDL.LU.64 R150, [R1+0x1f8] ;  /* 0x0001f80001967983 */ /* 0x000ea80000300a00 */
[----:B------:R0:W-:Y:S04]  /*23c20*/  STL [R1+0x200], R202 ;  /* 0x000200ca01007387 */ /* 0x0001e80000100800 */
[----:B------:R-:W3:Y:S01]  /*23c30*/  LDL.LU R3, [R1+0x9e0] ;  /* 0x0009e00001037983 */ /* 0x000ee20000300800 */
[----:B------:R-:W-:Y:S01]  /*23c40*/  SHF.R.S32.HI R2, RZ, 0x7, R2 ;  /* 0x00000007ff027819 */ /* 0x000fe20000011402 */
[----:B------:R1:W-:Y:S06]  /*23c50*/  MEMBAR.ALL.CTA ;  /* 0x0000000000007992 */ /* 0x0003ec0000008000 */
[----:B-1----:R-:W1:Y:S01]  /*23c60*/  FENCE.VIEW.ASYNC.S ;  /* 0x00000000000073c6 */ /* 0x002e620000000000 */
[----:B------:R-:W-:-:S02]  /*23c70*/  ISETP.NE.U32.AND P0, PT, R202, R2, PT ;  /* 0x00000002ca00720c */ /* 0x000fc40003f05070 */
[----:B0-----:R-:W0:Y:S08]  /*23c80*/  LDC R202, c[0x0][0x238] ;  /* 0x00008e00ffca7b82 */ /* 0x001e300000000800 */
[----:B-1----:R-:W-:Y:S01]  /*23c90*/  BAR.SYNC.DEFER_BLOCKING 0x0 ;  /* 0x0000000000007b1d */ /* 0x002fe20000010000 */
[----:B0-----:R-:W-:-:S05]  /*23ca0*/  IMAD.SHL.U32 R202, R202, 0x80, RZ ;  /* 0x00000080caca7824 */ /* 0x001fca00078e00ff */
[----:B---3--:R-:W-:-:S05]  /*23cb0*/  IADD3 R3, P5, R202, R3, RZ ;  /* 0x00000003ca037210 */ /* 0x008fca0007fbe0ff */
[----:B------:R0:W-:Y:S04]  /*23cc0*/  STL [R1+0x9e0], R3 ;  /* 0x0009e00301007387 */ /* 0x0001e80000100800 */
[----:B0-----:R-:W3:Y:S02]  /*23cd0*/  LDL.LU R3, [R1+0x9d8] ;  /* 0x0009d80001037983 */ /* 0x001ee40000300800 */
[----:B---3--:R-:W-:-:S05]  /*23ce0*/  IADD3 R3, P6, R202, R3, RZ ;  /* 0x00000003ca037210 */ /* 0x008fca0007fde0ff */
[----:B------:R0:W-:Y:S04]  /*23cf0*/  STL [R1+0x9d8], R3 ;  /* 0x0009d80301007387 */ /* 0x0001e80000100800 */
[----:B0-----:R-:W3:Y:S01]  /*23d00*/  LDL.LU R3, [R1+0x9d0] ;  /* 0x0009d00001037983 */ /* 0x001ee20000300800 */
[C---:B------:R-:W-:Y:S02]  /*23d10*/  IADD3 R16, P2, R202.reuse, R16, RZ ;  /* 0x00000010ca107210 */ /* 0x040fe40007f5e0ff */
[C---:B------:R-:W-:Y:S02]  /*23d20*/  IADD3 R10, P3, R202.reuse, R10, RZ ;  /* 0x0000000aca0a7210 */ /* 0x040fe40007f7e0ff */
[----:B---3--:R-:W-:-:S05]  /*23d30*/  IADD3 R3, P1, R202, R3, RZ ;  /* 0x00000003ca037210 */ /* 0x008fca0007f3e0ff */
[----:B------:R-:W-:Y:S04]  /*23d40*/  STL [R1+0x9d0], R3 ;  /* 0x0009d00301007387 */ /* 0x000fe80000100800 */
[----:B------:R0:W-:Y:S04]  /*23d50*/  STL [R1+0x9c8], R16 ;  /* 0x0009c81001007387 */ /* 0x0001e80000100800 */
[----:B0-----:R-:W3:Y:S04]  /*23d60*/  LDL.LU R16, [R1+0x10a8] ;  /* 0x0010a80001107983 */ /* 0x001ee80000300800 */
[----:B------:R0:W-:Y:S04]  /*23d70*/  STL [R1+0x9c0], R10 ;  /* 0x0009c00a01007387 */ /* 0x0001e80000100800 */
[----:B------:R-:W4:Y:S01]  /*23d80*/  LDL.LU R3, [R1+0x9b8] ;  /* 0x0009b80001037983 */ /* 0x000f220000300800 */
[----:B------:R-:W-:-:S02]  /*23d90*/  IADD3 R17, P4, R202, R17, RZ ;  /* 0x00000011ca117210 */ /* 0x000fc40007f9e0ff */
[----:B0-----:R-:W-:-:S05]  /*23da0*/  SHF.R.S32.HI R10, RZ, 0x1f, R202 ;  /* 0x0000001fff0a7819 */ /* 0x001fca00000114ca */
[----:B---3--:R-:W-:Y:S01]  /*23db0*/  IMAD.X R16, R10, 0x1, R16, P4 ;  /* 0x000000010a107824 */ /* 0x008fe200020e0610 */
[----:B----4-:R-:W-:-:S05]  /*23dc0*/  IADD3 R3, P4, R202, R3, RZ ;  /* 0x00000003ca037210 */ /* 0x010fca0007f9e0ff */
[----:B------:R0:W-:Y:S04]  /*23dd0*/  STL [R1+0x9b8], R3 ;  /* 0x0009b80301007387 */ /* 0x0001e80000100800 */
[----:B0-----:R-:W3:Y:S02]  /*23de0*/  LDL.LU R3, [R1+0x9dc] ;  /* 0x0009dc0001037983 */ /* 0x001ee40000300800 */
[----:B---3--:R-:W-:-:S05]  /*23df0*/  IMAD.X R3, R10, 0x1, R3, P5 ;  /* 0x000000010a037824 */ /* 0x008fca00028e0603 */
[----:B------:R0:W-:Y:S04]  /*23e00*/  STL [R1+0x9dc], R3 ;  /* 0x0009dc0301007387 */ /* 0x0001e80000100800 */
[----:B0-----:R-:W3:Y:S02]  /*23e10*/  LDL.LU R3, [R1+0x9b0] ;  /* 0x0009b00001037983 */ /* 0x001ee40000300800 */
[----:B---3--:R-:W-:-:S05]  /*23e20*/  IADD3 R3, P5, R202, R3, RZ ;  /* 0x00000003ca037210 */ /* 0x008fca0007fbe0ff */
        /* <DEDUP_REMOVED lines=148> */
[----:B0-----:R-:W3:Y:S01]  /*24770*/  LDL.LU R3, [R1+0x8e8] ;  /* 0x0008e80001037983 */ /* 0x001ee20000300800 */
[----:B--2---:R-:W-:Y:S01]  /*24780*/  WARPGROUP.ARRIVE ;  /* 0x00000000000079c5 */ /* 0x004fe20000000000 */
[----:B------:R-:W-:-:S05]  /*24790*/  UMOV UR13, 0x40000040 ;  /* 0x40000040000d7882 */ /* 0x000fca0000000000 */
[----:B------:R-:W-:Y:S01]  /*247a0*/  QGMMA.64x256x32.F32.E4M3.E4M3 R24, gdesc[UR12], R24, gsb0 ;  /* 0x03e000000c1879f3 */ /* 0x000fe20008000818 */
[----:B---3--:R-:W-:-:S05]  /*247b0*/  IADD3 R3, P6, R202, R3, RZ ;  /* 0x00000003ca037210 */ /* 0x008fca0007fde0ff */
[----:B------:R0:W-:Y:S04]  /*247c0*/  STL [R1+0x8e8], R3 ;  /* 0x0008e80301007387 */ /* 0x0001e80000100800 */
[----:B0-----:R-:W2:Y:S01]  /*247d0*/  LDL.LU R3, [R1+0x90c] ;  /* 0x00090c0001037983 */ /* 0x001ea20000300800 */
[----:B------:R-:W-:Y:S02]  /*247e0*/  WARPGROUP.DEPBAR.LE gsb0, 0x0 ;  /* 0x00008000000079c5 */ /* 0x000fe40000010000 */
[----:B------:R-:W-:-:S15]  /*247f0*/  WARPGROUP.ARRIVE ;  /* 0x00000000000079c5 */ /* 0x000fde0000000000 */
[----:B------:R-:W-:Y:S01]  /*24800*/  QGMMA.64x256x32.F32.E4M3.E4M3 R24, gdesc[UR4], R24, gsb0 ;  /* 0x03e00000041879f3 */ /* 0x000fe20008000818 */
[----:B--2---:R-:W-:-:S05]  /*24810*/  IMAD.X R3, R10, 0x1, R3, P1 ;  /* 0x000000010a037824 */ /* 0x004fca00008e0603 */
[----:B------:R0:W-:Y:S04]  /*24820*/  STL [R1+0x90c], R3 ;  /* 0x00090c0301007387 */ /* 0x0001e80000100800 */
[----:B0-----:R-:W2:Y:S01]  /*24830*/  LDL.LU R3, [R1+0x8e0] ;  /* 0x0008e00001037983 */ /* 0x001ea20000300800 */
[----:B------:R-:W-:Y:S02]  /*24840*/  WARPGROUP.DEPBAR.LE gsb0, 0x0 ;  /* 0x00008000000079c5 */ /* 0x000fe40000010000 */
[----:B------:R-:W-:-:S15]  /*24850*/  WARPGROUP.ARRIVE ;  /* 0x00000000000079c5 */ /* 0x000fde0000000000 */
[----:B------:R-:W-:Y:S01]  /*24860*/  QGMMA.64x256x32.F32.E4M3.E4M3 R24, gdesc[UR24], R24, gsb0 ;  /* 0x03e00000181879f3 */ /* 0x000fe20008000818 */
[----:B--2---:R-:W-:-:S05]  /*24870*/  IADD3 R3, P1, R202, R3, RZ ;  /* 0x00000003ca037210 */ /* 0x004fca0007f3e0ff */
[----:B------:R0:W-:Y:S04]  /*24880*/  STL [R1+0x8e0], R3 ;  /* 0x0008e00301007387 */ /* 0x0001e80000100800 */
[----:B0-----:R-:W2:Y:S01]  /*24890*/  LDL.LU R3, [R1+0x904] ;  /* 0x0009040001037983 */ /* 0x001ea20000300800 */
[----:B------:R-:W-:Y:S02]  /*248a0*/  WARPGROUP.DEPBAR.LE gsb0, 0x0 ;  /* 0x00008000000079c5 */ /* 0x000fe40000010000 */
[----:B------:R-:W-:-:S15]  /*248b0*/  WARPGROUP.ARRIVE ;  /* 0x00000000000079c5 */ /* 0x000fde0000000000 */
[----:B------:R-:W-:Y:S03]  /*248c0*/  QGMMA.64x256x32.F32.E4M3.E4M3 R24, gdesc[UR20], R24, gsb0 ;  /* 0x03e00000141879f3 */ /* 0x000fe60008000818 */
[----:B------:R-:W-:Y:S02]  /*248d0*/  WARPGROUP.DEPBAR.LE gsb0, 0x0 ;  /* 0x00008000000079c5 */ /* 0x000fe40000010000 */
[----:B--2---:R-:W-:-:S05]  /*248e0*/  IMAD.X R3, R10, 0x1, R3, P2 ;  /* 0x000000010a037824 */ /* 0x004fca00010e0603 */
[----:B------:R-:W-:Y:S04]  /*248f0*/  STL [R1+0x904], R3 ;  /* 0x0009040301007387 */ /* 0x000fe80000100800 */
[----:B------:R-:W-:Y:S04]  /*24900*/  STL.64 [R1], R24 ;  /* 0x0000001801007387 */ /* 0x000fe80000100a00 */
        /* <DEDUP_REMOVED lines=63> */
[----:B0-----:R-:W2:Y:S04]  /*24d00*/  LDL.LU.64 R150, [R1+0x10a0] ;  /* 0x0010a00001967983 */ /* 0x001ea80000300a00 */
[----:B------:R-:W3:Y:S04]  /*24d10*/  LDL.LU.64 R148, [R1+0x1098] ;  /* 0x0010980001947983 */ /* 0x000ee80000300a00 */
[----:B------:R-:W4:Y:S04]  /*24d20*/  LDL.LU.64 R146, [R1+0x1090] ;  /* 0x0010900001927983 */ /* 0x000f280000300a00 */
[----:B------:R-:W2:Y:S04]  /*24d30*/  LDL.LU.64 R144, [R1+0x1088] ;  /* 0x0010880001907983 */ /* 0x000ea80000300a00 */
[----:B------:R-:W3:Y:S04]  /*24d40*/  LDL.LU.64 R142, [R1+0x1080] ;  /* 0x00108000018e7983 */ /* 0x000ee80000300a00 */
[----:B------:R-:W4:Y:S04]  /*24d50*/  LDL.LU.64 R140, [R1+0x1078] ;  /* 0x00107800018c7983 */ /* 0x000f280000300a00 */
[----:B------:R-:W2:Y:S04]  /*24d60*/  LDL.LU.64 R138, [R1+0x1070] ;  /* 0x00107000018a7983 */ /* 0x000ea80000300a00 */
[----:B------:R-:W3:Y:S04]  /*24d70*/  LDL.LU.64 R136, [R1+0x1068] ;  /* 0x0010680001887983 */ /* 0x000ee80000300a00 */
[----:B------:R-:W4:Y:S04]  /*24d80*/  LDL.LU.64 R134, [R1+0x1060] ;  /* 0x0010600001867983 */ /* 0x000f280000300a00 */
[----:B------:R-:W2:Y:S04]  /*24d90*/  LDL.LU.64 R132, [R1+0x1058] ;  /* 0x0010580001847983 */ /* 0x000ea80000300a00 */
[----:B------:R-:W3:Y:S04]  /*24da0*/  LDL.LU.64 R130, [R1+0x1050] ;  /* 0x0010500001827983 */ /* 0x000ee80000300a00 */
        /* <DEDUP_REMOVED lines=52> */
[----:B------:R-:W3:Y:S01]  /*250f0*/  LDL.LU.64 R24, [R1+0xea8] ;  /* 0x000ea80001187983 */ /* 0x000ee20000300a00 */
[----:B----4-:R-:W-:-:S02]  /*25100*/  IMAD.X R134, R10, 0x1, R134, P1 ;  /* 0x000000010a867824 */ /* 0x010fc400008e0686 */
[C---:B--2---:R-:W-:Y:S02]  /*25110*/  IMAD.X R132, R10.reuse, 0x1, R132, P6 ;  /* 0x000000010a847824 */ /* 0x044fe400030e0684 */
[C---:B---3--:R-:W-:Y:S02]  /*25120*/  IMAD.X R130, R10.reuse, 0x1, R130, P5 ;  /* 0x000000010a827824 */ /* 0x048fe400028e0682 */
[C---:B------:R-:W-:Y:S02]  /*25130*/  IMAD.X R128, R10.reuse, 0x1, R128, P4 ;  /* 0x000000010a807824 */ /* 0x040fe400020e0680 */
[----:B------:R-:W-:Y:S01]  /*25140*/  IMAD.X R126, R10, 0x1, R126, P3 ;  /* 0x000000010a7e7824 */ /* 0x000fe200018e067e */
[C---:B------:R-:W-:Y:S02]  /*25150*/  IADD3 R125, P2, R202.reuse, R125, RZ ;  /* 0x0000007dca7d7210 */ /* 0x040fe40007f5e0ff */
[----:B------:R-:W-:-:S03]  /*25160*/  IADD3 R127, P3, R202, R127, RZ ;  /* 0x0000007fca7f7210 */ /* 0x000fc60007f7e0ff */
[----:B------:R0:W-:Y:S01]  /*25170*/  STL [R1+0x8d8], R125 ;  /* 0x0008d87d01007387 */ /* 0x0001e20000100800 */
[C---:B------:R-:W-:Y:S02]  /*25180*/  IADD3 R129, P4, R202.reuse, R129, RZ ;  /* 0x00000081ca817210 */ /* 0x040fe40007f9e0ff */
[C---:B------:R-:W-:Y:S01]  /*25190*/  IADD3 R131, P5, R202.reuse, R131, RZ ;  /* 0x00000083ca837210 */ /* 0x040fe20007fbe0ff */
[----:B0-----:R-:W2:Y:S04]  /*251a0*/  LDL.LU R125, [R1+0xea4] ;  /* 0x000ea400017d7983 */ /* 0x001ea80000300800 */
[----:B------:R0:W-:Y:S01]  /*251b0*/  STL [R1+0x8fc], R126 ;  /* 0x0008fc7e01007387 */ /* 0x0001e20000100800 */
[----:B------:R-:W-:-:S03]  /*251c0*/  IADD3 R133, P6, R202, R133, RZ ;  /* 0x00000085ca857210 */ /* 0x000fc60007fde0ff */
[----:B0-----:R-:W2:Y:S04]  /*251d0*/  LDL.LU R126, [R1+0xea0] ;  /* 0x000ea000017e7983 */ /* 0x001ea80000300800 */
[----:B------:R0:W-:Y:S04]  /*251e0*/  STL [R1+0x8d0], R127 ;  /* 0x0008d07f01007387 */ /* 0x0001e80000100800 */
[----:B0-----:R-:W2:Y:S04]  /*251f0*/  LDL.LU R127, [R1+0xe9c] ;  /* 0x000e9c00017f7983 */ /* 0x001ea80000300800 */
[----:B------:R0:W-:Y:S01]  /*25200*/  STL [R1+0x8f4], R128 ;  /* 0x0008f48001007387 */ /* 0x0001e20000100800 */
[----:B------:R-:W-:-:S03]  /*25210*/  IADD3 R135, P1, R202, R135, RZ ;  /* 0x00000087ca877210 */ /* 0x000fc60007f3e0ff */
[----:B0-----:R-:W2:Y:S04]  /*25220*/  LDL.LU R128, [R1+0xe98] ;  /* 0x000e980001807983 */ /* 0x001ea80000300800 */
[----:B------:R0:W-:Y:S01]  /*25230*/  STL [R1+0x8c8], R129 ;  /* 0x0008c88101007387 */ /* 0x0001e20000100800 */
[----:B------:R-:W-:-:S03]  /*25240*/  IMAD.X R136, R10, 0x1, R136, P2 ;  /* 0x000000010a887824 */ /* 0x000fc600010e0688 */
        /* <DEDUP_REMOVED lines=46> */
[----:B------:R0:W-:Y:S04]  /*25530*/  STL [R1+0x888], R145 ;  /* 0x0008889101007387 */ /* 0x0001e80000100800 */
        /* <DEDUP_REMOVED lines=13> */
[----:B------:R-:W3:Y:S02]  /*25610*/  LDL.LU R3, [R1+0x894] ;  /* 0x0008940001037983 */ /* 0x000ee40000300800 */
        /* <DEDUP_REMOVED lines=483> */
[----:B---3--:R-:W-:-:S05]  /*27450*/  IADD3 R3, P6, R3, UR9, RZ ;  /* 0x0000000903037c10 */ /* 0x008fca000ffde0ff */
        /* <DEDUP_REMOVED lines=27> */
[----:B------:R0:W-:Y:S02]  /*27610*/  STL [R1+0x5ec], R3 ;  /* 0x0005ec0301007387 */ /* 0x0001e40000100800 */
[----:B0-----:R-:W-:Y:S02]  /*27620*/  IMAD.MOV.U32 R3, RZ, RZ, R222 ;  /* 0x000000ffff037224 */ /* 0x001fe400078e00de */
[----:B------:R-:W-:Y:S02]  /*27630*/  IMAD.MOV.U32 R222, RZ, RZ, R223 ;  /* 0x000000ffffde7224 */ /* 0x000fe400078e00df */
[----:B------:R-:W-:Y:S02]  /*27640*/  IMAD.MOV.U32 R223, RZ, RZ, R224 ;  /* 0x000000ffffdf7224 */ /* 0x000fe400078e00e0 */
[----:B------:R-:W-:Y:S02]  /*27650*/  IMAD.MOV.U32 R224, RZ, RZ, R225 ;  /* 0x000000ffffe07224 */ /* 0x000fe400078e00e1 */
[----:B------:R-:W-:-:S02]  /*27660*/  IMAD.MOV.U32 R225, RZ, RZ, R226 ;  /* 0x000000ffffe17224 */ /* 0x000fc400078e00e2 */
[----:B------:R-:W-:Y:S01]  /*27670*/  IMAD.MOV.U32 R226, RZ, RZ, R227 ;  /* 0x000000ffffe27224 */ /* 0x000fe200078e00e3 */
[----:B------:R-:W-:Y:S01]  /*27680*/  IADD3 R3, P5, R3, UR9, RZ ;  /* 0x0000000903037c10 */ /* 0x000fe2000ffbe0ff */
[----:B------:R-:W-:Y:S02]  /*27690*/  IMAD.MOV.U32 R227, RZ, RZ, R228 ;  /* 0x000000ffffe37224 */ /* 0x000fe400078e00e4 */
[----:B------:R-:W-:Y:S02]  /*276a0*/  IMAD.MOV.U32 R228, RZ, RZ, R229 ;  /* 0x000000ffffe47224 */ /* 0x000fe400078e00e5 */
[----:B------:R-:W-:Y:S02]  /*276b0*/  IMAD.MOV.U32 R229, RZ, RZ, R230 ;  /* 0x000000ffffe57224 */ /* 0x000fe400078e00e6 */
[----:B------:R-:W3:Y:S04]  /*276c0*/  LDL.LU R230, [R1+0x29c] ;  /* 0x00029c0001e67983 */ /* 0x000ee80000300800 */
[----:B------:R0:W-:Y:S04]  /*276d0*/  STL [R1+0xde8], R3 ;  /* 0x000de80301007387 */ /* 0x0001e80000100800 */
[----:B0-----:R-:W4:Y:S02]  /*276e0*/  LDL.LU R3, [R1+0x9fc] ;  /* 0x0009fc0001037983 */ /* 0x001f240000300800 */
[----:B----4-:R-:W-:-:S05]  /*276f0*/  IADD3.X R3, R3, UR11, RZ, P6, !PT ;  /* 0x0000000b03037c10 */ /* 0x010fca000b7fe4ff */
[----:B------:R0:W-:Y:S04]  /*27700*/  STL [R1+0x9fc], R3 ;  /* 0x0009fc0301007387 */ /* 0x0001e80000100800 */
[----:B0-----:R-:W4:Y:S02]  /*27710*/  LDL.LU R3, [R1+0xde4] ;  /* 0x000de40001037983 */ /* 0x001f240000300800 */
[----:B----4-:R-:W-:-:S05]  /*27720*/  IADD3 R3, P6, R3, UR9, RZ ;  /* 0x0000000903037c10 */ /* 0x010fca000ffde0ff */
        /* <DEDUP_REMOVED lines=504> */
[----:B------:R0:W-:Y:S02]  /*296b0*/  STL [R1+0xb48], R3 ;  /* 0x000b480301007387 */ /* 0x0001e40000100800 */
[----:B0-----:R-:W-:Y:S02]  /*296c0*/  IMAD.MOV.U32 R3, RZ, RZ, R222 ;  /* 0x000000ffff037224 */ /* 0x001fe400078e00de */
[----:B------:R-:W-:Y:S02]  /*296d0*/  IMAD.MOV.U32 R222, RZ, RZ, R223 ;  /* 0x000000ffffde7224 */ /* 0x000fe400078e00df */
[----:B------:R-:W-:Y:S02]  /*296e0*/  IMAD.MOV.U32 R223, RZ, RZ, R225 ;  /* 0x000000ffffdf7224 */ /* 0x000fe400078e00e1 */
[----:B------:R-:W-:Y:S02]  /*296f0*/  IMAD.MOV.U32 R225, RZ, RZ, R226 ;  /* 0x000000ffffe17224 */ /* 0x000fe400078e00e2 */
[----:B------:R-:W-:-:S02]  /*29700*/  IMAD.MOV.U32 R226, RZ, RZ, R227 ;  /* 0x000000ffffe27224 */ /* 0x000fc400078e00e3 */
[----:B------:R-:W-:Y:S01]  /*29710*/  IMAD.MOV.U32 R227, RZ, RZ, R228 ;  /* 0x000000ffffe37224 */ /* 0x000fe200078e00e4 */
[----:B------:R-:W-:Y:S01]  /*29720*/  IADD3.X R3, R3, UR11, RZ, P1, !PT ;  /* 0x0000000b03037c10 */ /* 0x000fe20008ffe4ff */
[----:B------:R-:W-:Y:S02]  /*29730*/  IMAD.MOV.U32 R228, RZ, RZ, R229 ;  /* 0x000000ffffe47224 */ /* 0x000fe400078e00e5 */
[----:B---3--:R-:W-:Y:S02]  /*29740*/  IMAD.MOV.U32 R229, RZ, RZ, R230 ;  /* 0x000000ffffe57224 */ /* 0x008fe400078e00e6 */
[----:B------:R-:W-:Y:S02]  /*29750*/  IMAD.MOV.U32 R230, RZ, RZ, R231 ;  /* 0x000000ffffe67224 */ /* 0x000fe400078e00e7 */
[----:B------:R-:W3:Y:S04]  /*29760*/  LDL.LU R231, [R1+0x294] ;  /* 0x0002940001e77983 */ /* 0x000ee80000300800 */
        /* <DEDUP_REMOVED lines=510> */
[----:B------:R0:W-:Y:S02]  /*2b750*/  STL [R1+0x4ac], R3 ;  /* 0x0004ac0301007387 */ /* 0x0001e40000100800 */
[----:B0-----:R-:W-:Y:S02]  /*2b760*/  IMAD.MOV.U32 R3, RZ, RZ, R222 ;  /* 0x000000ffff037224 */ /* 0x001fe400078e00de */
[----:B------:R-:W-:Y:S02]  /*2b770*/  IMAD.MOV.U32 R222, RZ, RZ, R223 ;  /* 0x000000ffffde7224 */ /* 0x000fe400078e00df */
[----:B------:R-:W4:Y:S01]  /*2b780*/  LDL.LU R223, [R1+0x2bc] ;  /* 0x0002bc0001df7983 */ /* 0x000f220000300800 */
[----:B------:R-:W-:-:S05]  /*2b790*/  IADD3 R3, P2, R3, UR9, RZ ;  /* 0x0000000903037c10 */ /* 0x000fca000ff5e0ff */
[----:B------:R0:W-:Y:S04]  /*2b7a0*/  STL [R1+0x480], R3 ;  /* 0x0004800301007387 */ /* 0x0001e80000100800 */
[----:B0-----:R-:W2:Y:S02]  /*2b7b0*/  LDL.LU R3, [R1+0x4a4] ;  /* 0x0004a40001037983 */ /* 0x001ea40000300800 */
[----:B--2---:R-:W-:-:S05]  /*2b7c0*/  IADD3.X R3, R3, UR11, RZ, P3, !PT ;  /* 0x0000000b03037c10 */ /* 0x004fca0009ffe4ff */
[----:B------:R0:W-:Y:S04]  /*2b7d0*/  STL [R1+0x4a4], R3 ;  /* 0x0004a40301007387 */ /* 0x0001e80000100800 */
[----:B0-----:R-:W2:Y:S02]  /*2b7e0*/  LDL.LU R3, [R1+0x478] ;  /* 0x0004780001037983 */ /* 0x001ea40000300800 */
[----:B--2---:R-:W-:-:S05]  /*2b7f0*/  IADD3 R3, P3, R3, UR9, RZ ;  /* 0x0000000903037c10 */ /* 0x004fca000ff7e0ff */
        /* <DEDUP_REMOVED lines=128> */
[----:B--2---:R-:W-:Y:S02]  /*2c000*/  IADD3.X R3, R3, UR11, RZ, P1, !PT ;  /* 0x0000000b03037c10 */ /* 0x004fe40008ffe4ff */
[----:B------:R-:W-:-:S03]  /*2c010*/  IADD3 R251, P1, R251, UR9, RZ ;  /* 0x00000009fbfb7c10 */ /* 0x000fc6000ff3e0ff */
[----:B------:R-:W-:Y:S04]  /*2c020*/  STL [R1+0x3f4], R3 ;  /* 0x0003f40301007387 */ /* 0x000fe80000100800 */
[----:B------:R0:W-:Y:S04]  /*2c030*/  STL [R1+0x3c8], R251 ;  /* 0x0003c8fb01007387 */ /* 0x0001e80000100800 */
[----:B0-----:R-:W2:Y:S04]  /*2c040*/  LDL.LU R251, [R1+0xe38] ;  /* 0x000e380001fb7983 */ /* 0x001ea80000300800 */
[----:B------:R-:W3:Y:S02]  /*2c050*/  LDL.LU R3, [R1+0x3ec] ;  /* 0x0003ec0001037983 */ /* 0x000ee40000300800 */
[----:B---3--:R-:W-:-:S05]  /*2c060*/  IADD3.X R3, R3, UR11, RZ, P2, !PT ;  /* 0x0000000b03037c10 */ /* 0x008fca00097fe4ff */
[----:B------:R0:W-:Y:S04]  /*2c070*/  STL [R1+0x3ec], R3 ;  /* 0x0003ec0301007387 */ /* 0x0001e80000100800 */
[----:B0-----:R-:W3:Y:S02]  /*2c080*/  LDL.LU R3, [R1+0x3c0] ;  /* 0x0003c00001037983 */ /* 0x001ee40000300800 */
[----:B---3--:R-:W-:-:S05]  /*2c090*/  IADD3 R3, P2, R3, UR9, RZ ;  /* 0x0000000903037c10 */ /* 0x008fca000ff5e0ff */
[----:B------:R0:W-:Y:S04]  /*2c0a0*/  STL [R1+0x3c0], R3 ;  /* 0x0003c00301007387 */ /* 0x0001e80000100800 */
[----:B0-----:R-:W3:Y:S02]  /*2c0b0*/  LDL.LU R3, [R1+0x3e4] ;  /* 0x0003e40001037983 */ /* 0x001ee40000300800 */
        /* <DEDUP_REMOVED lines=14> */
[----:B0-----:R-:W3:Y:S01]  /*2c1a0*/  LDL.LU R3, [R1+0x3a8] ;  /* 0x0003a80001037983 */ /* 0x001ee20000300800 */
[----:B------:R-:W-:Y:S02]  /*2c1b0*/  IADD3.X R0, R0, UR11, RZ, P6, !PT ;  /* 0x0000000b00007c10 */ /* 0x000fe4000b7fe4ff */
[----:B---3--:R-:W-:-:S05]  /*2c1c0*/  IADD3 R3, P5, R3, UR9, RZ ;  /* 0x0000000903037c10 */ /* 0x008fca000ffbe0ff */
[----:B------:R-:W-:Y:S04]  /*2c1d0*/  STL [R1+0x3a8], R3 ;  /* 0x0003a80301007387 */ /* 0x000fe80000100800 */
[----:B------:R0:W-:Y:S04]  /*2c1e0*/  STL [R1+0x3cc], R0 ;  /* 0x0003cc0001007387 */ /* 0x0001e80000100800 */
[----:B0-----:R-:W3:Y:S04]  /*2c1f0*/  LDL.LU R0, [R1+0xe34] ;  /* 0x000e340001007983 */ /* 0x001ee80000300800 */
[----:B------:R-:W4:Y:S01]  /*2c200*/  LDL.LU R3, [R1+0x3a0] ;  /* 0x0003a00001037983 */ /* 0x000f220000300800 */
[----:B------:R-:W-:-:S02]  /*2c210*/  IADD3.X R221, R221, UR11, RZ, P1, !PT ;  /* 0x0000000bdddd7c10 */ /* 0x000fc40008ffe4ff */
[----:B----4-:R-:W-:-:S05]  /*2c220*/  IADD3 R3, P6, R3, UR9, RZ ;  /* 0x0000000903037c10 */ /* 0x010fca000ffde0ff */
[----:B------:R-:W-:Y:S04]  /*2c230*/  STL [R1+0x3a0], R3 ;  /* 0x0003a00301007387 */ /* 0x000fe80000100800 */
[----:B------:R0:W-:Y:S04]  /*2c240*/  STL [R1+0x3c4], R221 ;  /* 0x0003c4dd01007387 */ /* 0x0001e80000100800 */
[----:B0-----:R-:W4:Y:S02]  /*2c250*/  LDL.LU R221, [R1+0x398] ;  /* 0x0003980001dd7983 */ /* 0x001f240000300800 */
[----:B----4-:R-:W-:-:S05]  /*2c260*/  IADD3 R221, P1, R221, UR9, RZ ;  /* 0x00000009dddd7c10 */ /* 0x010fca000ff3e0ff */
[----:B------:R0:W-:Y:S04]  /*2c270*/  STL [R1+0x398], R221 ;  /* 0x000398dd01007387 */ /* 0x0001e80000100800 */
[----:B0-----:R-:W4:Y:S02]  /*2c280*/  LDL.LU R221, [R1+0x3bc] ;  /* 0x0003bc0001dd7983 */ /* 0x001f240000300800 */
[----:B----4-:R-:W-:Y:S02]  /*2c290*/  IADD3.X R221, R221, UR11, RZ, P2, !PT ;  /* 0x0000000bdddd7c10 */ /* 0x010fe400097fe4ff */
[----:B------:R-:W-:-:S03]  /*2c2a0*/  IADD3 R220, P2, R220, UR9, RZ ;  /* 0x00000009dcdc7c10 */ /* 0x000fc6000ff5e0ff */
[----:B------:R0:W-:Y:S04]  /*2c2b0*/  STL [R1+0x3bc], R221 ;  /* 0x0003bcdd01007387 */ /* 0x0001e80000100800 */
[----:B------:R-:W-:Y:S04]  /*2c2c0*/  STL [R1+0x390], R220 ;  /* 0x000390dc01007387 */ /* 0x000fe80000100800 */
[----:B0-----:R-:W4:Y:S02]  /*2c2d0*/  LDL.LU R221, [R1+0x3b4] ;  /* 0x0003b40001dd7983 */ /* 0x001f240000300800 */
[----:B----4-:R-:W-:-:S02]  /*2c2e0*/  IADD3.X R221, R221, UR11, RZ, P3, !PT ;  /* 0x0000000bdddd7c10 */ /* 0x010fc40009ffe4ff */
[----:B------:R-:W-:-:S03]  /*2c2f0*/  IADD3 R219, P3, R219, UR9, RZ ;  /* 0x00000009dbdb7c10 */ /* 0x000fc6000ff7e0ff */
[----:B------:R0:W-:Y:S04]  /*2c300*/  STL [R1+0x3b4], R221 ;  /* 0x0003b4dd01007387 */ /* 0x0001e80000100800 */
[----:B------:R-:W-:Y:S04]  /*2c310*/  STL [R1+0x388], R219 ;  /* 0x000388db01007387 */ /* 0x000fe80000100800 */
        /* <DEDUP_REMOVED lines=21> */
[----:B0-----:R-:W4:Y:S01]  /*2c470*/  LDL.LU R221, [R1+0x368] ;  /* 0x0003680001dd7983 */ /* 0x001f220000300800 */
[----:B------:R-:W-:Y:S02]  /*2c480*/  IADD3.X R218, R218, UR11, RZ, P2, !PT ;  /* 0x0000000bdada7c10 */ /* 0x000fe400097fe4ff */
[----:B----4-:R-:W-:-:S05]  /*2c490*/  IADD3 R221, P1, R221, UR9, RZ ;  /* 0x00000009dddd7c10 */ /* 0x010fca000ff3e0ff */
[----:B------:R0:W-:Y:S04]  /*2c4a0*/  STL [R1+0x368], R221 ;  /* 0x000368dd01007387 */ /* 0x0001e80000100800 */
[----:B------:R-:W-:Y:S04]  /*2c4b0*/  STL [R1+0x38c], R218 ;  /* 0x00038cda01007387 */ /* 0x000fe80000100800 */
[----:B0-----:R-:W4:Y:S01]  /*2c4c0*/  LDL.LU R221, [R1+0x360] ;  /* 0x0003600001dd7983 */ /* 0x001f220000300800 */
[----:B------:R-:W-:Y:S02]  /*2c4d0*/  IADD3.X R217, R217, UR11, RZ, P3, !PT ;  /* 0x0000000bd9d97c10 */ /* 0x000fe40009ffe4ff */
[----:B----4-:R-:W-:-:S05]  /*2c4e0*/  IADD3 R221, P2, R221, UR9, RZ ;  /* 0x00000009dddd7c10 */ /* 0x010fca000ff5e0ff */
[----:B------:R0:W-:Y:S04]  /*2c4f0*/  STL [R1+0x360], R221 ;  /* 0x000360dd01007387 */ /* 0x0001e80000100800 */
[----:B------:R-:W-:Y:S04]  /*2c500*/  STL [R1+0x384], R217 ;  /* 0x000384d901007387 */ /* 0x000fe80000100800 */
        /* <DEDUP_REMOVED lines=111> */
[----:B------:R-:W-:Y:S01]  /*2cc00*/  WARPGROUP.ARRIVE ;  /* 0x00000000000079c5 */ /* 0x000fe20000000000 */
[----:B------:R-:W-:Y:S01]  /*2cc10*/  UMOV UR30, UR14 ;  /* 0x0000000e001e7c82 */ /* 0x000fe20008000000 */
[----:B------:R-:W-:-:S04]  /*2cc20*/  UMOV UR31, UR15 ;  /* 0x0000000f001f7c82 */ /* 0x000fc80008000000 */
[----:B------:R-:W-:Y:S01]  /*2cc30*/  QGMMA.64x256x32.F32.E4M3.E4M3 R24, gdesc[UR28], R24, gsb0 ;  /* 0x03e000001c1879f3 */ /* 0x000fe20008000818 */
[----:B----4-:R-:W-:-:S05]  /*2cc40*/  IADD3 R221, P5, R221, UR9, RZ ;  /* 0x00000009dddd7c10 */ /* 0x010fca000ffbe0ff */
[----:B------:R0:W-:Y:S04]  /*2cc50*/  STL [R1+0x2b8], R221 ;  /* 0x0002b8dd01007387 */ /* 0x0001e80000100800 */
[----:B0-----:R-:W4:Y:S01]  /*2cc60*/  LDL.LU R221, [R1+0x2dc] ;  /* 0x0002dc0001dd7983 */ /* 0x001f220000300800 */
[----:B------:R-:W-:Y:S02]  /*2cc70*/  WARPGROUP.DEPBAR.LE gsb0, 0x0 ;  /* 0x00008000000079c5 */ /* 0x000fe40000010000 */
[----:B------:R-:W-:Y:S01]  /*2cc80*/  WARPGROUP.ARRIVE ;  /* 0x00000000000079c5 */ /* 0x000fe20000000000 */
[----:B------:R-:W-:Y:S01]  /*2cc90*/  UMOV UR34, UR6 ;  /* 0x0000000600227c82 */ /* 0x000fe20008000000 */
[----:B------:R-:W-:-:S13]  /*2cca0*/  UMOV UR35, UR7 ;  /* 0x0000000700237c82 */ /* 0x000fda0008000000 */
[----:B------:R-:W-:Y:S01]  /*2ccb0*/  QGMMA.64x256x32.F32.E4M3.E4M3 R24, gdesc[UR32], R24, gsb0 ;  /* 0x03e00000201879f3 */ /* 0x000fe20008000818 */
[----:B----4-:R-:W-:-:S05]  /*2ccc0*/  IADD3.X R221, R221, UR11, RZ, P6, !PT ;  /* 0x0000000bdddd7c10 */ /* 0x010fca000b7fe4ff */
[----:B------:R0:W-:Y:S04]  /*2ccd0*/  STL [R1+0x2dc], R221 ;  /* 0x0002dcdd01007387 */ /* 0x0001e80000100800 */
[----:B0-----:R-:W4:Y:S01]  /*2cce0*/  LDL.LU R221, [R1+0x2b0] ;  /* 0x0002b00001dd7983 */ /* 0x001f220000300800 */
[----:B---3--:R-:W-:Y:S01]  /*2ccf0*/  IADD3.X R0, R0, UR11, RZ, P1, !PT ;  /* 0x0000000b00007c10 */ /* 0x008fe20008ffe4ff */
[----:B------:R-:W-:Y:S02]  /*2cd00*/  WARPGROUP.DEPBAR.LE gsb0, 0x0 ;  /* 0x00008000000079c5 */ /* 0x000fe40000010000 */
[----:B------:R-:W-:Y:S01]  /*2cd10*/  WARPGROUP.ARRIVE ;  /* 0x00000000000079c5 */ /* 0x000fe20000000000 */
[----:B------:R-:W-:Y:S01]  /*2cd20*/  UMOV UR38, UR26 ;  /* 0x0000001a00267c82 */ /* 0x000fe20008000000 */
[----:B------:R-:W-:-:S12]  /*2cd30*/  UMOV UR39, UR27 ;  /* 0x0000001b00277c82 */ /* 0x000fd80008000000 */
[----:B------:R-:W-:Y:S01]  /*2cd40*/  QGMMA.64x256x32.F32.E4M3.E4M3 R24, gdesc[UR36], R24, gsb0 ;  /* 0x03e00000241879f3 */ /* 0x000fe20008000818 */
[----:B------:R-:W-:Y:S01]  /*2cd50*/  UMOV UR42, UR22 ;  /* 0x00000016002a7c82 */ /* 0x000fe20008000000 */
[----:B------:R-:W-:Y:S01]  /*2cd60*/  UMOV UR43, UR23 ;  /* 0x00000017002b7c82 */ /* 0x000fe20008000000 */
[----:B----4-:R-:W-:-:S05]  /*2cd70*/  IADD3 R221, P6, R221, UR9, RZ ;  /* 0x00000009dddd7c10 */ /* 0x010fca000ffde0ff */
[----:B------:R-:W-:Y:S04]  /*2cd80*/  STL [R1+0x2b0], R221 ;  /* 0x0002b0dd01007387 */ /* 0x000fe80000100800 */
[----:B------:R0:W-:Y:S04]  /*2cd90*/  STL [R1+0x2d4], R0 ;  /* 0x0002d40001007387 */ /* 0x0001e80000100800 */
[----:B0-----:R-:W3:Y:S04]  /*2cda0*/  LDL.LU R0, [R1+0xe30] ;  /* 0x000e300001007983 */ /* 0x001ee80000300800 */
[----:B------:R-:W4:Y:S01]  /*2cdb0*/  LDL.LU R221, [R1+0x2a8] ;  /* 0x0002a80001dd7983 */ /* 0x000f220000300800 */
[----:B------:R-:W-:-:S02]  /*2cdc0*/  WARPGROUP.DEPBAR.LE gsb0, 0x0 ;  /* 0x00008000000079c5 */ /* 0x000fc40000010000 */
[----:B------:R-:W-:-:S06]  /*2cdd0*/  WARPGROUP.ARRIVE ;  /* 0x00000000000079c5 */ /* 0x000fcc0000000000 */
[----:B------:R-:W-:Y:S01]  /*2cde0*/  QGMMA.64x256x32.F32.E4M3.E4M3 R24, gdesc[UR40], R24, gsb0 ;  /* 0x03e00000281879f3 */ /* 0x000fe20008000818 */
[----:B------:R-:W-:Y:S02]  /*2cdf0*/  IADD3.X R206, R206, UR11, RZ, P2, !PT ;  /* 0x0000000bcece7c10 */ /* 0x000fe400097fe4ff */
[----:B------:R-:W-:Y:S02]  /*2ce00*/  IADD3.X R205, R205, UR11, RZ, P3, !PT ;  /* 0x0000000bcdcd7c10 */ /* 0x000fe40009ffe4ff */
[----:B------:R-:W-:Y:S02]  /*2ce10*/  IADD3 R222, P3, R222, UR9, RZ ;  /* 0x00000009dede7c10 */ /* 0x000fe4000ff7e0ff */
[----:B------:R-:W-:Y:S02]  /*2ce20*/  IADD3.X R223, R223, UR11, RZ, P4, !PT ;  /* 0x0000000bdfdf7c10 */ /* 0x000fe4000a7fe4ff */
[----:B------:R-:W-:Y:S02]  /*2ce30*/  IADD3 R204, P4, R204, UR9, RZ ;  /* 0x00000009cccc7c10 */ /* 0x000fe4000ff9e0ff */
[----:B------:R-:W-:-:S02]  /*2ce40*/  IADD3.X R224, R224, UR11, RZ, P5, !PT ;  /* 0x0000000be0e07c10 */ /* 0x000fc4000affe4ff */
[----:B------:R-:W-:Y:S02]  /*2ce50*/  IADD3 R203, P5, R203, UR9, RZ ;  /* 0x00000009cbcb7c10 */ /* 0x000fe4000ffbe0ff */
        /* <DEDUP_REMOVED lines=21> */
[----:B------:R-:W-:Y:S02]  /*2cfb0*/  IADD3.X R250, R250, UR11, RZ, P5, !PT ;  /* 0x0000000bfafa7c10 */ /* 0x000fe4000affe4ff */
[----:B------:R-:W-:-:S02]  /*2cfc0*/  IADD3.X R252, R252, UR11, RZ, P6, !PT ;  /* 0x0000000bfcfc7c10 */ /* 0x000fc4000b7fe4ff */
[----:B------:R-:W-:Y:S02]  /*2cfd0*/  IADD3.X R192, R192, UR11, RZ, P3, !PT ;  /* 0x0000000bc0c07c10 */ /* 0x000fe40009ffe4ff */
[----:B----4-:R-:W-:Y:S02]  /*2cfe0*/  IADD3 R221, P1, R221, UR9, RZ ;  /* 0x00000009dddd7c10 */ /* 0x010fe4000ff3e0ff */
[----:B---3--:R-:W-:-:S03]  /*2cff0*/  IADD3 R0, P2, R0, UR9, RZ ;  /* 0x0000000900007c10 */ /* 0x008fc6000ff5e0ff */
[----:B------:R-:W-:Y:S04]  /*2d000*/  STL [R1+0x2a8], R221 ;  /* 0x0002a8dd01007387 */ /* 0x000fe80000100800 */
[----:B------:R-:W-:Y:S04]  /*2d010*/  STL [R1+0x2cc], R206 ;  /* 0x0002ccce01007387 */ /* 0x000fe80000100800 */
[----:B------:R0:W-:Y:S01]  /*2d020*/  STL [R1+0x2a0], R0 ;  /* 0x0002a00001007387 */ /* 0x0001e20000100800 */
[----:B------:R-:W-:Y:S02]  /*2d030*/  IADD3.X R227, R227, UR11, RZ, P1, !PT ;  /* 0x0000000be3e37c10 */ /* 0x000fe40008ffe4ff */
[----:B------:R-:W-:-:S02]  /*2d040*/  IADD3 R228, P1, R228, UR9, RZ ;  /* 0x00000009e4e47c10 */ /* 0x000fc4000ff3e0ff */
[----:B------:R-:W-:Y:S01]  /*2d050*/  IADD3.X R229, R229, UR11, RZ, P2, !PT ;  /* 0x0000000be5e57c10 */ /* 0x000fe200097fe4ff */
[----:B0-----:R0:W5:Y:S04]  /*2d060*/  LDL.LU R0, [R1+0xe2c] ;  /* 0x000e2c0001007983 */ /* 0x0011680000300800 */
[----:B------:R0:W-:Y:S04]  /*2d070*/  STL [R1+0x2c4], R205 ;  /* 0x0002c4cd01007387 */ /* 0x0001e80000100800 */
[----:B------:R0:W-:Y:S04]  /*2d080*/  STL [R1+0x298], R222 ;  /* 0x000298de01007387 */ /* 0x0001e80000100800 */
[----:B------:R0:W-:Y:S04]  /*2d090*/  STL [R1+0x2bc], R223 ;  /* 0x0002bcdf01007387 */ /* 0x0001e80000100800 */
[----:B------:R0:W-:Y:S04]  /*2d0a0*/  STL [R1+0x290], R204 ;  /* 0x000290cc01007387 */ /* 0x0001e80000100800 */
[----:B------:R0:W-:Y:S04]  /*2d0b0*/  STL [R1+0x2b4], R224 ;  /* 0x0002b4e001007387 */ /* 0x0001e80000100800 */
[----:B------:R0:W-:Y:S04]  /*2d0c0*/  STL [R1+0x288], R203 ;  /* 0x000288cb01007387 */ /* 0x0001e80000100800 */
[----:B------:R0:W-:Y:S01]  /*2d0d0*/  STL [R1+0x2ac], R225 ;  /* 0x0002ace101007387 */ /* 0x0001e20000100800 */
[----:B------:R-:W-:-:S03]  /*2d0e0*/  IADD3 R230, P2, R230, UR9, RZ ;  /* 0x00000009e6e67c10 */ /* 0x000fc6000ff5e0ff */
[----:B------:R0:W-:Y:S04]  /*2d0f0*/  STL [R1+0x280], R226 ;  /* 0x000280e201007387 */ /* 0x0001e80000100800 */
[----:B------:R0:W-:Y:S04]  /*2d100*/  STL [R1+0x2a4], R227 ;  /* 0x0002a4e301007387 */ /* 0x0001e80000100800 */
[----:B------:R0:W-:Y:S04]  /*2d110*/  STL [R1+0x278], R228 ;  /* 0x000278e401007387 */ /* 0x0001e80000100800 */
[----:B------:R0:W-:Y:S04]  /*2d120*/  STL [R1+0x29c], R229 ;  /* 0x00029ce501007387 */ /* 0x0001e80000100800 */
[----:B------:R0:W-:Y:S04]  /*2d130*/  STL [R1+0x270], R230 ;  /* 0x000270e601007387 */ /* 0x0001e80000100800 */
[----:B------:R0:W-:Y:S04]  /*2d140*/  STL [R1+0x294], R231 ;  /* 0x000294e701007387 */ /* 0x0001e80000100800 */
[----:B------:R0:W-:Y:S04]  /*2d150*/  STL [R1+0x268], R232 ;  /* 0x000268e801007387 */ /* 0x0001e80000100800 */
[----:B------:R0:W-:Y:S04]  /*2d160*/  STL [R1+0x28c], R201 ;  /* 0x00028cc901007387 */ /* 0x0001e80000100800 */
[----:B------:R0:W-:Y:S01]  /*2d170*/  STL [R1+0x260], R233 ;  /* 0x000260e901007387 */ /* 0x0001e20000100800 */
[----:B------:R-:W-:-:S03]  /*2d180*/  IADD3.X R236, R236, UR11, RZ, P1, !PT ;  /* 0x0000000becec7c10 */ /* 0x000fc60008ffe4ff */
[----:B------:R0:W-:Y:S01]  /*2d190*/  STL [R1+0x284], R200 ;  /* 0x000284c801007387 */ /* 0x0001e20000100800 */
[----:B------:R-:W-:-:S03]  /*2d1a0*/  IADD3 R198, P1, R198, UR9, RZ ;  /* 0x00000009c6c67c10 */ /* 0x000fc6000ff3e0ff */
[----:B------:R0:W-:Y:S01]  /*2d1b0*/  STL [R1+0x258], R234 ;  /* 0x000258ea01007387 */ /* 0x0001e20000100800 */
[----:B------:R-:W-:-:S03]  /*2d1c0*/  IADD3.X R237, R237, UR11, RZ, P2, !PT ;  /* 0x0000000beded7c10 */ /* 0x000fc600097fe4ff */
        /* <DEDUP_REMOVED lines=24> */
[----:B------:R0:W-:Y:S01]  /*2d350*/  STL [R1+0x208], R194 ;  /* 0x000208c201007387 */ /* 0x0001e20000100800 */
[----:B--2---:R-:W-:-:S03]  /*2d360*/  IADD3.X R251, R251, UR11, RZ, P1, !PT ;  /* 0x0000000bfbfb7c10 */ /* 0x004fc60008ffe4ff */
[----:B------:R0:W-:Y:S01]  /*2d370*/  STL [R1+0x22c], R249 ;  /* 0x00022cf901007387 */ /* 0x0001e20000100800 */
[----:B------:R-:W-:-:S03]  /*2d380*/  IADD3.X R193, R193, UR11, RZ, P2, !PT ;  /* 0x0000000bc1c17c10 */ /* 0x000fc600097fe4ff */
[----:B------:R0:W-:Y:S04]  /*2d390*/  STL [R1+0x224], R250 ;  /* 0x000224fa01007387 */ /* 0x0001e80000100800 */
[----:B------:R0:W-:Y:S04]  /*2d3a0*/  STL [R1+0x21c], R252 ;  /* 0x00021cfc01007387 */ /* 0x0001e80000100800 */
[----:B------:R0:W-:Y:S04]  /*2d3b0*/  STL [R1+0x204], R192 ;  /* 0x000204c001007387 */ /* 0x0001e80000100800 */
[----:B------:R0:W-:Y:S04]  /*2d3c0*/  STL [R1+0x214], R251 ;  /* 0x000214fb01007387 */ /* 0x0001e80000100800 */
[----:B------:R0:W-:Y:S01]  /*2d3d0*/  STL [R1+0x20c], R193 ;  /* 0x00020cc101007387 */ /* 0x0001e20000100800 */
[----:B------:R-:W-:-:S02]  /*2d3e0*/  WARPGROUP.DEPBAR.LE gsb0, 0x0 ;  /* 0x00008000000079c5 */ /* 0x000fc40000010000 */
[----:B------:R-:W-:Y:S05]  /*2d3f0*/  @P0 BRA `(.L_x_2) ;  /* 0xfffffea000b80947 */ /* 0x000fea000383ffff */
.L_x_1:
[----:B------:R2:W-:Y:S01]  /*2d400*/  STL [R1+0xe3c], R149 ;  /* 0x000e3c9501007387 */ /* 0x0005e20000100800 */
[----:B------:R-:W-:Y:S01]  /*2d410*/  F2FP.SATFINITE.E4M3.F32.PACK_AB_MERGE_C R30, R31, R30, RZ ;  /* 0x0000001e1f1e723e */ /* 0x000fe200048070ff */
[----:B------:R-:W-:Y:S01]  /*2d420*/  ULDC.64 UR4, c[0x0][0x228] ;  /* 0x00008a0000047ab9 */ /* 0x000fe20000000a00 */
[----:B------:R-:W-:Y:S01]  /*2d430*/  F2FP.SATFINITE.E4M3.F32.PACK_AB_MERGE_C R27, R27, R26, RZ ;  /* 0x0000001a1b1b723e */ /* 0x000fe200048070ff */
[----:B------:R-:W3:Y:S01]  /*2d440*/  LDL.LU R5, [R1+0x4] ;  /* 0x0000040001057983 */ /* 0x000ee20000300800 */
[----:B------:R-:W-:Y:S01]  /*2d450*/  F2FP.SATFINITE.E4M3.F32.PACK_AB_MERGE_C R32, R33, R32, RZ ;  /* 0x000000202120723e */ /* 0x000fe200048070ff */
[----:B------:R-:W-:Y:S02]  /*2d460*/  ULDC UR6, c[0x0][0x22c] ;  /* 0x00008b0000067ab9 */ /* 0x000fe40000000800 */
[----:B--2---:R-:W3:Y:S04]  /*2d470*/  LDL.LU R149, [R1] ;  /* 0x0000000001957983 */ /* 0x004ee80000300800 */
[----:B------:R2:W-:Y:S04]  /*2d480*/  STL [R1+0xe38], R148 ;  /* 0x000e389401007387 */ /* 0x0005e80000100800 */
[----:B--2---:R-:W2:Y:S04]  /*2d490*/  LDL.LU R148, [R1+0x8] ;  /* 0x0000080001947983 */ /* 0x004ea80000300800 */
[----:B------:R-:W2:Y:S04]  /*2d4a0*/  LDL.LU R3, [R1+0xc] ;  /* 0x00000c0001037983 */ /* 0x000ea80000300800 */
[----:B------:R4:W-:Y:S04]  /*2d4b0*/  STL [R1+0xe34], R151 ;  /* 0x000e349701007387 */ /* 0x0009e80000100800 */
[----:B----4-:R-:W4:Y:S04]  /*2d4c0*/  LDL.LU R151, [R1+0x10] ;  /* 0x0000100001977983 */ /* 0x010f280000300800 */
[----:B-1----:R-:W4:Y:S04]  /*2d4d0*/  LDL.LU R2, [R1+0x14] ;  /* 0x0000140001027983 */ /* 0x002f280000300800 */
[----:B------:R1:W-:Y:S04]  /*2d4e0*/  STL [R1+0xe30], R150 ;  /* 0x000e309601007387 */ /* 0x0003e80000100800 */
[----:B-1----:R-:W4:Y:S04]  /*2d4f0*/  LDL.LU R150, [R1+0x18] ;  /* 0x0000180001967983 */ /* 0x002f280000300800 */
[----:B------:R-:W4:Y:S04]  /*2d500*/  LDL.LU R4, [R1+0x1c] ;  /* 0x00001c0001047983 */ /* 0x000f280000300800 */
[----:B-----5:R1:W-:Y:S04]  /*2d510*/  STL [R1+0xe2c], R0 ;  /* 0x000e2c0001007387 */ /* 0x0203e80000100800 */
[----:B-1----:R-:W4:Y:S04]  /*2d520*/  LDL.LU R0, [R1+0x20] ;  /* 0x0000200001007983 */ /* 0x002f280000300800 */
[----:B------:R-:W4:Y:S04]  /*2d530*/  LDL.LU R6, [R1+0x24] ;  /* 0x0000240001067983 */ /* 0x000f280000300800 */
[----:B------:R-:W4:Y:S04]  /*2d540*/  LDL.LU R17, [R1+0x28] ;  /* 0x0000280001117983 */ /* 0x000f280000300800 */
[----:B------:R-:W4:Y:S04]  /*2d550*/  LDL.LU R7, [R1+0x2c] ;  /* 0x00002c0001077983 */ /* 0x000f280000300800 */
[----:B------:R-:W4:Y:S04]  /*2d560*/  LDL.LU R16, [R1+0x30] ;  /* 0x0000300001107983 */ /* 0x000f280000300800 */
[----:B------:R-:W4:Y:S04]  /*2d570*/  LDL.LU R9, [R1+0x34] ;  /* 0x0000340001097983 */ /* 0x000f280000300800 */
[----:B------:R-:W4:Y:S04]  /*2d580*/  LDL.LU R202, [R1+0x38] ;  /* 0x0000380001ca7983 */ /* 0x000f280000300800 */
[----:B------:R-:W4:Y:S04]  /*2d590*/  LDL.LU R8, [R1+0x3c] ;  /* 0x00003c0001087983 */ /* 0x000f280000300800 */
[----:B------:R-:W4:Y:S04]  /*2d5a0*/  LDL.LU R10, [R1+0x40] ;  /* 0x00004000010a7983 */ /* 0x000f280000300800 */
[----:B0-----:R-:W4:Y:S04]  /*2d5b0*/  LDL.LU R252, [R1+0x44] ;  /* 0x0000440001fc7983 */ /* 0x001f280000300800 */
        /* <DEDUP_REMOVED lines=107> */
[----:B------:R-:W4:Y:S01]  /*2dc70*/  LDL.LU R193, [R1+0x1f4] ;  /* 0x0001f40001c17983 */ /* 0x000f220000300800 */
[----:B---3--:R-:W-:-:S03]  /*2dc80*/  F2FP.SATFINITE.E4M3.F32.PACK_AB_MERGE_C R5, R5, R149, RZ ;  /* 0x000000950505723e */ /* 0x008fc600048070ff */
[----:B------:R-:W3:Y:S01]  /*2dc90*/  LDL.LU R194, [R1+0x1f8] ;  /* 0x0001f80001c27983 */ /* 0x000ee20000300800 */
[----:B--2---:R-:W-:-:S03]  /*2dca0*/  F2FP.SATFINITE.E4M3.F32.PACK_AB_MERGE_C R3, R3, R148, RZ ;  /* 0x000000940303723e */ /* 0x004fc600048070ff */
[----:B------:R-:W3:Y:S01]  /*2dcb0*/  LDL.LU R192, [R1+0x1fc] ;  /* 0x0001fc0001c07983 */ /* 0x000ee20000300800 */
[----:B----4-:R-:W-:-:S03]  /*2dcc0*/  F2FP.SATFINITE.E4M3.F32.PACK_AB_MERGE_C R2, R2, R151, RZ ;  /* 0x000000970202723e */ /* 0x010fc600048070ff */
[----:B------:R-:W2:Y:S01]  /*2dcd0*/  LDL.LU R149, [R1+0xe3c] ;  /* 0x000e3c0001957983 */ /* 0x000ea20000300800 */
[----:B------:R-:W-:-:S03]  /*2dce0*/  F2FP.SATFINITE.E4M3.F32.PACK_AB_MERGE_C R4, R4, R150, RZ ;  /* 0x000000960404723e */ /* 0x000fc600048070ff */
[----:B------:R-:W2:Y:S01]  /*2dcf0*/  LDL.LU R148, [R1+0xe38] ;  /* 0x000e380001947983 */ /* 0x000ea20000300800 */
[----:B------:R-:W-:-:S03]  /*2dd00*/  F2FP.SATFINITE.E4M3.F32.PACK_AB_MERGE_C R6, R6, R0, RZ ;  /* 0x000000000606723e */ /* 0x000fc600048070ff */
[----:B------:R-:W4:Y:S04]  /*2dd10*/  LDL.LU R151, [R1+0xe34] ;  /* 0x000e340001977983 */ /* 0x000f280000300800 */
[----:B------:R-:W4:Y:S04]  /*2dd20*/  LDL.LU R150, [R1+0xe30] ;  /* 0x000e300001967983 */ /* 0x000f280000300800 */
[----:B------:R-:W2:Y:S01]  /*2dd30*/  LDL.LU R0, [R1+0xe2c] ;  /* 0x000e2c0001007983 */ /* 0x000ea20000300800 */
[----:B------:R-:W0:Y:S01]  /*2dd40*/  S2R R31, SR_TID.X ;  /* 0x00000000001f7919 */ /* 0x000e220000002100 */
[----:B------:R-:W-:-:S02]  /*2dd50*/  F2FP.SATFINITE.E4M3.F32.PACK_AB_MERGE_C R29, R29, R28, RZ ;  /* 0x0000001c1d1d723e */ /* 0x000fc400048070ff */
[----:B------:R-:W-:Y:S02]  /*2dd60*/  F2FP.SATFINITE.E4M3.F32.PACK_AB_MERGE_C R64, R65, R64, RZ ;  /* 0x000000404140723e */ /* 0x000fe400048070ff */
[----:B------:R-:W-:Y:S02]  /*2dd70*/  PRMT R27, R27, 0x5410, R30 ;  /* 0x000054101b1b7816 */ /* 0x000fe4000000001e */
[----:B------:R-:W-:Y:S02]  /*2dd80*/  F2FP.SATFINITE.E4M3.F32.PACK_AB_MERGE_C R7, R7, R17, RZ ;  /* 0x000000110707723e */ /* 0x000fe400048070ff */
[----:B------:R-:W-:Y:S02]  /*2dd90*/  F2FP.SATFINITE.E4M3.F32.PACK_AB_MERGE_C R9, R9, R16, RZ ;  /* 0x000000100909723e */ /* 0x000fe400048070ff */
[----:B------:R-:W-:Y:S02]  /*2dda0*/  F2FP.SATFINITE.E4M3.F32.PACK_AB_MERGE_C R8, R8, R202, RZ ;  /* 0x000000ca0808723e */ /* 0x000fe400048070ff */
[----:B------:R-:W-:-:S02]  /*2ddb0*/  F2FP.SATFINITE.E4M3.F32.PACK_AB_MERGE_C R37, R37, R36, RZ ;  /* 0x000000242525723e */ /* 0x000fc400048070ff */
[----:B------:R-:W-:Y:S02]  /*2ddc0*/  F2FP.SATFINITE.E4M3.F32.PACK_AB_MERGE_C R39, R39, R38, RZ ;  /* 0x000000262727723e */ /* 0x000fe400048070ff */
[----:B------:R-:W-:Y:S02]  /*2ddd0*/  F2FP.SATFINITE.E4M3.F32.PACK_AB_MERGE_C R10, R252, R10, RZ ;  /* 0x0000000afc0a723e */ /* 0x000fe400048070ff */
        /* <DEDUP_REMOVED lines=102> */
[----:B------:R-:W4:Y:S01]  /*2e440*/  LDL.LU R196, [R1+0xe24] ;  /* 0x000e240001c47983 */ /* 0x000f220000300800 */
[----:B------:R-:W-:-:S03]  /*2e450*/  F2FP.SATFINITE.E4M3.F32.PACK_AB_MERGE_C R193, R193, R195, RZ ;  /* 0x000000c3c1c1723e */ /* 0x000fc600048070ff */
[----:B------:R-:W4:Y:S01]  /*2e460*/  LDL.LU R195, [R1+0xe28] ;  /* 0x000e280001c37983 */ /* 0x000f220000300800 */
[----:B---3--:R-:W-:Y:S02]  /*2e470*/  F2FP.SATFINITE.E4M3.F32.PACK_AB_MERGE_C R192, R192, R194, RZ ;  /* 0x000000c2c0c0723e */ /* 0x008fe400048070ff */
[----:B------:R-:W-:Y:S01]  /*2e480*/  F2FP.SATFINITE.E4M3.F32.PACK_AB_MERGE_C R194, R25, R24, RZ ;  /* 0x0000001819c2723e */ /* 0x000fe200048070ff */
[----:B0-----:R-:W-:Y:S02]  /*2e490*/  IMAD.SHL.U32 R25, R31, 0x40, RZ ;  /* 0x000000401f197824 */ /* 0x001fe400078e00ff */
[----:B--2---:R-:W-:-:S03]  /*2e4a0*/  VIADD R26, R0, 0xff ;  /* 0x000000ff001a7836 */ /* 0x004fc60000000000 */
[----:B------:R-:W-:Y:S01]  /*2e4b0*/  LOP3.LUT R25, R25, 0x400, RZ, 0xc0, !PT ;  /* 0x0000040019197812 */ /* 0x000fe200078ec0ff */
[----:B------:R-:W-:Y:S01]  /*2e4c0*/  VIADD R33, R0, 0x1 ;  /* 0x0000000100217836 */ /* 0x000fe20000000000 */
[----:B------:R-:W-:Y:S02]  /*2e4d0*/  F2FP.SATFINITE.E4M3.F32.PACK_AB_MERGE_C R28, R35, R34, RZ ;  /* 0x00000022231c723e */ /* 0x000fe400048070ff */
[----:B------:R-:W-:Y:S02]  /*2e4e0*/  F2FP.SATFINITE.E4M3.F32.PACK_AB_MERGE_C R17, R245, R246, RZ ;  /* 0x000000f6f511723e */ /* 0x000fe400048070ff */
[----:B------:R-:W-:Y:S01]  /*2e4f0*/  F2FP.SATFINITE.E4M3.F32.PACK_AB_MERGE_C R16, R243, R244, RZ ;  /* 0x000000f4f310723e */ /* 0x000fe200048070ff */
[----:B------:R-:W-:Y:S01]  /*2e500*/  BAR.SYNC.DEFER_BLOCKING 0x0 ;  /* 0x0000000000007b1d */ /* 0x000fe20000010000 */
[----:B----4-:R-:W-:-:S04]  /*2e510*/  LOP3.LUT R24, R196, 0xf0, RZ, 0xc0, !PT ;  /* 0x000000f0c4187812 */ /* 0x010fc800078ec0ff */
[----:B------:R-:W-:Y:S01]  /*2e520*/  IADD3 R25, R25, UR8, R24 ;  /* 0x0000000819197c10 */ /* 0x000fe2000fffe018 */
[----:B------:R-:W-:Y:S01]  /*2e530*/  IMAD.SHL.U32 R24, R31, 0x8, RZ ;  /* 0x000000081f187824 */ /* 0x000fe200078e00ff */
[----:B------:R-:W-:Y:S01]  /*2e540*/  ISETP.GE.AND P0, PT, R195, UR4, PT ;  /* 0x00000004c3007c0c */ /* 0x000fe2000bf06270 */
[----:B------:R-:W-:-:S03]  /*2e550*/  ULDC UR4, c[0x0][0x22c] ;  /* 0x00008b0000047ab9 */ /* 0x000fc60000000800 */
[----:B------:R-:W-:Y:S02]  /*2e560*/  LOP3.LUT R24, R24, 0x300, RZ, 0xc0, !PT ;  /* 0x0000030018187812 */ /* 0x000fe400078ec0ff */
[----:B------:R-:W-:Y:S01]  /*2e570*/  ISETP.LT.AND P1, PT, R26, UR6, !P0 ;  /* 0x000000061a007c0c */ /* 0x000fe2000c721270 */
[----:B------:R-:W-:Y:S01]  /*2e580*/  VIADD R26, R0, 0x2 ;  /* 0x00000002001a7836 */ /* 0x000fe20000000000 */
[----:B------:R-:W-:Y:S01]  /*2e590*/  ISETP.LT.AND P3, PT, R33, UR4, !P0 ;  /* 0x0000000421007c0c */ /* 0x000fe2000c761270 */
[----:B------:R-:W-:Y:S01]  /*2e5a0*/  ULDC UR4, c[0x0][0x22c] ;  /* 0x00008b0000047ab9 */ /* 0x000fe20000000800 */
[----:B------:R-:W-:Y:S01]  /*2e5b0*/  IMAD.IADD R65, R24, 0x1, R25 ;  /* 0x0000000118417824 */ /* 0x000fe200078e0219 */
[----:B------:R-:W-:Y:S01]  /*2e5c0*/  PRMT R24, R5, 0x5410, R2 ;  /* 0x0000541005187816 */ /* 0x000fe20000000002 */
[----:B------:R-:W-:Y:S01]  /*2e5d0*/  ULDC UR6, c[0x0][0x22c] ;  /* 0x00008b0000067ab9 */ /* 0x000fe20000000800 */
[----:B------:R-:W-:Y:S01]  /*2e5e0*/  ISETP.LT.AND P5, PT, R26, UR4, !P0 ;  /* 0x000000041a007c0c */ /* 0x000fe2000c7a1270 */
[----:B------:R-:W-:Y:S01]  /*2e5f0*/  VIADD R33, R0, 0x3 ;  /* 0x0000000300217836 */ /* 0x000fe20000000000 */
[----:B------:R-:W-:Y:S01]  /*2e600*/  PRMT R25, R3, 0x5410, R4 ;  /* 0x0000541003197816 */ /* 0x000fe20000000004 */
[----:B------:R-:W-:Y:S01]  /*2e610*/  ULDC UR4, c[0x0][0x244] ;  /* 0x0000910000047ab9 */ /* 0x000fe20000000800 */
[----:B------:R-:W-:-:S05]  /*2e620*/  PRMT R26, R194, 0x5410, R29 ;  /* 0x00005410c21a7816 */ /* 0x000fca000000001d */
[----:B------:R0:W-:Y:S01]  /*2e630*/  STSM.16.M88.4 [R65], R24 ;  /* 0x0000001841007844 */ /* 0x0001e20000000200 */
[----:B------:R-:W-:-:S04]  /*2e640*/  LOP3.LUT R2, R31, 0x7f, RZ, 0xc0, !PT ;  /* 0x0000007f1f027812 */ /* 0x000fc800078ec0ff */
[----:B------:R-:W-:Y:S02]  /*2e650*/  LEA R2, R2, UR8, 0x4 ;  /* 0x0000000802027c11 */ /* 0x000fe4000f8e20ff */
[----:B0-----:R-:W-:Y:S02]  /*2e660*/  PRMT R24, R6, 0x5410, R9 ;  /* 0x0000541006187816 */ /* 0x001fe40000000009 */
[----:B------:R-:W-:Y:S01]  /*2e670*/  PRMT R25, R7, 0x5410, R8 ;  /* 0x0000541007197816 */ /* 0x000fe20000000008 */
[----:B------:R-:W-:Y:S01]  /*2e680*/  BAR.SYNC.DEFER_BLOCKING 0x0 ;  /* 0x0000000000007b1d */ /* 0x000fe20000010000 */
[----:B------:R-:W-:Y:S02]  /*2e690*/  PRMT R26, R32, 0x5410, R37 ;  /* 0x00005410201a7816 */ /* 0x000fe40000000025 */
[----:B------:R-:W-:-:S03]  /*2e6a0*/  PRMT R27, R28, 0x5410, R39 ;  /* 0x000054101c1b7816 */ /* 0x000fc60000000027 */
[----:B------:R-:W0:Y:S02]  /*2e6b0*/  LDS.128 R4, [R2] ;  /* 0x0000000002047984 */ /* 0x000e240000000c00 */
[----:B------:R-:W-:Y:S06]  /*2e6c0*/  BAR.SYNC.DEFER_BLOCKING 0x0 ;  /* 0x0000000000007b1d */ /* 0x000fec0000010000 */
[----:B------:R1:W-:Y:S02]  /*2e6d0*/  STSM.16.M88.4 [R65], R24 ;  /* 0x0000001841007844 */ /* 0x0003e40000000200 */
[----:B-1----:R-:W-:-:S02]  /*2e6e0*/  PRMT R24, R10, 0x5410, R13 ;  /* 0x000054100a187816 */ /* 0x002fc4000000000d */
[----:B------:R-:W-:Y:S01]  /*2e6f0*/  PRMT R25, R11, 0x5410, R12 ;  /* 0x000054100b197816 */ /* 0x000fe2000000000c */
[----:B------:R-:W-:Y:S01]  /*2e700*/  BAR.SYNC.DEFER_BLOCKING 0x0 ;  /* 0x0000000000007b1d */ /* 0x000fe20000010000 */
[----:B------:R-:W-:Y:S02]  /*2e710*/  PRMT R26, R40, 0x5410, R45 ;  /* 0x00005410281a7816 */ /* 0x000fe4000000002d */
[----:B------:R-:W-:-:S03]  /*2e720*/  PRMT R27, R42, 0x5410, R47 ;  /* 0x000054102a1b7816 */ /* 0x000fc6000000002f */
[----:B------:R-:W1:Y:S02]  /*2e730*/  LDS.128 R8, [R2] ;  /* 0x0000000002087984 */ /* 0x000e640000000c00 */
[----:B------:R-:W-:Y:S06]  /*2e740*/  BAR.SYNC.DEFER_BLOCKING 0x0 ;  /* 0x0000000000007b1d */ /* 0x000fec0000010000 */
[----:B------:R2:W-:Y:S02]  /*2e750*/  STSM.16.M88.4 [R65], R24 ;  /* 0x0000001841007844 */ /* 0x0005e40000000200 */
[----:B--2---:R-:W-:-:S02]  /*2e760*/  PRMT R24, R14, 0x5410, R17 ;  /* 0x000054100e187816 */ /* 0x004fc40000000011 */
[----:B------:R-:W-:Y:S01]  /*2e770*/  PRMT R25, R15, 0x5410, R16 ;  /* 0x000054100f197816 */ /* 0x000fe20000000010 */
[----:B------:R-:W-:Y:S01]  /*2e780*/  BAR.SYNC.DEFER_BLOCKING 0x0 ;  /* 0x0000000000007b1d */ /* 0x000fe20000010000 */
[----:B------:R-:W-:Y:S02]  /*2e790*/  PRMT R26, R48, 0x5410, R53 ;  /* 0x00005410301a7816 */ /* 0x000fe40000000035 */
[----:B------:R-:W-:-:S03]  /*2e7a0*/  PRMT R27, R50, 0x5410, R55 ;  /* 0x00005410321b7816 */ /* 0x000fc60000000037 */
[----:B------:R-:W2:Y:S02]  /*2e7b0*/  LDS.128 R12, [R2] ;  /* 0x00000000020c7984 */ /* 0x000ea40000000c00 */
[----:B------:R-:W-:Y:S06]  /*2e7c0*/  BAR.SYNC.DEFER_BLOCKING 0x0 ;  /* 0x0000000000007b1d */ /* 0x000fec0000010000 */
[----:B------:R3:W-:Y:S02]  /*2e7d0*/  STSM.16.M88.4 [R65], R24 ;  /* 0x0000001841007844 */ /* 0x0007e40000000200 */
[----:B---3--:R-:W-:-:S02]  /*2e7e0*/  PRMT R24, R18, 0x5410, R21 ;  /* 0x0000541012187816 */ /* 0x008fc40000000015 */
[----:B------:R-:W-:Y:S01]  /*2e7f0*/  PRMT R25, R19, 0x5410, R20 ;  /* 0x0000541013197816 */ /* 0x000fe20000000014 */
[----:B------:R-:W-:Y:S01]  /*2e800*/  BAR.SYNC.DEFER_BLOCKING 0x0 ;  /* 0x0000000000007b1d */ /* 0x000fe20000010000 */
[----:B------:R-:W-:Y:S02]  /*2e810*/  PRMT R26, R56, 0x5410, R61 ;  /* 0x00005410381a7816 */ /* 0x000fe4000000003d */
[----:B------:R-:W-:-:S03]  /*2e820*/  PRMT R27, R58, 0x5410, R63 ;  /* 0x000054103a1b7816 */ /* 0x000fc6000000003f */
[----:B------:R-:W3:Y:S02]  /*2e830*/  LDS.128 R16, [R2] ;  /* 0x0000000002107984 */ /* 0x000ee40000000c00 */
[----:B------:R-:W-:Y:S06]  /*2e840*/  BAR.SYNC.DEFER_BLOCKING 0x0 ;  /* 0x0000000000007b1d */ /* 0x000fec0000010000 */
[----:B------:R4:W-:Y:S02]  /*2e850*/  STSM.16.M88.4 [R65], R24 ;  /* 0x0000001841007844 */ /* 0x0009e40000000200 */
[----:B----4-:R-:W-:-:S02]  /*2e860*/  PRMT R24, R22, 0x5410, R153 ;  /* 0x0000541016187816 */ /* 0x010fc40000000099 */
[----:B------:R-:W-:Y:S01]  /*2e870*/  PRMT R25, R23, 0x5410, R152 ;  /* 0x0000541017197816 */ /* 0x000fe20000000098 */
[----:B------:R-:W-:Y:S01]  /*2e880*/  BAR.SYNC.DEFER_BLOCKING 0x0 ;  /* 0x0000000000007b1d */ /* 0x000fe20000010000 */
[----:B------:R-:W-:Y:S02]  /*2e890*/  PRMT R26, R64, 0x5410, R69 ;  /* 0x00005410401a7816 */ /* 0x000fe40000000045 */
[----:B------:R-:W-:-:S03]  /*2e8a0*/  PRMT R27, R66, 0x5410, R71 ;  /* 0x00005410421b7816 */ /* 0x000fc60000000047 */
[----:B------:R-:W4:Y:S02]  /*2e8b0*/  LDS.128 R20, [R2] ;  /* 0x0000000002147984 */ /* 0x000f240000000c00 */
[----:B------:R-:W-:Y:S06]  /*2e8c0*/  BAR.SYNC.DEFER_BLOCKING 0x0 ;  /* 0x0000000000007b1d */ /* 0x000fec0000010000 */
[----:B------:R-:W-:Y:S02]  /*2e8d0*/  STSM.16.M88.4 [R65], R24 ;  /* 0x0000001841007844 */ /* 0x000fe40000000200 */
[----:B------:R-:W-:Y:S01]  /*2e8e0*/  BAR.SYNC.DEFER_BLOCKING 0x0 ;  /* 0x0000000000007b1d */ /* 0x000fe20000010000 */
[----:B------:R-:W-:-:S02]  /*2e8f0*/  F2FP.SATFINITE.E4M3.F32.PACK_AB_MERGE_C R34, R73, R72, RZ ;  /* 0x000000484922723e */ /* 0x000fc400048070ff */
[----:B------:R-:W-:Y:S02]  /*2e900*/  F2FP.SATFINITE.E4M3.F32.PACK_AB_MERGE_C R35, R75, R74, RZ ;  /* 0x0000004a4b23723e */ /* 0x000fe400048070ff */
[----:B------:R-:W-:Y:S02]  /*2e910*/  ISETP.LT.AND P2, PT, R33, UR6, !P0 ;  /* 0x0000000621007c0c */ /* 0x000fe4000c741270 */
[----:B------:R-:W-:Y:S02]  /*2e920*/  PRMT R32, R154, 0x5410, R157 ;  /* 0x000054109a207816 */ /* 0x000fe4000000009d */
[----:B------:R-:W-:Y:S02]  /*2e930*/  PRMT R48, R170, 0x5410, R173 ;  /* 0x00005410aa307816 */ /* 0x000fe400000000ad */
[----:B------:R-:W-:Y:S02]  /*2e940*/  PRMT R49, R171, 0x5410, R172 ;  /* 0x00005410ab317816 */ /* 0x000fe400000000ac */
[----:B------:R-:W-:-:S02]  /*2e950*/  PRMT R50, R104, 0x5410, R109 ;  /* 0x0000541068327816 */ /* 0x000fc4000000006d */
[----:B------:R-:W-:Y:S02]  /*2e960*/  PRMT R51, R106, 0x5410, R111 ;  /* 0x000054106a337816 */ /* 0x000fe4000000006f */
[----:B------:R-:W-:Y:S02]  /*2e970*/  PRMT R52, R174, 0x5410, R177 ;  /* 0x00005410ae347816 */ /* 0x000fe400000000b1 */
[----:B------:R-:W-:Y:S02]  /*2e980*/  PRMT R53, R175, 0x5410, R176 ;  /* 0x00005410af357816 */ /* 0x000fe400000000b0 */
[----:B------:R-:W-:Y:S02]  /*2e990*/  PRMT R54, R112, 0x5410, R117 ;  /* 0x0000541070367816 */ /* 0x000fe40000000075 */
[----:B------:R-:W-:Y:S01]  /*2e9a0*/  PRMT R55, R114, 0x5410, R119 ;  /* 0x0000541072377816 */ /* 0x000fe20000000077 */
[----:B------:R-:W4:Y:S01]  /*2e9b0*/  LDS.128 R28, [R2] ;  /* 0x00000000021c7984 */ /* 0x000f220000000c00 */
[----:B------:R-:W-:-:S02]  /*2e9c0*/  PRMT R33, R155, 0x5410, R156 ;  /* 0x000054109b217816 */ /* 0x000fc4000000009c */
[----:B------:R-:W-:Y:S02]  /*2e9d0*/  PRMT R56, R178, 0x5410, R181 ;  /* 0x00005410b2387816 */ /* 0x000fe400000000b5 */
[----:B------:R-:W-:Y:S02]  /*2e9e0*/  PRMT R57, R179, 0x5410, R180 ;  /* 0x00005410b3397816 */ /* 0x000fe400000000b4 */
[----:B------:R-:W-:Y:S02]  /*2e9f0*/  PRMT R58, R120, 0x5410, R125 ;  /* 0x00005410783a7816 */ /* 0x000fe4000000007d */
[----:B------:R-:W-:Y:S01]  /*2ea00*/  PRMT R59, R122, 0x5410, R127 ;  /* 0x000054107a3b7816 */ /* 0x000fe2000000007f */
[----:B------:R-:W-:Y:S01]  /*2ea10*/  BAR.SYNC.DEFER_BLOCKING 0x0 ;  /* 0x0000000000007b1d */ /* 0x000fe20000010000 */
[----:B------:R-:W-:Y:S02]  /*2ea20*/  PRMT R34, R34, 0x5410, R77 ;  /* 0x0000541022227816 */ /* 0x000fe4000000004d */
[----:B------:R-:W-:-:S02]  /*2ea30*/  PRMT R35, R35, 0x5410, R78 ;  /* 0x0000541023237816 */ /* 0x000fc4000000004e */
[----:B------:R-:W-:Y:S02]  /*2ea40*/  PRMT R60, R186, 0x5410, R189 ;  /* 0x00005410ba3c7816 */ /* 0x000fe400000000bd */
[----:B------:R-:W-:Y:S02]  /*2ea50*/  PRMT R61, R187, 0x5410, R188 ;  /* 0x00005410bb3d7816 */ /* 0x000fe400000000bc */
[----:B------:R-:W-:Y:S02]  /*2ea60*/  PRMT R62, R136, 0x5410, R141 ;  /* 0x00005410883e7816 */ /* 0x000fe4000000008d */
[----:B------:R-:W-:Y:S02]  /*2ea70*/  PRMT R63, R138, 0x5410, R143 ;  /* 0x000054108a3f7816 */ /* 0x000fe4000000008f */
[----:B------:R-:W-:Y:S02]  /*2ea80*/  F2FP.SATFINITE.E4M3.F32.PACK_AB_MERGE_C R149, R149, R148, RZ ;  /* 0x000000949595723e */ /* 0x000fe400048070ff */
[----:B------:R-:W-:-:S02]  /*2ea90*/  F2FP.SATFINITE.E4M3.F32.PACK_AB_MERGE_C R151, R151, R150, RZ ;  /* 0x000000969797723e */ /* 0x000fc400048070ff */
[----:B------:R-:W-:Y:S01]  /*2eaa0*/  PRMT R76, R190, 0x5410, R193 ;  /* 0x00005410be4c7816 */ /* 0x000fe200000000c1 */
[----:B------:R-:W-:Y:S01]  /*2eab0*/  IMAD R64, R195, UR4, RZ ;  /* 0x00000004c3407c24 */ /* 0x000fe2000f8e02ff */
[----:B------:R-:W-:Y:S01]  /*2eac0*/  ULDC.64 UR6, c[0x0][0x220] ;  /* 0x0000880000067ab9 */ /* 0x000fe20000000a00 */
[----:B------:R0:W-:Y:S01]  /*2ead0*/  STSM.16.M88.4 [R65], R32 ;  /* 0x0000002041007844 */ /* 0x0001e20000000200 */
[----:B------:R-:W-:Y:S01]  /*2eae0*/  PRMT R77, R191, 0x5410, R192 ;  /* 0x00005410bf4d7816 */ /* 0x000fe200000000c0 */
[----:B------:R-:W-:Y:S01]  /*2eaf0*/  ULDC UR4, c[0x0][0x248] ;  /* 0x0000920000047ab9 */ /* 0x000fe20000000800 */
[----:B------:R-:W-:Y:S06]  /*2eb00*/  BAR.SYNC.DEFER_BLOCKING 0x0 ;  /* 0x0000000000007b1d */ /* 0x000fec0000010000 */
[----:B------:R-:W4:Y:S01]  /*2eb10*/  LDS.128 R24, [R2] ;  /* 0x0000000002187984 */ /* 0x000f220000000c00 */
[----:B0-----:R-:W-:-:S02]  /*2eb20*/  PRMT R32, R158, 0x5410, R161 ;  /* 0x000054109e207816 */ /* 0x001fc400000000a1 */
[----:B------:R-:W-:Y:S02]  /*2eb30*/  PRMT R33, R159, 0x5410, R160 ;  /* 0x000054109f217816 */ /* 0x000fe400000000a0 */
[----:B------:R-:W-:Y:S02]  /*2eb40*/  PRMT R34, R80, 0x5410, R85 ;  /* 0x0000541050227816 */ /* 0x000fe40000000055 */
[----:B------:R-:W-:Y:S01]  /*2eb50*/  PRMT R35, R82, 0x5410, R87 ;  /* 0x0000541052237816 */ /* 0x000fe20000000057 */
[----:B------:R-:W-:Y:S06]  /*2eb60*/  BAR.SYNC.DEFER_BLOCKING 0x0 ;  /* 0x0000000000007b1d */ /* 0x000fec0000010000 */
[----:B------:R0:W-:Y:S02]  /*2eb70*/  STSM.16.M88.4 [R65], R32 ;  /* 0x0000002041007844 */ /* 0x0001e40000000200 */
        /* <DEDUP_REMOVED lines=15> */
[----:B------:R-:W-:Y:S02]  /*2ec70*/  STSM.16.M88.4 [R65], R32 ;  /* 0x0000002041007844 */ /* 0x000fe40000000200 */
[----:B------:R-:W-:Y:S06]  /*2ec80*/  BAR.SYNC.DEFER_BLOCKING 0x0 ;  /* 0x0000000000007b1d */ /* 0x000fec0000010000 */
[----:B------:R-:W0:Y:S02]  /*2ec90*/  LDS.128 R44, [R2] ;  /* 0x00000000022c7984 */ /* 0x000e240000000c00 */
        /* <DEDUP_REMOVED lines=9> */
[----:B------:R1:W-:Y:S02]  /*2ed30*/  STSM.16.M88.4 [R65], R56 ;  /* 0x0000003841007844 */ /* 0x0003e40000000200 */
[----:B------:R-:W-:Y:S06]  /*2ed40*/  BAR.SYNC.DEFER_BLOCKING 0x0 ;  /* 0x0000000000007b1d */ /* 0x000fec0000010000 */
[----:B------:R-:W0:Y:S01]  /*2ed50*/  LDS.128 R52, [R2] ;  /* 0x0000000002347984 */ /* 0x000e220000000c00 */
[----:B-1----:R-:W-:-:S02]  /*2ed60*/  PRMT R56, R182, 0x5410, R185 ;  /* 0x00005410b6387816 */ /* 0x002fc400000000b9 */
[----:B------:R-:W-:Y:S02]  /*2ed70*/  PRMT R57, R183, 0x5410, R184 ;  /* 0x00005410b7397816 */ /* 0x000fe400000000b8 */
[----:B------:R-:W-:Y:S02]  /*2ed80*/  PRMT R58, R128, 0x5410, R133 ;  /* 0x00005410803a7816 */ /* 0x000fe40000000085 */
[----:B------:R-:W-:Y:S01]  /*2ed90*/  PRMT R59, R130, 0x5410, R135 ;  /* 0x00005410823b7816 */ /* 0x000fe20000000087 */
[----:B------:R-:W-:Y:S06]  /*2eda0*/  BAR.SYNC.DEFER_BLOCKING 0x0 ;  /* 0x0000000000007b1d */ /* 0x000fec0000010000 */
[----:B------:R-:W-:Y:S02]  /*2edb0*/  STSM.16.M88.4 [R65], R56 ;  /* 0x0000003841007844 */ /* 0x000fe40000000200 */
[----:B------:R-:W-:Y:S06]  /*2edc0*/  BAR.SYNC.DEFER_BLOCKING 0x0 ;  /* 0x0000000000007b1d */ /* 0x000fec0000010000 */
[----:B------:R-:W1:Y:S02]  /*2edd0*/  LDS.128 R56, [R2] ;  /* 0x0000000002387984 */ /* 0x000e640000000c00 */
[----:B------:R-:W-:Y:S06]  /*2ede0*/  BAR.SYNC.DEFER_BLOCKING 0x0 ;  /* 0x0000000000007b1d */ /* 0x000fec0000010000 */
[----:B------:R-:W-:Y:S02]  /*2edf0*/  STSM.16.M88.4 [R65], R60 ;  /* 0x0000003c41007844 */ /* 0x000fe40000000200 */
[----:B------:R-:W-:Y:S01]  /*2ee00*/  BAR.SYNC.DEFER_BLOCKING 0x0 ;  /* 0x0000000000007b1d */ /* 0x000fe20000010000 */
[----:B------:R-:W-:-:S02]  /*2ee10*/  PRMT R78, R144, 0x5410, R149 ;  /* 0x00005410904e7816 */ /* 0x000fc40000000095 */
[----:B------:R-:W-:-:S03]  /*2ee20*/  PRMT R79, R146, 0x5410, R151 ;  /* 0x00005410924f7816 */ /* 0x000fc60000000097 */
[----:B------:R-:W1:Y:S02]  /*2ee30*/  LDS.128 R60, [R2] ;  /* 0x00000000023c7984 */ /* 0x000e640000000c00 */
[----:B------:R-:W-:Y:S01]  /*2ee40*/  BAR.SYNC.DEFER_BLOCKING 0x0 ;  /* 0x0000000000007b1d */ /* 0x000fe20000010000 */
[----:B------:R-:W-:Y:S01]  /*2ee50*/  IMAD R68, R0, UR4, RZ ;  /* 0x0000000400447c24 */ /* 0x000fe2000f8e02ff */
[----:B------:R-:W-:Y:S02]  /*2ee60*/  IADD3 R3, P6, R64, UR6, RZ ;  /* 0x0000000640037c10 */ /* 0x000fe4000ffde0ff */
[----:B------:R-:W-:Y:S02]  /*2ee70*/  ISETP.LT.AND P4, PT, R0, UR5, !P0 ;  /* 0x0000000500007c0c */ /* 0x000fe4000c781270 */
[----:B------:R-:W-:Y:S01]  /*2ee80*/  LEA.HI.X.SX32 R64, R64, UR7, 0x1, P6 ;  /* 0x0000000740407c11 */ /* 0x000fe2000b0f0eff */
[C---:B------:R-:W-:Y:S01]  /*2ee90*/  VIADD R69, R68.reuse, UR4 ;  /* 0x0000000444457c36 */ /* 0x040fe20008000000 */
[-C--:B------:R-:W-:Y:S01]  /*2eea0*/  IADD3 R66, P6, R68, R3.reuse, RZ ;  /* 0x0000000344427210 */ /* 0x080fe20007fde0ff */
[----:B------:R-:W-:Y:S01]  /*2eeb0*/  VIADD R70, R0, 0x4 ;  /* 0x0000000400467836 */ /* 0x000fe20000000000 */
[----:B------:R-:W-:Y:S01]  /*2eec0*/  PRMT R73, R4, 0x7770, RZ ;  /* 0x0000777004497816 */ /* 0x000fe200000000ff */
[----:B------:R-:W-:Y:S01]  /*2eed0*/  ULDC UR5, c[0x0][0x22c] ;  /* 0x00008b0000057ab9 */ /* 0x000fe20000000800 */
[----:B------:R2:W-:Y:S01]  /*2eee0*/  STSM.16.M88.4 [R65], R76 ;  /* 0x0000004c41007844 */ /* 0x0005e20000000200 */
[----:B------:R-:W-:Y:S01]  /*2eef0*/  LEA.HI.X.SX32 R67, R68, R64, 0x1, P6 ;  /* 0x0000004044437211 */ /* 0x000fe200030f0eff */
[----:B------:R-:W-:Y:S01]  /*2ef00*/  ULDC UR6, c[0x0][0x248] ;  /* 0x0000920000067ab9 */ /* 0x000fe20000000800 */
[----:B------:R-:W-:Y:S01]  /*2ef10*/  PRMT R75, R4, 0x7771, RZ ;  /* 0x00007771044b7816 */ /* 0x000fe200000000ff */
[----:B------:R-:W-:Y:S01]  /*2ef20*/  BAR.SYNC.DEFER_BLOCKING 0x0 ;  /* 0x0000000000007b1d */ /* 0x000fe20000010000 */
[C---:B------:R-:W-:Y:S01]  /*2ef30*/  IADD3 R68, P6, R69.reuse, R3, RZ ;  /* 0x0000000345447210 */ /* 0x040fe20007fde0ff */
[----:B------:R-:W-:-:S03]  /*2ef40*/  VIADD R72, R69, UR4 ;  /* 0x0000000445487c36 */ /* 0x000fc60008000000 */
[----:B------:R-:W-:Y:S01]  /*2ef50*/  LEA.HI.X.SX32 R69, R69, R64, 0x1, P6 ;  /* 0x0000004045457211 */ /* 0x000fe200030f0eff */
[----:B------:R-:W-:Y:S01]  /*2ef60*/  ULDC UR7, c[0x0][0x22c] ;  /* 0x00008b0000077ab9 */ /* 0x000fe20000000800 */
[----:B--2---:R-:W-:Y:S01]  /*2ef70*/  VIADD R65, R0, 0x5 ;  /* 0x0000000500417836 */ /* 0x004fe20000000000 */
[----:B------:R2:W-:Y:S01]  /*2ef80*/  @P4 STG.E.U8 desc[UR16][R66.64], R73 ;  /* 0x0000004942004986 */ /* 0x0005e2000c101110 */
[----:B------:R-:W-:Y:S01]  /*2ef90*/  ISETP.LT.AND P4, PT, R70, UR5, !P0 ;  /* 0x0000000546007c0c */ /* 0x000fe2000c781270 */
[----:B------:R-:W-:Y:S01]  /*2efa0*/  ULDC UR5, c[0x0][0x22c] ;  /* 0x00008b0000057ab9 */ /* 0x000fe20000000800 */
[----:B------:R-:W-:-:S04]  /*2efb0*/  IADD3 R70, P6, R72, R3, RZ ;  /* 0x0000000348467210 */ /* 0x000fc80007fde0ff */
[CC--:B------:R-:W-:Y:S01]  /*2efc0*/  LEA.HI.X.SX32 R71, R72.reuse, R64.reuse, 0x1, P6 ;  /* 0x0000004048477211 */ /* 0x0c0fe200030f0eff */
[----:B------:R-:W-:Y:S01]  /*2efd0*/  VIADD R72, R72, UR4 ;  /* 0x0000000448487c36 */ /* 0x000fe20008000000 */
[----:B------:R3:W-:Y:S01]  /*2efe0*/  @P3 STG.E.U8 desc[UR16][R68.64], R75 ;  /* 0x0000004b44003986 */ /* 0x0007e2000c101110 */
[----:B------:R-:W-:Y:S01]  /*2eff0*/  ISETP.LT.AND P3, PT, R65, UR5, !P0 ;  /* 0x0000000541007c0c */ /* 0x000fe2000c761270 */
[----:B------:R-:W-:Y:S01]  /*2f000*/  ULDC UR5, c[0x0][0x22c] ;  /* 0x00008b0000057ab9 */ /* 0x000fe20000000800 */
[----:B--2---:R-:W-:Y:S01]  /*2f010*/  PRMT R73, R5, 0x7770, RZ ;  /* 0x0000777005497816 */ /* 0x004fe200000000ff */
[----:B------:R-:W-:Y:S01]  /*2f020*/  VIADD R67, R0, 0x6 ;  /* 0x0000000600437836 */ /* 0x000fe20000000000 */
[C---:B------:R-:W-:Y:S01]  /*2f030*/  IADD3 R66, P6, R72.reuse, R3, RZ ;  /* 0x0000000348427210 */ /* 0x040fe20007fde0ff */
[C---:B------:R-:W-:Y:S02]  /*2f040*/  VIADD R65, R72.reuse, UR4 ;  /* 0x0000000448417c36 */ /* 0x040fe40008000000 */
[----:B------:R2:W-:Y:S01]  /*2f050*/  @P5 STG.E.U8 desc[UR16][R70.64], R73 ;  /* 0x0000004946005986 */ /* 0x0005e2000c101110 */
[----:B------:R-:W-:Y:S01]  /*2f060*/  ISETP.LT.AND P5, PT, R67, UR5, !P0 ;  /* 0x0000000543007c0c */ /* 0x000fe2000c7a1270 */
[----:B------:R-:W-:Y:S01]  /*2f070*/  ULDC UR5, c[0x0][0x22c] ;  /* 0x00008b0000057ab9 */ /* 0x000fe20000000800 */
[----:B------:R-:W-:-:S02]  /*2f080*/  LEA.HI.X.SX32 R67, R72, R64, 0x1, P6 ;  /* 0x0000004048437211 */ /* 0x000fc400030f0eff */
[-C--:B---3--:R-:W-:Y:S01]  /*2f090*/  IADD3 R68, P6, R65, R3.reuse, RZ ;  /* 0x0000000341447210 */ /* 0x088fe20007fde0ff */
[----:B------:R-:W-:Y:S01]  /*2f0a0*/  VIADD R72, R0, 0x7 ;  /* 0x0000000700487836 */ /* 0x000fe20000000000 */
[----:B------:R-:W-:Y:S02]  /*2f0b0*/  PRMT R75, R5, 0x7771, RZ ;  /* 0x00007771054b7816 */ /* 0x000fe400000000ff */
[CC--:B------:R-:W-:Y:S01]  /*2f0c0*/  LEA.HI.X.SX32 R69, R65.reuse, R64.reuse, 0x1, P6 ;  /* 0x0000004041457211 */ /* 0x0c0fe200030f0eff */
[----:B------:R-:W-:Y:S01]  /*2f0d0*/  VIADD R65, R65, UR4 ;  /* 0x0000000441417c36 */ /* 0x000fe20008000000 */
[----:B--2---:R-:W-:Y:S01]  /*2f0e0*/  PRMT R73, R6, 0x7770, RZ ;  /* 0x0000777006497816 */ /* 0x004fe200000000ff */
[----:B------:R2:W-:Y:S01]  /*2f0f0*/  @P2 STG.E.U8 desc[UR16][R66.64], R75 ;  /* 0x0000004b42002986 */ /* 0x0005e2000c101110 */
[----:B------:R-:W-:Y:S01]  /*2f100*/  VIADD R71, R0, 0x8 ;  /* 0x0000000800477836 */ /* 0x000fe20000000000 */
[----:B------:R-:W-:Y:S01]  /*2f110*/  ISETP.LT.AND P2, PT, R72, UR5, !P0 ;  /* 0x0000000548007c0c */ /* 0x000fe2000c741270 */
[C---:B------:R-:W-:Y:S01]  /*2f120*/  VIADD R72, R65.reuse, UR4 ;  /* 0x0000000441487c36 */ /* 0x040fe20008000000 */
[----:B------:R-:W-:Y:S01]  /*2f130*/  IADD3 R70, P6, R65, R3, RZ ;  /* 0x0000000341467210 */ /* 0x000fe20007fde0ff */
[----:B------:R-:W-:Y:S01]  /*2f140*/  ULDC UR5, c[0x0][0x22c] ;  /* 0x00008b0000057ab9 */ /* 0x000fe20000000800 */
[----:B------:R3:W-:Y:S01]  /*2f150*/  @P4 STG.E.U8 desc[UR16][R68.64], R73 ;  /* 0x0000004944004986 */ /* 0x0007e2000c101110 */
[----:B------:R-:W-:Y:S01]  /*2f160*/  ISETP.LT.AND P4, PT, R71, UR5, !P0 ;  /* 0x0000000547007c0c */ /* 0x000fe2000c781270 */
[----:B------:R-:W-:Y:S01]  /*2f170*/  ULDC UR5, c[0x0][0x22c] ;  /* 0x00008b0000057ab9 */ /* 0x000fe20000000800 */
[----:B------:R-:W-:-:S02]  /*2f180*/  LEA.HI.X.SX32 R71, R65, R64, 0x1, P6 ;  /* 0x0000004041477211 */ /* 0x000fc400030f0eff */
[-C--:B--2---:R-:W-:Y:S01]  /*2f190*/  IADD3 R66, P6, R72, R3.reuse, RZ ;  /* 0x0000000348427210 */ /* 0x084fe20007fde0ff */
[----:B------:R-:W-:Y:S01]  /*2f1a0*/  VIADD R65, R0, 0x9 ;  /* 0x0000000900417836 */ /* 0x000fe20000000000 */
[----:B------:R-:W-:Y:S02]  /*2f1b0*/  PRMT R75, R6, 0x7771, RZ ;  /* 0x00007771064b7816 */ /* 0x000fe400000000ff */
[CC--:B------:R-:W-:Y:S01]  /*2f1c0*/  LEA.HI.X.SX32 R67, R72.reuse, R64.reuse, 0x1, P6 ;  /* 0x0000004048437211 */ /* 0x0c0fe200030f0eff */
[----:B------:R-:W-:Y:S01]  /*2f1d0*/  VIADD R72, R72, UR4 ;  /* 0x0000000448487c36 */ /* 0x000fe20008000000 */
[----:B---3--:R-:W-:Y:S01]  /*2f1e0*/  PRMT R73, R7, 0x7770, RZ ;  /* 0x0000777007497816 */ /* 0x008fe200000000ff */
[----:B------:R2:W-:Y:S01]  /*2f1f0*/  @P3 STG.E.U8 desc[UR16][R70.64], R75 ;  /* 0x0000004b46003986 */ /* 0x0005e2000c101110 */
[----:B------:R-:W-:Y:S01]  /*2f200*/  VIADD R69, R0, 0xa ;  /* 0x0000000a00457836 */ /* 0x000fe20000000000 */
[----:B------:R-:W-:Y:S01]  /*2f210*/  ISETP.LT.AND P3, PT, R65, UR5, !P0 ;  /* 0x0000000541007c0c */ /* 0x000fe2000c761270 */
[C---:B------:R-:W-:Y:S01]  /*2f220*/  VIADD R65, R72.reuse, UR4 ;  /* 0x0000000448417c36 */ /* 0x040fe20008000000 */
[C---:B------:R-:W-:Y:S01]  /*2f230*/  IADD3 R68, P6, R72.reuse, R3, RZ ;  /* 0x0000000348447210 */ /* 0x040fe20007fde0ff */
        /* <DEDUP_REMOVED lines=21> */
[-C--:B--2---:R-:W-:Y:S02]  /*2f390*/  IADD3 R68, P6, R72, R3.reuse, RZ ;  /* 0x0000000348447210 */ /* 0x084fe40007fde0ff */
[----:B------:R-:W-:Y:S01]  /*2f3a0*/  PRMT R75, R4, 0x7773, RZ ;  /* 0x00007773044b7816 */ /* 0x000fe200000000ff */
[----:B------:R-:W-:Y:S01]  /*2f3b0*/  VIADD R4, R0, 0xd ;  /* 0x0000000d00047836 */ /* 0x000fe20000000000 */
[CC--:B------:R-:W-:Y:S01]  /*2f3c0*/  LEA.HI.X.SX32 R69, R72.reuse, R64.reuse, 0x1, P6 ;  /* 0x0000004048457211 */ /* 0x0c0fe200030f0eff */
[----:B------:R-:W-:Y:S01]  /*2f3d0*/  VIADD R72, R72, UR4 ;  /* 0x0000000448487c36 */ /* 0x000fe20008000000 */
[----:B---3--:R-:W-:Y:S01]  /*2f3e0*/  PRMT R73, R5, 0x7772, RZ ;  /* 0x0000777205497816 */ /* 0x008fe200000000ff */
[----:B------:R2:W-:Y:S01]  /*2f3f0*/  @P3 STG.E.U8 desc[UR16][R66.64], R75 ;  /* 0x0000004b42003986 */ /* 0x0005e2000c101110 */
[----:B------:R-:W-:Y:S01]  /*2f400*/  ISETP.LT.AND P3, PT, R4, UR5, !P0 ;  /* 0x0000000504007c0c */ /* 0x000fe2000c761270 */
[----:B------:R-:W-:Y:S01]  /*2f410*/  VIADD R4, R0, 0xe ;  /* 0x0000000e00047836 */ /* 0x000fe20000000000 */
[C---:B------:R-:W-:Y:S01]  /*2f420*/  IADD3 R70, P6, R72.reuse, R3, RZ ;  /* 0x0000000348467210 */ /* 0x040fe20007fde0ff */
[----:B------:R-:W-:Y:S01]  /*2f430*/  VIADD R65, R72, UR4 ;  /* 0x0000000448417c36 */ /* 0x000fe20008000000 */
[----:B------:R-:W-:Y:S01]  /*2f440*/  ULDC UR5, c[0x0][0x22c] ;  /* 0x00008b0000057ab9 */ /* 0x000fe20000000800 */
[----:B------:R3:W-:Y:S01]  /*2f450*/  @P5 STG.E.U8 desc[UR16][R68.64], R73 ;  /* 0x0000004944005986 */ /* 0x0007e2000c101110 */
[----:B------:R-:W-:Y:S01]  /*2f460*/  ISETP.LT.AND P5, PT, R4, UR5, !P0 ;  /* 0x0000000504007c0c */ /* 0x000fe2000c7a1270 */
[----:B------:R-:W-:Y:S01]  /*2f470*/  ULDC UR5, c[0x0][0x22c] ;  /* 0x00008b0000057ab9 */ /* 0x000fe20000000800 */
[----:B------:R-:W-:-:S02]  /*2f480*/  LEA.HI.X.SX32 R71, R72, R64, 0x1, P6 ;  /* 0x0000004048477211 */ /* 0x000fc400030f0eff */
[-C--:B------:R-:W-:Y:S01]  /*2f490*/  IADD3 R4, P6, R65, R3.reuse, RZ ;  /* 0x0000000341047210 */ /* 0x080fe20007fde0ff */
[----:B--2---:R-:W-:Y:S01]  /*2f4a0*/  VIADD R66, R0, 0xf ;  /* 0x0000000f00427836 */ /* 0x004fe20000000000 */
        /* <DEDUP_REMOVED lines=14> */
[-C--:B------:R-:W-:Y:S02]  /*2f590*/  IADD3 R68, P6, R72, R3.reuse, RZ ;  /* 0x0000000348447210 */ /* 0x080fe40007fde0ff */
[----:B--2---:R-:W-:Y:S01]  /*2f5a0*/  PRMT R75, R6, 0x7773, RZ ;  /* 0x00007773064b7816 */ /* 0x004fe200000000ff */
[----:B------:R-:W-:Y:S01]  /*2f5b0*/  VIADD R6, R0, 0x11 ;  /* 0x0000001100067836 */ /* 0x000fe20000000000 */
[CC--:B------:R-:W-:Y:S01]  /*2f5c0*/  LEA.HI.X.SX32 R69, R72.reuse, R64.reuse, 0x1, P6 ;  /* 0x0000004048457211 */ /* 0x0c0fe200030f0eff */
[----:B------:R-:W-:Y:S01]  /*2f5d0*/  VIADD R72, R72, UR4 ;  /* 0x0000000448487c36 */ /* 0x000fe20008000000 */
[----:B---3--:R-:W-:Y:S01]  /*2f5e0*/  PRMT R73, R7, 0x7772, RZ ;  /* 0x0000777207497816 */ /* 0x008fe200000000ff */
[----:B------:R-:W-:Y:S01]  /*2f5f0*/  VIADD R5, R0, 0x12 ;  /* 0x0000001200057836 */ /* 0x000fe20000000000 */
[----:B------:R2:W-:Y:S01]  /*2f600*/  @P3 STG.E.U8 desc[UR16][R66.64], R75 ;  /* 0x0000004b42003986 */ /* 0x0005e2000c101110 */
        /* <DEDUP_REMOVED lines=8> */
[-C--:B------:R-:W-:Y:S02]  /*2f690*/  IADD3 R6, P6, R65, R3.reuse, RZ ;  /* 0x0000000341067210 */ /* 0x080fe40007fde0ff */
[----:B------:R-:W-:Y:S01]  /*2f6a0*/  PRMT R71, R7, 0x7773, RZ ;  /* 0x0000777307477816 */ /* 0x000fe200000000ff */
[----:B--2---:R-:W-:Y:S01]  /*2f6b0*/  VIADD R66, R0, 0x13 ;  /* 0x0000001300427836 */ /* 0x004fe20000000000 */
        /* <DEDUP_REMOVED lines=18> */
[----:B------:R-:W-:Y:S01]  /*2f7e0*/  PRMT R71, R9, 0x7770, RZ ;  /* 0x0000777009477816 */ /* 0x000fe200000000ff */
[----:B------:R2:W-:Y:S01]  /*2f7f0*/  @P3 STG.E.U8 desc[UR16][R66.64], R69 ;  /* 0x0000004542003986 */ /* 0x0005e2000c101110 */
[----:B---3--:R-:W-:Y:S01]  /*2f800*/  VIADD R7, R0, 0x16 ;  /* 0x0000001600077836 */ /* 0x008fe20000000000 */
        /* <DEDUP_REMOVED lines=61> */
[----:B------:R-:W-:Y:S01]  /*2fbe0*/  PRMT R65, R9, 0x7772, RZ ;  /* 0x0000777209417816 */ /* 0x000fe200000000ff */
[----:B---3--:R-:W-:Y:S01]  /*2fbf0*/  VIADD R5, R0, 0x1e ;  /* 0x0000001e00057836 */ /* 0x008fe20000000000 */
[----:B------:R2:W-:Y:S01]  /*2fc00*/  @P3 STG.E.U8 desc[UR16][R6.64], R69 ;  /* 0x0000004506003986 */ /* 0x0005e2000c101110 */
[----:B------:R-:W-:Y:S01]  /*2fc10*/  ISETP.LT.AND P3, PT, R8, UR5, !P0 ;  /* 0x0000000508007c0c */ /* 0x000fe2000c761270 */
[----:B------:R-:W-:Y:S01]  /*2fc20*/  ULDC UR5, c[0x0][0x22c] ;  /* 0x00008b0000057ab9 */ /* 0x000fe20000000800 */
[CC--:B------:R-:W-:Y:S01]  /*2fc30*/  IADD3 R4, P6, R68.reuse, R3.reuse, RZ ;  /* 0x0000000344047210 */ /* 0x0c0fe20007fde0ff */
[----:B------:R3:W-:Y:S01]  /*2fc40*/  @P5 STG.E.U8 desc[UR16][R66.64], R65 ;  /* 0x0000004142005986 */ /* 0x0007e2000c101110 */
[----:B------:R-:W-:Y:S01]  /*2fc50*/  ISETP.LT.AND P5, PT, R5, UR5, !P0 ;  /* 0x0000000505007c0c */ /* 0x000fe2000c7a1270 */
[C---:B------:R-:W-:Y:S01]  /*2fc60*/  VIADD R8, R68.reuse, UR4 ;  /* 0x0000000444087c36 */ /* 0x040fe20008000000 */
[----:B------:R-:W-:Y:S01]  /*2fc70*/  LEA.HI.X.SX32 R5, R68, R64, 0x1, P6 ;  /* 0x0000004044057211 */ /* 0x000fe200030f0eff */
[----:B------:R-:W-:Y:S01]  /*2fc80*/  ULDC UR5, c[0x0][0x22c] ;  /* 0x00008b0000057ab9 */ /* 0x000fe20000000800 */
[----:B--2---:R-:W-:Y:S01]  /*2fc90*/  PRMT R69, R9, 0x7773, RZ ;  /* 0x0000777309457816 */ /* 0x004fe200000000ff */
[----:B------:R-:W-:Y:S01]  /*2fca0*/  VIADD R9, R0, 0x1f ;  /* 0x0000001f00097836 */ /* 0x000fe20000000000 */
[----:B------:R-:W-:-:S03]  /*2fcb0*/  IADD3 R6, P6, R8, R3, RZ ;  /* 0x0000000308067210 */ /* 0x000fc60007fde0ff */
[----:B------:R2:W-:Y:S01]  /*2fcc0*/  @P2 STG.E.U8 desc[UR16][R4.64], R69 ;  /* 0x0000004504002986 */ /* 0x0005e2000c101110 */
[----:B------:R-:W-:Y:S01]  /*2fcd0*/  ISETP.LT.AND P2, PT, R9, UR5, !P0 ;  /* 0x0000000509007c0c */ /* 0x000fe2000c741270 */
[C---:B------:R-:W-:Y:S01]  /*2fce0*/  VIADD R9, R8.reuse, UR4 ;  /* 0x0000000408097c36 */ /* 0x040fe20008000000 */
[----:B------:R-:W-:Y:S01]  /*2fcf0*/  LEA.HI.X.SX32 R7, R8, R64, 0x1, P6 ;  /* 0x0000004008077211 */ /* 0x000fe200030f0eff */
[----:B---3--:R-:W-:Y:S01]  /*2fd00*/  VIADD R66, R0, 0x20 ;  /* 0x0000002000427836 */ /* 0x008fe20000000000 */
[----:B------:R-:W-:Y:S01]  /*2fd10*/  PRMT R67, R10, 0x7772, RZ ;  /* 0x000077720a437816 */ /* 0x000fe200000000ff */
[C---:B------:R-:W-:Y:S01]  /*2fd20*/  VIADD R65, R9.reuse, UR4 ;  /* 0x0000000409417c36 */ /* 0x040fe20008000000 */
[----:B------:R-:W-:Y:S01]  /*2fd30*/  IADD3 R8, P6, R9, R3, RZ ;  /* 0x0000000309087210 */ /* 0x000fe20007fde0ff */
[----:B------:R-:W-:-:S03]  /*2fd40*/  ULDC UR5, c[0x0][0x22c] ;  /* 0x00008b0000057ab9 */ /* 0x000fc60000000800 */
[-C--:B------:R-:W-:Y:S02]  /*2fd50*/  LEA.HI.X.SX32 R9, R9, R64.reuse, 0x1, P6 ;  /* 0x0000004009097211 */ /* 0x080fe400030f0eff */
[CC--:B--2---:R-:W-:Y:S02]  /*2fd60*/  IADD3 R4, P6, R65.reuse, R3.reuse, RZ ;  /* 0x0000000341047210 */ /* 0x0c4fe40007fde0ff */
[----:B------:R-:W-:Y:S01]  /*2fd70*/  PRMT R71, R10, 0x7773, RZ ;  /* 0x000077730a477816 */ /* 0x000fe200000000ff */
[----:B------:R-:W-:Y:S01]  /*2fd80*/  VIADD R10, R0, 0x21 ;  /* 0x00000021000a7836 */ /* 0x000fe20000000000 */
[CC--:B------:R-:W-:Y:S01]  /*2fd90*/  LEA.HI.X.SX32 R5, R65.reuse, R64.reuse, 0x1, P6 ;  /* 0x0000004041057211 */ /* 0x0c0fe200030f0eff */
[----:B------:R2:W-:Y:S01]  /*2fda0*/  @P4 STG.E.U8 desc[UR16][R6.64], R67 ;  /* 0x0000004306004986 */ /* 0x0005e2000c101110 */
[----:B------:R-:W-:Y:S01]  /*2fdb0*/  VIADD R65, R65, UR4 ;  /* 0x0000000441417c36 */ /* 0x000fe20008000000 */
[----:B------:R-:W-:Y:S01]  /*2fdc0*/  ISETP.LT.AND P4, PT, R66, UR5, !P0 ;  /* 0x0000000542007c0c */ /* 0x000fe2000c781270 */
[----:B------:R-:W-:Y:S01]  /*2fdd0*/  ULDC UR5, c[0x0][0x22c] ;  /* 0x00008b0000057ab9 */ /* 0x000fe20000000800 */
[----:B------:R-:W-:Y:S01]  /*2fde0*/  PRMT R69, R11, 0x7772, RZ ;  /* 0x000077720b457816 */ /* 0x000fe200000000ff */
[----:B------:R3:W-:Y:S01]  /*2fdf0*/  @P3 STG.E.U8 desc[UR16][R8.64], R71 ;  /* 0x0000004708003986 */ /* 0x0007e2000c101110 */
[----:B------:R-:W-:Y:S01]  /*2fe00*/  ISETP.LT.AND P3, PT, R10, UR5, !P0 ;  /* 0x000000050a007c0c */ /* 0x000fe2000c761270 */
[C---:B------:R-:W-:Y:S01]  /*2fe10*/  VIADD R10, R65.reuse, UR4 ;  /* 0x00000004410a7c36 */ /* 0x040fe20008000000 */
[----:B------:R-:W-:Y:S01]  /*2fe20*/  ULDC UR5, c[0x0][0x22c] ;  /* 0x00008b0000057ab9 */ /* 0x000fe20000000800 */
[----:B--2---:R-:W-:Y:S01]  /*2fe30*/  VIADD R7, R0, 0x22 ;  /* 0x0000002200077836 */ /* 0x004fe20000000000 */
[----:B------:R-:W-:Y:S01]  /*2fe40*/  IADD3 R6, P6, R65, R3, RZ ;  /* 0x0000000341067210 */ /* 0x000fe20007fde0ff */
[----:B------:R2:W-:Y:S03]  /*2fe50*/  @P5 STG.E.U8 desc[UR16][R4.64], R69 ;  /* 0x0000004504005986 */ /* 0x0005e6000c101110 */
[----:B------:R-:W-:Y:S01]  /*2fe60*/  ISETP.LT.AND P5, PT, R7, UR5, !P0 ;  /* 0x0000000507007c0c */ /* 0x000fe2000c7a1270 */
[----:B------:R-:W-:Y:S01]  /*2fe70*/  ULDC UR5, c[0x0][0x22c] ;  /* 0x00008b0000057ab9 */ /* 0x000fe20000000800 */
[----:B------:R-:W-:-:S02]  /*2fe80*/  LEA.HI.X.SX32 R7, R65, R64, 0x1, P6 ;  /* 0x0000004041077211 */ /* 0x000fc400030f0eff */
[-C--:B---3--:R-:W-:Y:S02]  /*2fe90*/  IADD3 R8, P6, R10, R3.reuse, RZ ;  /* 0x000000030a087210 */ /* 0x088fe40007fde0ff */
[----:B------:R-:W-:Y:S01]  /*2fea0*/  PRMT R67, R11, 0x7773, RZ ;  /* 0x000077730b437816 */ /* 0x000fe200000000ff */
[----:B------:R-:W-:Y:S01]  /*2feb0*/  VIADD R11, R0, 0x23 ;  /* 0x00000023000b7836 */ /* 0x000fe20000000000 */
[CC--:B------:R-:W-:Y:S01]  /*2fec0*/  LEA.HI.X.SX32 R9, R10.reuse, R64.reuse, 0x1, P6 ;  /* 0x000000400a097211 */ /* 0x0c0fe200030f0eff */
[----:B------:R-:W-:Y:S01]  /*2fed0*/  VIADD R10, R10, UR4 ;  /* 0x000000040a0a7c36 */ /* 0x000fe20008000000 */
[----:B--2---:R-:W-:Y:S01]  /*2fee0*/  PRMT R69, R12, 0x7770, RZ ;  /* 0x000077700c457816 */ /* 0x004fe200000000ff */
        /* <DEDUP_REMOVED lines=10> */
[CC--:B--2---:R-:W-:Y:S01]  /*2ff90*/  IADD3 R6, P6, R11.reuse, R3.reuse, RZ ;  /* 0x000000030b067210 */ /* 0x0c4fe20007fde0ff */
        /* <DEDUP_REMOVED lines=244> */
[----:B----4-:R-:W-:Y:S01]  /*30ee0*/  PRMT R13, R20, 0x7770, RZ ;  /* 0x00007770140d7816 */ /* 0x010fe200000000ff */
        /* <DEDUP_REMOVED lines=618> */
[CC--:B--2---:R-:W-:Y:S02]  /*33590*/  IADD3 R6, P6, R11.reuse, R3.reuse, RZ ;  /* 0x000000030b067210 */ /* 0x0c4fe40007fde0ff */
[----:B------:R-:W-:Y:S01]  /*335a0*/  PRMT R15, R42, 0x7773, RZ ;  /* 0x000077732a0f7816 */ /* 0x000fe200000000ff */
[C---:B------:R-:W-:Y:S01]  /*335b0*/  VIADD R10, R0.reuse, 0x91 ;  /* 0x00000091000a7836 */ /* 0x040fe20000000000 */
[CC--:B------:R-:W-:Y:S01]  /*335c0*/  LEA.HI.X.SX32 R7, R11.reuse, R64.reuse, 0x1, P6 ;  /* 0x000000400b077211 */ /* 0x0c0fe200030f0eff */
[----:B------:R-:W-:Y:S01]  /*335d0*/  VIADD R11, R11, UR4 ;  /* 0x000000040b0b7c36 */ /* 0x000fe20008000000 */
[----:B---3--:R-:W-:Y:S01]  /*335e0*/  PRMT R13, R43, 0x7772, RZ ;  /* 0x000077722b0d7816 */ /* 0x008fe200000000ff */
[----:B------:R2:W-:Y:S01]  /*335f0*/  @P3 STG.E.U8 desc[UR16][R4.64], R15 ;  /* 0x0000000f04003986 */ /* 0x0005e2000c101110 */
[----:B------:R-:W-:Y:S01]  /*33600*/  VIADD R9, R0, 0x92 ;  /* 0x0000009200097836 */ /* 0x000fe20000000000 */
[----:B------:R-:W-:Y:S01]  /*33610*/  ISETP.LT.AND P3, PT, R10, UR5, !P0 ;  /* 0x000000050a007c0c */ /* 0x000fe2000c761270 */
[----:B------:R-:W-:Y:S01]  /*33620*/  ULDC UR5, c[0x0][0x22c] ;  /* 0x00008b0000057ab9 */ /* 0x000fe20000000800 */
[----:B------:R0:W-:Y:S01]  /*33630*/  @P5 STG.E.U8 desc[UR16][R6.64], R13 ;  /* 0x0000000d06005986 */ /* 0x0001e2000c101110 */
[-C--:B------:R-:W-:Y:S01]  /*33640*/  IADD3 R8, P5, R11, R3.reuse, RZ ;  /* 0x000000030b087210 */ /* 0x080fe20007fbe0ff */
[----:B------:R-:W-:Y:S01]  /*33650*/  ULDC UR4, c[0x0][0x248] ;  /* 0x0000920000047ab9 */ /* 0x000fe20000000800 */
[----:B------:R-:W-:Y:S01]  /*33660*/  ISETP.LT.AND P6, PT, R9, UR5, !P0 ;  /* 0x0000000509007c0c */ /* 0x000fe2000c7c1270 */
[C---:B------:R-:W-:Y:S01]  /*33670*/  VIADD R10, R11.reuse, UR4 ;  /* 0x000000040b0a7c36 */ /* 0x040fe20008000000 */
[----:B------:R-:W-:Y:S01]  /*33680*/  LEA.HI.X.SX32 R9, R11, R64, 0x1, P5 ;  /* 0x000000400b097211 */ /* 0x000fe200028f0eff */
[----:B------:R-:W-:Y:S01]  /*33690*/  ULDC UR4, c[0x0][0x22c] ;  /* 0x00008b0000047ab9 */ /* 0x000fe20000000800 */
[----:B------:R-:W-:Y:S01]  /*336a0*/  PRMT R43, R43, 0x7773, RZ ;  /* 0x000077732b2b7816 */ /* 0x000fe200000000ff */
[----:B--2---:R-:W-:Y:S01]  /*336b0*/  VIADD R5, R0, 0x93 ;  /* 0x0000009300057836 */ /* 0x004fe20000000000 */
[----:B------:R-:W-:Y:S01]  /*336c0*/  IADD3 R4, P5, R10, R3, RZ ;  /* 0x000000030a047210 */ /* 0x000fe20007fbe0ff */
[----:B------:R-:W-:-:S02]  /*336d0*/  ULDC UR5, c[0x0][0x22c] ;  /* 0x00008b0000057ab9 */ /* 0x000fc40000000800 */
[----:B------:R2:W-:Y:S01]  /*336e0*/  @P2 STG.E.U8 desc[UR16][R8.64], R43 ;  /* 0x0000002b08002986 */ /* 0x0005e2000c101110 */
[----:B------:R-:W-:Y:S01]  /*336f0*/  ISETP.LT.AND P2, PT, R5, UR4, !P0 ;  /* 0x0000000405007c0c */ /* 0x000fe2000c741270 */
[----:B------:R-:W-:Y:S01]  /*33700*/  ULDC UR4, c[0x0][0x248] ;  /* 0x0000920000047ab9 */ /* 0x000fe20000000800 */
[C---:B------:R-:W-:Y:S01]  /*33710*/  LEA.HI.X.SX32 R5, R10.reuse, R64, 0x1, P5 ;  /* 0x000000400a057211 */ /* 0x040fe200028f0eff */
[----:B------:R-:W-:Y:S01]  /*33720*/  VIADD R10, R10, UR4 ;  /* 0x000000040a0a7c36 */ /* 0x000fe20008000000 */
[----:B0-----:R-:W-:Y:S01]  /*33730*/  PRMT R13, R44, 0x7770, RZ ;  /* 0x000077702c0d7816 */ /* 0x001fe200000000ff */
[----:B------:R-:W-:Y:S01]  /*33740*/  VIADD R7, R0, 0x94 ;  /* 0x0000009400077836 */ /* 0x000fe20000000000 */
[----:B------:R-:W-:-:S03]  /*33750*/  ULDC UR4, c[0x0][0x22c] ;  /* 0x00008b0000047ab9 */ /* 0x000fc60000000800 */
[----:B------:R0:W-:Y:S01]  /*33760*/  @P4 STG.E.U8 desc[UR16][R4.64], R13 ;  /* 0x0000000d04004986 */ /* 0x0001e2000c101110 */
[C---:B------:R-:W-:Y:S02]  /*33770*/  IADD3 R6, P4, R10.reuse, R3, RZ ;  /* 0x000000030a067210 */ /* 0x040fe40007f9e0ff */
[----:B------:R-:W-:Y:S01]  /*33780*/  ISETP.LT.AND P5, PT, R7, UR4, !P0 ;  /* 0x0000000407007c0c */ /* 0x000fe2000c7a1270 */
[----:B------:R-:W-:Y:S01]  /*33790*/  ULDC UR4, c[0x0][0x248] ;  /* 0x0000920000047ab9 */ /* 0x000fe20000000800 */
[C---:B------:R-:W-:Y:S01]  /*337a0*/  LEA.HI.X.SX32 R7, R10.reuse, R64, 0x1, P4 ;  /* 0x000000400a077211 */ /* 0x040fe200020f0eff */
[----:B------:R-:W-:Y:S01]  /*337b0*/  VIADD R10, R10, UR4 ;  /* 0x000000040a0a7c36 */ /* 0x000fe20008000000 */
[----:B------:R-:W-:Y:S01]  /*337c0*/  PRMT R11, R44, 0x7771, RZ ;  /* 0x000077712c0b7816 */ /* 0x000fe200000000ff */
[----:B--2---:R-:W-:Y:S01]  /*337d0*/  VIADD R8, R0, 0x95 ;  /* 0x0000009500087836 */ /* 0x004fe20000000000 */
[----:B------:R-:W-:-:S03]  /*337e0*/  ULDC UR4, c[0x0][0x248] ;  /* 0x0000920000047ab9 */ /* 0x000fc60000000800 */
[----:B------:R2:W-:Y:S01]  /*337f0*/  @P3 STG.E.U8 desc[UR16][R6.64], R11 ;  /* 0x0000000b06003986 */ /* 0x0005e2000c101110 */
[CC--:B0-----:R-:W-:Y:S01]  /*33800*/  IADD3 R4, P3, R10.reuse, R3.reuse, RZ ;  /* 0x000000030a047210 */ /* 0x0c1fe20007f7e0ff */
[----:B------:R-:W-:Y:S01]  /*33810*/  VIADD R9, R10, UR4 ;  /* 0x000000040a097c36 */ /* 0x000fe20008000000 */
[----:B------:R-:W-:Y:S01]  /*33820*/  ISETP.LT.AND P4, PT, R8, UR5, !P0 ;  /* 0x0000000508007c0c */ /* 0x000fe2000c781270 */
[----:B------:R-:W-:Y:S01]  /*33830*/  ULDC UR5, c[0x0][0x248] ;  /* 0x0000920000057ab9 */ /* 0x000fe20000000800 */
[-C--:B------:R-:W-:Y:S01]  /*33840*/  LEA.HI.X.SX32 R5, R10, R64.reuse, 0x1, P3 ;  /* 0x000000400a057211 */ /* 0x080fe200018f0eff */
[----:B------:R-:W-:Y:S01]  /*33850*/  VIADD R10, R9, UR5 ;  /* 0x00000005090a7c36 */ /* 0x000fe20008000000 */
[----:B------:R-:W-:Y:S01]  /*33860*/  PRMT R15, R45, 0x7770, RZ ;  /* 0x000077702d0f7816 */ /* 0x000fe200000000ff */
[----:B------:R-:W-:Y:S01]  /*33870*/  VIADD R12, R0, 0x96 ;  /* 0x00000096000c7836 */ /* 0x000fe20000000000 */
[-C--:B------:R-:W-:Y:S01]  /*33880*/  IADD3 R8, P3, R9, R3.reuse, RZ ;  /* 0x0000000309087210 */ /* 0x080fe20007f7e0ff */
[----:B------:R-:W-:Y:S01]  /*33890*/  ULDC UR4, c[0x0][0x22c] ;  /* 0x00008b0000047ab9 */ /* 0x000fe20000000800 */
[----:B------:R-:W-:Y:S01]  /*338a0*/  PRMT R13, R45, 0x7771, RZ ;  /* 0x000077712d0d7816 */ /* 0x000fe200000000ff */
[----:B------:R0:W-:Y:S01]  /*338b0*/  @P6 STG.E.U8 desc[UR16][R4.64], R15 ;  /* 0x0000000f04006986 */ /* 0x0001e2000c101110 */
[----:B--2---:R-:W-:Y:S01]  /*338c0*/  IADD3 R6, P6, R10, R3, RZ ;  /* 0x000000030a067210 */ /* 0x004fe20007fde0ff */
[----:B------:R-:W-:Y:S01]  /*338d0*/  ULDC UR5, c[0x0][0x22c] ;  /* 0x00008b0000057ab9 */ /* 0x000fe20000000800 */
[----:B------:R-:W-:-:S02]  /*338e0*/  LEA.HI.X.SX32 R9, R9, R64, 0x1, P3 ;  /* 0x0000004009097211 */ /* 0x000fc400018f0eff */
[----:B------:R-:W-:Y:S01]  /*338f0*/  ISETP.LT.AND P3, PT, R12, UR4, !P0 ;  /* 0x000000040c007c0c */ /* 0x000fe2000c761270 */
[----:B------:R-:W-:Y:S01]  /*33900*/  ULDC UR4, c[0x0][0x248] ;  /* 0x0000920000047ab9 */ /* 0x000fe20000000800 */
[-C--:B------:R-:W-:Y:S01]  /*33910*/  LEA.HI.X.SX32 R7, R10, R64.reuse, 0x1, P6 ;  /* 0x000000400a077211 */ /* 0x080fe200030f0eff */
[----:B------:R-:W-:Y:S01]  /*33920*/  VIADD R12, R0, 0x97 ;  /* 0x00000097000c7836 */ /* 0x000fe20000000000 */
[----:B------:R-:W-:Y:S01]  /*33930*/  PRMT R11, R46, 0x7770, RZ ;  /* 0x000077702e0b7816 */ /* 0x000fe200000000ff */
[----:B------:R-:W-:Y:S01]  /*33940*/  VIADD R10, R10, UR4 ;  /* 0x000000040a0a7c36 */ /* 0x000fe20008000000 */
[----:B------:R2:W-:Y:S01]  /*33950*/  @P2 STG.E.U8 desc[UR16][R8.64], R13 ;  /* 0x0000000d08002986 */ /* 0x0005e2000c101110 */
[----:B0-----:R-:W-:Y:S01]  /*33960*/  VIADD R5, R0, 0x98 ;  /* 0x0000009800057836 */ /* 0x001fe20000000000 */
[----:B------:R-:W-:Y:S01]  /*33970*/  ISETP.LT.AND P2, PT, R12, UR5, !P0 ;  /* 0x000000050c007c0c */ /* 0x000fe2000c741270 */
[----:B------:R-:W-:Y:S01]  /*33980*/  ULDC UR5, c[0x0][0x22c] ;  /* 0x00008b0000057ab9 */ /* 0x000fe20000000800 */
[----:B------:R0:W-:Y:S01]  /*33990*/  @P5 STG.E.U8 desc[UR16][R6.64], R11 ;  /* 0x0000000b06005986 */ /* 0x0001e2000c101110 */
[C---:B------:R-:W-:Y:S01]  /*339a0*/  IADD3 R4, P5, R10.reuse, R3, RZ ;  /* 0x000000030a047210 */ /* 0x040fe20007fbe0ff */
[----:B------:R-:W-:Y:S01]  /*339b0*/  ULDC UR4, c[0x0][0x248] ;  /* 0x0000920000047ab9 */ /* 0x000fe20000000800 */
[----:B------:R-:W-:Y:S01]  /*339c0*/  ISETP.LT.AND P6, PT, R5, UR5, !P0 ;  /* 0x0000000505007c0c */ /* 0x000fe2000c7c1270 */
[----:B------:R-:W-:Y:S01]  /*339d0*/  ULDC UR5, c[0x0][0x22c] ;  /* 0x00008b0000057ab9 */ /* 0x000fe20000000800 */
[C---:B------:R-:W-:Y:S01]  /*339e0*/  LEA.HI.X.SX32 R5, R10.reuse, R64, 0x1, P5 ;  /* 0x000000400a057211 */ /* 0x040fe200028f0eff */
[----:B--2---:R-:W-:Y:S01]  /*339f0*/  VIADD R8, R10, UR4 ;  /* 0x000000040a087c36 */ /* 0x004fe20008000000 */
[----:B------:R-:W-:Y:S01]  /*33a00*/  PRMT R13, R46, 0x7771, RZ ;  /* 0x000077712e0d7816 */ /* 0x000fe200000000ff */
[----:B------:R-:W-:Y:S01]  /*33a10*/  VIADD R9, R0, 0x99 ;  /* 0x0000009900097836 */ /* 0x000fe20000000000 */
[----:B------:R-:W-:-:S02]  /*33a20*/  ULDC UR4, c[0x0][0x22c] ;  /* 0x00008b0000047ab9 */ /* 0x000fc40000000800 */
[C---:B0-----:R-:W-:Y:S01]  /*33a30*/  IADD3 R6, P5, R8.reuse, R3, RZ ;  /* 0x0000000308067210 */ /* 0x041fe20007fbe0ff */
[----:B------:R0:W-:Y:S01]  /*33a40*/  @P4 STG.E.U8 desc[UR16][R4.64], R13 ;  /* 0x0000000d04004986 */ /* 0x0001e2000c101110 */
[----:B------:R-:W-:Y:S01]  /*33a50*/  ISETP.LT.AND P4, PT, R9, UR4, !P0 ;  /* 0x0000000409007c0c */ /* 0x000fe2000c781270 */
[----:B------:R-:W-:Y:S01]  /*33a60*/  ULDC UR4, c[0x0][0x248] ;  /* 0x0000920000047ab9 */ /* 0x000fe20000000800 */
[C---:B------:R-:W-:Y:S01]  /*33a70*/  LEA.HI.X.SX32 R7, R8.reuse, R64, 0x1, P5 ;  /* 0x0000004008077211 */ /* 0x040fe200028f0eff */
[----:B------:R-:W-:Y:S01]  /*33a80*/  VIADD R10, R8, UR4 ;  /* 0x00000004080a7c36 */ /* 0x000fe20008000000 */
[----:B------:R-:W-:Y:S01]  /*33a90*/  PRMT R11, R47, 0x7770, RZ ;  /* 0x000077702f0b7816 */ /* 0x000fe200000000ff */
[----:B------:R-:W-:Y:S01]  /*33aa0*/  VIADD R9, R0, 0x9a ;  /* 0x0000009a00097836 */ /* 0x000fe20000000000 */
[----:B------:R-:W-:-:S03]  /*33ab0*/  ULDC UR4, c[0x0][0x22c] ;  /* 0x00008b0000047ab9 */ /* 0x000fc60000000800 */
[----:B------:R2:W-:Y:S01]  /*33ac0*/  @P3 STG.E.U8 desc[UR16][R6.64], R11 ;  /* 0x0000000b06003986 */ /* 0x0005e2000c101110 */
[----:B------:R-:W-:Y:S02]  /*33ad0*/  IADD3 R8, P3, R10, R3, RZ ;  /* 0x000000030a087210 */ /* 0x000fe40007f7e0ff */
[----:B------:R-:W-:Y:S01]  /*33ae0*/  ISETP.LT.AND P5, PT, R9, UR4, !P0 ;  /* 0x0000000409007c0c */ /* 0x000fe2000c7a1270 */
[----:B------:R-:W-:Y:S01]  /*33af0*/  ULDC UR4, c[0x0][0x248] ;  /* 0x0000920000047ab9 */ /* 0x000fe20000000800 */
[----:B0-----:R-:W-:Y:S01]  /*33b00*/  VIADD R4, R0, 0x9b ;  /* 0x0000009b00047836 */ /* 0x001fe20000000000 */
[C---:B------:R-:W-:Y:S01]  /*33b10*/  LEA.HI.X.SX32 R9, R10.reuse, R64, 0x1, P3 ;  /* 0x000000400a097211 */ /* 0x040fe200018f0eff */
[----:B------:R-:W-:Y:S01]  /*33b20*/  VIADD R10, R10, UR4 ;  /* 0x000000040a0a7c36 */ /* 0x000fe20008000000 */
[----:B------:R-:W-:Y:S01]  /*33b30*/  PRMT R13, R47, 0x7771, RZ ;  /* 0x000077712f0d7816 */ /* 0x000fe200000000ff */
[----:B------:R-:W-:Y:S01]  /*33b40*/  ULDC UR4, c[0x0][0x248] ;  /* 0x0000920000047ab9 */ /* 0x000fe20000000800 */
[----:B------:R-:W-:Y:S01]  /*33b50*/  ISETP.LT.AND P3, PT, R4, UR5, !P0 ;  /* 0x0000000504007c0c */ /* 0x000fe2000c761270 */
[----:B------:R-:W-:-:S02]  /*33b60*/  ULDC UR5, c[0x0][0x248] ;  /* 0x0000920000057ab9 */ /* 0x000fc40000000800 */
[----:B------:R0:W-:Y:S01]  /*33b70*/  @P2 STG.E.U8 desc[UR16][R8.64], R13 ;  /* 0x0000000d08002986 */ /* 0x0001e2000c101110 */
[CC--:B------:R-:W-:Y:S01]  /*33b80*/  IADD3 R4, P2, R10.reuse, R3.reuse, RZ ;  /* 0x000000030a047210 */ /* 0x0c0fe20007f5e0ff */
[----:B--2---:R-:W-:Y:S01]  /*33b90*/  VIADD R7, R10, UR4 ;  /* 0x000000040a077c36 */ /* 0x004fe20008000000 */
[----:B------:R-:W-:Y:S01]  /*33ba0*/  PRMT R15, R44, 0x7772, RZ ;  /* 0x000077722c0f7816 */ /* 0x000fe200000000ff */
[----:B------:R-:W-:Y:S01]  /*33bb0*/  VIADD R12, R0, 0x9c ;  /* 0x0000009c000c7836 */ /* 0x000fe20000000000 */
[-C--:B------:R-:W-:Y:S01]  /*33bc0*/  LEA.HI.X.SX32 R5, R10, R64.reuse, 0x1, P2 ;  /* 0x000000400a057211 */ /* 0x080fe200010f0eff */
[C---:B------:R-:W-:Y:S01]  /*33bd0*/  VIADD R10, R7.reuse, UR5 ;  /* 0x00000005070a7c36 */ /* 0x040fe20008000000 */
[CC--:B------:R-:W-:Y:S01]  /*33be0*/  IADD3 R6, P2, R7.reuse, R3.reuse, RZ ;  /* 0x0000000307067210 */ /* 0x0c0fe20007f5e0ff */
[----:B------:R-:W-:Y:S01]  /*33bf0*/  ULDC UR4, c[0x0][0x22c] ;  /* 0x00008b0000047ab9 */ /* 0x000fe20000000800 */
[----:B------:R-:W-:Y:S01]  /*33c00*/  PRMT R11, R44, 0x7773, RZ ;  /* 0x000077732c0b7816 */ /* 0x000fe200000000ff */
[----:B------:R2:W-:Y:S01]  /*33c10*/  @P6 STG.E.U8 desc[UR16][R4.64], R15 ;  /* 0x0000000f04006986 */ /* 0x0005e2000c101110 */
[----:B------:R-:W-:Y:S01]  /*33c20*/  LEA.HI.X.SX32 R7, R7, R64, 0x1, P2 ;  /* 0x0000004007077211 */ /* 0x000fe200010f0eff */
[----:B------:R-:W-:Y:S01]  /*33c30*/  ULDC UR5, c[0x0][0x22c] ;  /* 0x00008b0000057ab9 */ /* 0x000fe20000000800 */
[----:B0-----:R-:W-:-:S02]  /*33c40*/  IADD3 R8, P6, R10, R3, RZ ;  /* 0x000000030a087210 */ /* 0x001fc40007fde0ff */
[----:B------:R-:W-:Y:S01]  /*33c50*/  ISETP.LT.AND P2, PT, R12, UR4, !P0 ;  /* 0x000000040c007c0c */ /* 0x000fe2000c741270 */
[----:B------:R-:W-:Y:S01]  /*33c60*/  ULDC UR4, c[0x0][0x248] ;  /* 0x0000920000047ab9 */ /* 0x000fe20000000800 */
[-C--:B------:R-:W-:Y:S01]  /*33c70*/  LEA.HI.X.SX32 R9, R10, R64.reuse, 0x1, P6 ;  /* 0x000000400a097211 */ /* 0x080fe200030f0eff */
[----:B------:R-:W-:Y:S01]  /*33c80*/  VIADD R12, R0, 0x9d ;  /* 0x0000009d000c7836 */ /* 0x000fe20000000000 */
[----:B------:R-:W-:Y:S01]  /*33c90*/  PRMT R13, R45, 0x7772, RZ ;  /* 0x000077722d0d7816 */ /* 0x000fe200000000ff */
[----:B------:R-:W-:Y:S01]  /*33ca0*/  VIADD R10, R10, UR4 ;  /* 0x000000040a0a7c36 */ /* 0x000fe20008000000 */
[----:B------:R0:W-:Y:S01]  /*33cb0*/  @P4 STG.E.U8 desc[UR16][R6.64], R11 ;  /* 0x0000000b06004986 */ /* 0x0001e2000c101110 */
[----:B--2---:R-:W-:Y:S01]  /*33cc0*/  VIADD R5, R0, 0x9e ;  /* 0x0000009e00057836 */ /* 0x004fe20000000000 */
[----:B------:R-:W-:Y:S01]  /*33cd0*/  ISETP.LT.AND P4, PT, R12, UR5, !P0 ;  /* 0x000000050c007c0c */ /* 0x000fe2000c781270 */
[----:B------:R-:W-:Y:S01]  /*33ce0*/  ULDC UR5, c[0x0][0x22c] ;  /* 0x00008b0000057ab9 */ /* 0x000fe20000000800 */
[----:B------:R2:W-:Y:S01]  /*33cf0*/  @P5 STG.E.U8 desc[UR16][R8.64], R13 ;  /* 0x0000000d08005986 */ /* 0x0005e2000c101110 */
[C---:B------:R-:W-:Y:S01]  /*33d00*/  IADD3 R4, P5, R10.reuse, R3, RZ ;  /* 0x000000030a047210 */ /* 0x040fe20007fbe0ff */
[----:B------:R-:W-:Y:S01]  /*33d10*/  ULDC UR4, c[0x0][0x248] ;  /* 0x0000920000047ab9 */ /* 0x000fe20000000800 */
[----:B------:R-:W-:Y:S01]  /*33d20*/  ISETP.LT.AND P6, PT, R5, UR5, !P0 ;  /* 0x0000000505007c0c */ /* 0x000fe2000c7c1270 */
[----:B------:R-:W-:Y:S01]  /*33d30*/  ULDC UR5, c[0x0][0x22c] ;  /* 0x00008b0000057ab9 */ /* 0x000fe20000000800 */
[----:B------:R-:W-:-:S02]  /*33d40*/  LEA.HI.X.SX32 R5, R10, R64, 0x1, P5 ;  /* 0x000000400a057211 */ /* 0x000fc400028f0eff */
[----:B------:R-:W-:Y:S01]  /*33d50*/  PRMT R45, R45, 0x7773, RZ ;  /* 0x000077732d2d7816 */ /* 0x000fe200000000ff */
[----:B0-----:R-:W-:Y:S01]  /*33d60*/  VIADD R11, R10, UR4 ;  /* 0x000000040a0b7c36 */ /* 0x001fe20008000000 */
[----:B------:R-:W-:Y:S01]  /*33d70*/  ULDC UR4, c[0x0][0x22c] ;  /* 0x00008b0000047ab9 */ /* 0x000fe20000000800 */
[----:B------:R-:W-:Y:S02]  /*33d80*/  VIADD R7, R0, 0x9f ;  /* 0x0000009f00077836 */ /* 0x000fe40000000000 */
[----:B------:R0:W-:Y:S01]  /*33d90*/  @P3 STG.E.U8 desc[UR16][R4.64], R45 ;  /* 0x0000002d04003986 */ /* 0x0001e2000c101110 */
[----:B------:R-:W-:Y:S02]  /*33da0*/  IADD3 R6, P5, R11, R3, RZ ;  /* 0x000000030b067210 */ /* 0x000fe40007fbe0ff */
[----:B------:R-:W-:Y:S01]  /*33db0*/  ISETP.LT.AND P3, PT, R7, UR4, !P0 ;  /* 0x0000000407007c0c */ /* 0x000fe2000c761270 */
[----:B------:R-:W-:Y:S01]  /*33dc0*/  ULDC UR4, c[0x0][0x248] ;  /* 0x0000920000047ab9 */ /* 0x000fe20000000800 */
[C---:B------:R-:W-:Y:S01]  /*33dd0*/  LEA.HI.X.SX32 R7, R11.reuse, R64, 0x1, P5 ;  /* 0x000000400b077211 */ /* 0x040fe200028f0eff */
[----:B------:R-:W-:Y:S01]  /*33de0*/  VIADD R11, R11, UR4 ;  /* 0x000000040b0b7c36 */ /* 0x000fe20008000000 */
[----:B--2---:R-:W-:Y:S01]  /*33df0*/  PRMT R13, R46, 0x7772, RZ ;  /* 0x000077722e0d7816 */ /* 0x004fe200000000ff */
        /* <DEDUP_REMOVED lines=16> */
[C---:B------:R-:W-:Y:S01]  /*33f00*/  PRMT R13, R47.reuse, 0x7773, RZ ;  /* 0x000077732f0d7816 */ /* 0x040fe200000000ff */
[----:B------:R-:W-:Y:S01]  /*33f10*/  ULDC UR4, c[0x0][0x248] ;  /* 0x0000920000047ab9 */ /* 0x000fe20000000800 */
[----:B------:R-:W-:Y:S01]  /*33f20*/  PRMT R47, R47, 0x7772, RZ ;  /* 0x000077722f2f7816 */ /* 0x000fe200000000ff */
[----:B------:R-:W-:Y:S01]  /*33f30*/  VIADD R10, R7, UR4 ;  /* 0x00000004070a7c36 */ /* 0x000fe20008000000 */
[----:B------:R-:W-:Y:S01]  /*33f40*/  LEA.HI.X.SX32 R5, R11, R64, 0x1, P4 ;  /* 0x000000400b057211 */ /* 0x000fe200020f0eff */
[----:B------:R-:W-:Y:S01]  /*33f50*/  VIADD R11, R0, 0xa2 ;  /* 0x000000a2000b7836 */ /* 0x000fe20000000000 */
[----:B------:R-:W-:Y:S01]  /*33f60*/  IADD3 R6, P4, R7, R3, RZ ;  /* 0x0000000307067210 */ /* 0x000fe20007f9e0ff */
[----:B------:R-:W-:-:S02]  /*33f70*/  ULDC UR4, c[0x0][0x248] ;  /* 0x0000920000047ab9 */ /* 0x000fc40000000800 */
[----:B------:R2:W-:Y:S01]  /*33f80*/  @P6 STG.E.U8 desc[UR16][R4.64], R47 ;  /* 0x0000002f04006986 */ /* 0x0005e2000c101110 */
[-C--:B0-----:R-:W-:Y:S02]  /*33f90*/  IADD3 R8, P6, R10, R3.reuse, RZ ;  /* 0x000000030a087210 */ /* 0x081fe40007fde0ff */
[-C--:B------:R-:W-:Y:S02]  /*33fa0*/  LEA.HI.X.SX32 R7, R7, R64.reuse, 0x1, P4 ;  /* 0x0000004007077211 */ /* 0x080fe400020f0eff */
[----:B------:R-:W-:Y:S01]  /*33fb0*/  ISETP.LT.AND P4, PT, R11, UR5, !P0 ;  /* 0x000000050b007c0c */ /* 0x000fe2000c781270 */
[----:B------:R-:W-:Y:S01]  /*33fc0*/  VIADD R11, R0, 0xa3 ;  /* 0x000000a3000b7836 */ /* 0x000fe20000000000 */
[CC--:B------:R-:W-:Y:S01]  /*33fd0*/  LEA.HI.X.SX32 R9, R10.reuse, R64.reuse, 0x1, P6 ;  /* 0x000000400a097211 */ /* 0x0c0fe200030f0eff */
[----:B------:R-:W-:Y:S01]  /*33fe0*/  VIADD R10, R10, UR4 ;  /* 0x000000040a0a7c36 */ /* 0x000fe20008000000 */
[----:B------:R-:W-:Y:S01]  /*33ff0*/  PRMT R17, R32, 0x7770, RZ ;  /* 0x0000777020117816 */ /* 0x000fe200000000ff */
[----:B------:R0:W-:Y:S01]  /*34000*/  @P3 STG.E.U8 desc[UR16][R6.64], R13 ;  /* 0x0000000d06003986 */ /* 0x0001e2000c101110 */
[----:B------:R-:W-:Y:S01]  /*34010*/  ULDC UR5, c[0x0][0x22c] ;  /* 0x00008b0000057ab9 */ /* 0x000fe20000000800 */
[----:B--2---:R-:W-:Y:S01]  /*34020*/  VIADD R5, R0, 0xa4 ;  /* 0x000000a400057836 */ /* 0x004fe20000000000 */
[----:B------:R-:W-:Y:S01]  /*34030*/  ISETP.LT.AND P3, PT, R11, UR5, !P0 ;  /* 0x000000050b007c0c */ /* 0x000fe2000c761270 */
[----:B------:R2:W-:Y:S01]  /*34040*/  @P5 STG.E.U8 desc[UR16][R8.64], R17 ;  /* 0x0000001108005986 */ /* 0x0005e2000c101110 */
[CC--:B------:R-:W-:Y:S01]  /*34050*/  IADD3 R4, P5, R10.reuse, R3.reuse, RZ ;  /* 0x000000030a047210 */ /* 0x0c0fe20007fbe0ff */
[----:B------:R-:W-:Y:S01]  /*34060*/  ULDC UR5, c[0x0][0x22c] ;  /* 0x00008b0000057ab9 */ /* 0x000fe20000000800 */
[----:B------:R-:W-:Y:S01]  /*34070*/  ULDC UR4, c[0x0][0x248] ;  /* 0x0000920000047ab9 */ /* 0x000fe20000000800 */
[----:B------:R-:W-:Y:S01]  /*34080*/  ISETP.LT.AND P6, PT, R5, UR5, !P0 ;  /* 0x0000000505007c0c */ /* 0x000fe2000c7c1270 */
[C---:B------:R-:W-:Y:S01]  /*34090*/  VIADD R11, R10.reuse, UR4 ;  /* 0x000000040a0b7c36 */ /* 0x040fe20008000000 */
[----:B------:R-:W-:Y:S01]  /*340a0*/  LEA.HI.X.SX32 R5, R10, R64, 0x1, P5 ;  /* 0x000000400a057211 */ /* 0x000fe200028f0eff */
[----:B------:R-:W-:Y:S01]  /*340b0*/  ULDC UR4, c[0x0][0x22c] ;  /* 0x00008b0000047ab9 */ /* 0x000fe20000000800 */
[----:B------:R-:W-:Y:S01]  /*340c0*/  PRMT R15, R32, 0x7771, RZ ;  /* 0x00007771200f7816 */ /* 0x000fe200000000ff */
[----:B0-----:R-:W-:Y:S01]  /*340d0*/  VIADD R7, R0, 0xa5 ;  /* 0x000000a500077836 */ /* 0x001fe20000000000 */
[----:B------:R-:W-:Y:S01]  /*340e0*/  IADD3 R6, P5, R11, R3, RZ ;  /* 0x000000030b067210 */ /* 0x000fe20007fbe0ff */
[----:B------:R-:W-:-:S02]  /*340f0*/  ULDC UR5, c[0x0][0x22c] ;  /* 0x00008b0000057ab9 */ /* 0x000fc40000000800 */
[----:B------:R0:W-:Y:S01]  /*34100*/  @P2 STG.E.U8 desc[UR16][R4.64], R15 ;  /* 0x0000000f04002986 */ /* 0x0001e2000c101110 */
        /* <DEDUP_REMOVED lines=20> */
[C---:B--2---:R-:W-:Y:S01]  /*34250*/  VIADD R7, R11.reuse, UR4 ;  /* 0x000000040b077c36 */ /* 0x044fe20008000000 */
        /* <DEDUP_REMOVED lines=54> */
[----:B------:R-:W-:Y:S02]  /*345c0*/  ULDC UR4, c[0x0][0x22c] ;  /* 0x00008b0000047ab9 */ /* 0x000fe40000000800 */
[----:B------:R-:W-:Y:S01]  /*345d0*/  LEA.HI.X.SX32 R5, R11, R64, 0x1, P2 ;  /* 0x000000400b057211 */ /* 0x000fe200010f0eff */
[----:B------:R-:W-:Y:S01]  /*345e0*/  VIADD R10, R7, UR5 ;  /* 0x00000005070a7c36 */ /* 0x000fe20008000000 */
[----:B------:R-:W-:Y:S01]  /*345f0*/  PRMT R11, R33, 0x7772, RZ ;  /* 0x00007772210b7816 */ /* 0x000fe200000000ff */
[----:B------:R-:W-:Y:S01]  /*34600*/  VIADD R12, R0, 0xae ;  /* 0x000000ae000c7836 */ /* 0x000fe20000000000 */
[----:B------:R-:W-:Y:S01]  /*34610*/  IADD3 R6, P2, R7, R3, RZ ;  /* 0x0000000307067210 */ /* 0x000fe20007f5e0ff */
[----:B------:R-:W-:-:S02]  /*34620*/  ULDC UR5, c[0x0][0x22c] ;  /* 0x00008b0000057ab9 */ /* 0x000fc40000000800 */
[----:B------:R2:W-:Y:S01]  /*34630*/  @P6 STG.E.U8 desc[UR16][R4.64], R11 ;  /* 0x0000000b04006986 */ /* 0x0005e2000c101110 */
[-C--:B0-----:R-:W-:Y:S02]  /*34640*/  IADD3 R8, P6, R10, R3.reuse, RZ ;  /* 0x000000030a087210 */ /* 0x081fe40007fde0ff */
[-C--:B------:R-:W-:Y:S02]  /*34650*/  LEA.HI.X.SX32 R7, R7, R64.reuse, 0x1, P2 ;  /* 0x0000004007077211 */ /* 0x080fe400010f0eff */
[----:B------:R-:W-:Y:S01]  /*34660*/  ISETP.LT.AND P2, PT, R12, UR4, !P0 ;  /* 0x000000040c007c0c */ /* 0x000fe2000c741270 */
[----:B------:R-:W-:Y:S01]  /*34670*/  ULDC UR4, c[0x0][0x248] ;  /* 0x0000920000047ab9 */ /* 0x000fe20000000800 */
[----:B------:R-:W-:Y:S01]  /*34680*/  PRMT R33, R33, 0x7773, RZ ;  /* 0x0000777321217816 */ /* 0x000fe200000000ff */
[----:B------:R-:W-:Y:S01]  /*34690*/  VIADD R12, R0, 0xaf ;  /* 0x000000af000c7836 */ /* 0x000fe20000000000 */
[CC--:B------:R-:W-:Y:S01]  /*346a0*/  LEA.HI.X.SX32 R9, R10.reuse, R64.reuse, 0x1, P6 ;  /* 0x000000400a097211 */ /* 0x0c0fe200030f0eff */
[----:B------:R-:W-:Y:S01]  /*346b0*/  VIADD R10, R10, UR4 ;  /* 0x000000040a0a7c36 */ /* 0x000fe20008000000 */
[----:B------:R-:W-:Y:S01]  /*346c0*/  PRMT R13, R34, 0x7772, RZ ;  /* 0x00007772220d7816 */ /* 0x000fe200000000ff */
[----:B------:R0:W-:Y:S01]  /*346d0*/  @P4 STG.E.U8 desc[UR16][R6.64], R33 ;  /* 0x0000002106004986 */ /* 0x0001e2000c101110 */
[----:B--2---:R-:W-:Y:S01]  /*346e0*/  VIADD R5, R0, 0xb0 ;  /* 0x000000b000057836 */ /* 0x004fe20000000000 */
[----:B------:R-:W-:Y:S01]  /*346f0*/  ISETP.LT.AND P4, PT, R12, UR5, !P0 ;  /* 0x000000050c007c0c */ /* 0x000fe2000c781270 */
[----:B------:R-:W-:Y:S01]  /*34700*/  ULDC UR5, c[0x0][0x22c] ;  /* 0x00008b0000057ab9 */ /* 0x000fe20000000800 */
[----:B------:R2:W-:Y:S01]  /*34710*/  @P5 STG.E.U8 desc[UR16][R8.64], R13 ;  /* 0x0000000d08005986 */ /* 0x0005e2000c101110 */
[CC--:B------:R-:W-:Y:S01]  /*34720*/  IADD3 R4, P5, R10.reuse, R3.reuse, RZ ;  /* 0x000000030a047210 */ /* 0x0c0fe20007fbe0ff */
        /* <DEDUP_REMOVED lines=18> */
[-C--:B------:R-:W-:Y:S02]  /*34850*/  IADD3 R8, P2, R11, R3.reuse, RZ ;  /* 0x000000030b087210 */ /* 0x080fe40007f5e0ff */
[----:B------:R-:W-:Y:S01]  /*34860*/  ISETP.LT.AND P5, PT, R9, UR4, !P0 ;  /* 0x0000000409007c0c */ /* 0x000fe2000c7a1270 */
[----:B------:R-:W-:Y:S01]  /*34870*/  ULDC UR4, c[0x0][0x248] ;  /* 0x0000920000047ab9 */ /* 0x000fe20000000800 */
[----:B------:R-:W-:Y:S01]  /*34880*/  PRMT R35, R35, 0x7773, RZ ;  /* 0x0000777323237816 */ /* 0x000fe200000000ff */
[----:B0-----:R-:W-:Y:S01]  /*34890*/  VIADD R4, R0, 0xb3 ;  /* 0x000000b300047836 */ /* 0x001fe20000000000 */
[CC--:B------:R-:W-:Y:S01]  /*348a0*/  LEA.HI.X.SX32 R9, R11.reuse, R64.reuse, 0x1, P2 ;  /* 0x000000400b097211 */ /* 0x0c0fe200010f0eff */
[----:B------:R-:W-:Y:S01]  /*348b0*/  VIADD R11, R11, UR4 ;  /* 0x000000040b0b7c36 */ /* 0x000fe20008000000 */
[----:B------:R-:W-:Y:S02]  /*348c0*/  ULDC UR4, c[0x0][0x248] ;  /* 0x0000920000047ab9 */ /* 0x000fe40000000800 */
[----:B------:R-:W-:Y:S01]  /*348d0*/  ISETP.LT.AND P2, PT, R4, UR5, !P0 ;  /* 0x0000000504007c0c */ /* 0x000fe2000c741270 */
[----:B------:R0:W-:Y:S01]  /*348e0*/  @P4 STG.E.U8 desc[UR16][R8.64], R35 ;  /* 0x0000002308004986 */ /* 0x0001e2000c101110 */
[CC--:B------:R-:W-:Y:S01]  /*348f0*/  IADD3 R4, P4, R11.reuse, R3.reuse, RZ ;  /* 0x000000030b047210 */ /* 0x0c0fe20007f9e0ff */
[C---:B--2---:R-:W-:Y:S01]  /*34900*/  VIADD R7, R11.reuse, UR4 ;  /* 0x000000040b077c36 */ /* 0x044fe20008000000 */
[----:B------:R-:W-:Y:S01]  /*34910*/  ULDC UR5, c[0x0][0x248] ;  /* 0x0000920000057ab9 */ /* 0x000fe20000000800 */
        /* <DEDUP_REMOVED lines=8> */
[----:B0-----:R-:W-:Y:S01]  /*349a0*/  IADD3 R8, P6, R10, R3, RZ ;  /* 0x000000030a087210 */ /* 0x001fe20007fde0ff */
        /* <DEDUP_REMOVED lines=49> */
[-C--:B------:R-:W-:Y:S01]  /*34cc0*/  IADD3 R6, P3, R7, R3.reuse, RZ ;  /* 0x0000000307067210 */ /* 0x080fe20007f7e0ff */
        /* <DEDUP_REMOVED lines=25> */
[C---:B------:R-:W-:Y:S02]  /*34e60*/  VIADD R7, R0.reuse, 0xbd ;  /* 0x000000bd00077836 */ /* 0x040fe40000000000 */
        /* <DEDUP_REMOVED lines=200> */
[----:B-1----:R-:W-:Y:S01]  /*35af0*/  PRMT R17, R56, 0x7770, RZ ;  /* 0x0000777038117816 */ /* 0x002fe200000000ff */
        /* <DEDUP_REMOVED lines=22> */
[----:B-1----:R-:W-:Y:S01]  /*35c60*/  VIADD R9, R0, 0xd6 ;  /* 0x000000d600097836 */ /* 0x002fe20000000000 */
        /* <DEDUP_REMOVED lines=14> */
[C---:B-1----:R-:W-:Y:S01]  /*35d50*/  VIADD R7, R11.reuse, UR4 ;  /* 0x000000040b077c36 */ /* 0x042fe20008000000 */
        /* <DEDUP_REMOVED lines=18> */
[----:B-1----:R-:W-:Y:S01]  /*35e80*/  VIADD R5, R0, 0xda ;  /* 0x000000da00057836 */ /* 0x002fe20000000000 */
        /* <DEDUP_REMOVED lines=18> */
[----:B-1----:R-:W-:Y:S01]  /*35fb0*/  PRMT R15, R56, 0x7772, RZ ;  /* 0x00007772380f7816 */ /* 0x002fe200000000ff */
        /* <DEDUP_REMOVED lines=34> */
[----:B-1----:R-:W-:Y:S01]  /*361e0*/  VIADD R5, R0, 0xe0 ;  /* 0x000000e000057836 */ /* 0x002fe20000000000 */
        /* <DEDUP_REMOVED lines=33> */
[C---:B-1----:R-:W-:Y:S01]  /*36400*/  VIADD R7, R11.reuse, UR4 ;  /* 0x000000040b077c36 */ /* 0x042fe20008000000 */
        /* <DEDUP_REMOVED lines=54> */
[----:B-1----:R-:W-:Y:S01]  /*36770*/  VIADD R7, R11, UR4 ;  /* 0x000000040b077c36 */ /* 0x002fe20008000000 */
        /* <DEDUP_REMOVED lines=50> */
[C---:B------:R-:W-:Y:S01]  /*36aa0*/  VIADD R14, R11.reuse, UR4 ;  /* 0x000000040b0e7c36 */ /* 0x040fe20008000000 */
[----:B------:R-:W0:Y:S01]  /*36ab0*/  LDS.128 R4, [R2] ;  /* 0x0000000002047984 */ /* 0x000e220000000c00 */
[----:B------:R-:W-:Y:S01]  /*36ac0*/  VIADD R16, R0, 0xf0 ;  /* 0x000000f000107836 */ /* 0x000fe20000000000 */
[----:B------:R-:W-:Y:S01]  /*36ad0*/  ULDC UR4, c[0x0][0x22c] ;  /* 0x00008b0000047ab9 */ /* 0x000fe20000000800 */
[----:B------:R-:W-:Y:S01]  /*36ae0*/  PRMT R15, R62, 0x7772, RZ ;  /* 0x000077723e0f7816 */ /* 0x000fe200000000ff */
[----:B------:R2:W-:Y:S01]  /*36af0*/  @P3 STG.E.U8 desc[UR16][R8.64], R61 ;  /* 0x0000003d08003986 */ /* 0x0005e2000c101110 */
[----:B------:R-:W-:Y:S01]  /*36b00*/  IADD3 R10, P3, R11, R3, RZ ;  /* 0x000000030b0a7210 */ /* 0x000fe20007f7e0ff */
[----:B------:R-:W-:-:S03]  /*36b10*/  ULDC UR5, c[0x0][0x22c] ;  /* 0x00008b0000057ab9 */ /* 0x000fc60000000800 */
[----:B------:R-:W-:Y:S02]  /*36b20*/  LEA.HI.X.SX32 R11, R11, R64, 0x1, P3 ;  /* 0x000000400b0b7211 */ /* 0x000fe400018f0eff */
[----:B------:R-:W-:-:S04]  /*36b30*/  IADD3 R12, P3, R14, R3, RZ ;  /* 0x000000030e0c7210 */ /* 0x000fc80007f7e0ff */
[-C--:B-1----:R-:W-:Y:S02]  /*36b40*/  LEA.HI.X.SX32 R13, R14, R64.reuse, 0x1, P3 ;  /* 0x000000400e0d7211 */ /* 0x082fe400018f0eff */
[----:B------:R-:W-:Y:S01]  /*36b50*/  ISETP.LT.AND P3, PT, R16, UR4, !P0 ;  /* 0x0000000410007c0c */ /* 0x000fe2000c761270 */
[----:B------:R-:W-:Y:S02]  /*36b60*/  ULDC UR4, c[0x0][0x248] ;  /* 0x0000920000047ab9 */ /* 0x000fe40000000800 */
[----:B------:R-:W-:Y:S01]  /*36b70*/  VIADD R14, R14, UR4 ;  /* 0x000000040e0e7c36 */ /* 0x000fe20008000000 */
[----:B------:R-:W-:Y:S01]  /*36b80*/  PRMT R17, R62, 0x7773, RZ ;  /* 0x000077733e117816 */ /* 0x000fe200000000ff */
[----:B--2---:R-:W-:Y:S01]  /*36b90*/  VIADD R9, R0, 0xf1 ;  /* 0x000000f100097836 */ /* 0x004fe20000000000 */
[----:B------:R1:W-:Y:S01]  /*36ba0*/  @P6 STG.E.U8 desc[UR16][R10.64], R15 ;  /* 0x0000000f0a006986 */ /* 0x0003e2000c101110 */
[----:B------:R-:W-:Y:S01]  /*36bb0*/  ULDC UR4, c[0x0][0x248] ;  /* 0x0000920000047ab9 */ /* 0x000fe20000000800 */
[C---:B------:R-:W-:Y:S01]  /*36bc0*/  IADD3 R8, P6, R14.reuse, R3, RZ ;  /* 0x000000030e087210 */ /* 0x040fe20007fde0ff */
[C---:B------:R-:W-:Y:S01]  /*36bd0*/  VIADD R2, R14.reuse, UR4 ;  /* 0x000000040e027c36 */ /* 0x040fe20008000000 */
[----:B------:R2:W-:Y:S01]  /*36be0*/  @P2 STG.E.U8 desc[UR16][R12.64], R17 ;  /* 0x000000110c002986 */ /* 0x0005e2000c101110 */
[----:B------:R-:W-:Y:S01]  /*36bf0*/  ISETP.LT.AND P2, PT, R9, UR5, !P0 ;  /* 0x0000000509007c0c */ /* 0x000fe2000c741270 */
[----:B------:R-:W-:Y:S01]  /*36c00*/  ULDC UR4, c[0x0][0x22c] ;  /* 0x00008b0000047ab9 */ /* 0x000fe20000000800 */
[----:B------:R-:W-:Y:S01]  /*36c10*/  LEA.HI.X.SX32 R9, R14, R64, 0x1, P6 ;  /* 0x000000400e097211 */ /* 0x000fe200030f0eff */
[----:B------:R-:W-:Y:S01]  /*36c20*/  ULDC UR5, c[0x0][0x22c] ;  /* 0x00008b0000057ab9 */ /* 0x000fe20000000800 */
[----:B-1----:R-:W-:-:S02]  /*36c30*/  PRMT R15, R63, 0x7773, RZ ;  /* 0x000077733f0f7816 */ /* 0x002fc400000000ff */
[----:B------:R-:W-:Y:S01]  /*36c40*/  PRMT R63, R63, 0x7772, RZ ;  /* 0x000077723f3f7816 */ /* 0x000fe200000000ff */
[----:B--2---:R-:W-:Y:S01]  /*36c50*/  VIADD R12, R0, 0xf2 ;  /* 0x000000f2000c7836 */ /* 0x004fe20000000000 */
[----:B------:R-:W-:-:S03]  /*36c60*/  IADD3 R10, P6, R2, R3, RZ ;  /* 0x00000003020a7210 */ /* 0x000fc60007fde0ff */
[----:B------:R1:W-:Y:S01]  /*36c70*/  @P5 STG.E.U8 desc[UR16][R8.64], R63 ;  /* 0x0000003f08005986 */ /* 0x0003e2000c101110 */
[----:B------:R-:W-:Y:S01]  /*36c80*/  ISETP.LT.AND P5, PT, R12, UR4, !P0 ;  /* 0x000000040c007c0c */ /* 0x000fe2000c7a1270 */
[----:B------:R-:W-:Y:S01]  /*36c90*/  ULDC UR4, c[0x0][0x248] ;  /* 0x0000920000047ab9 */ /* 0x000fe20000000800 */
[C---:B------:R-:W-:Y:S01]  /*36ca0*/  LEA.HI.X.SX32 R11, R2.reuse, R64, 0x1, P6 ;  /* 0x00000040020b7211 */ /* 0x040fe200030f0eff */
[----:B------:R-:W-:Y:S01]  /*36cb0*/  VIADD R2, R2, UR4 ;  /* 0x0000000402027c36 */ /* 0x000fe20008000000 */
[----:B------:R-:W-:Y:S01]  /*36cc0*/  ULDC UR4, c[0x0][0x248] ;  /* 0x0000920000047ab9 */ /* 0x000fe20000000800 */
[----:B------:R-:W-:-:S03]  /*36cd0*/  VIADD R13, R0, 0xf3 ;  /* 0x000000f3000d7836 */ /* 0x000fc60000000000 */
[CC--:B------:R-:W-:Y:S01]  /*36ce0*/  IADD3 R12, P6, R2.reuse, R3.reuse, RZ ;  /* 0x00000003020c7210 */ /* 0x0c0fe20007fde0ff */
[----:B------:R2:W-:Y:S01]  /*36cf0*/  @P4 STG.E.U8 desc[UR16][R10.64], R15 ;  /* 0x0000000f0a004986 */ /* 0x0005e2000c101110 */
[C---:B------:R-:W-:Y:S01]  /*36d00*/  VIADD R14, R2.reuse, UR4 ;  /* 0x00000004020e7c36 */ /* 0x040fe20008000000 */
[----:B------:R-:W-:Y:S01]  /*36d10*/  ISETP.LT.AND P4, PT, R13, UR5, !P0 ;  /* 0x000000050d007c0c */ /* 0x000fe2000c781270 */
[----:B------:R-:W-:Y:S01]  /*36d20*/  ULDC UR4, c[0x0][0x22c] ;  /* 0x00008b0000047ab9 */ /* 0x000fe20000000800 */
[----:B------:R-:W-:Y:S01]  /*36d30*/  LEA.HI.X.SX32 R13, R2, R64, 0x1, P6 ;  /* 0x00000040020d7211 */ /* 0x000fe200030f0eff */
[----:B------:R-:W-:Y:S01]  /*36d40*/  VIADD R2, R0, 0xf4 ;  /* 0x000000f400027836 */ /* 0x000fe20000000000 */
[----:B0-----:R-:W-:Y:S01]  /*36d50*/  PRMT R17, R4, 0x7770, RZ ;  /* 0x0000777004117816 */ /* 0x001fe200000000ff */
[----:B------:R-:W-:Y:S01]  /*36d60*/  ULDC UR5, c[0x0][0x22c] ;  /* 0x00008b0000057ab9 */ /* 0x000fe20000000800 */
[----:B-1----:R-:W-:-:S03]  /*36d70*/  IADD3 R8, P6, R14, R3, RZ ;  /* 0x000000030e087210 */ /* 0x002fc60007fde0ff */
[----:B------:R0:W-:Y:S01]  /*36d80*/  @P3 STG.E.U8 desc[UR16][R12.64], R17 ;  /* 0x000000110c003986 */ /* 0x0001e2000c101110 */
[----:B------:R-:W-:Y:S01]  /*36d90*/  ISETP.LT.AND P3, PT, R2, UR4, !P0 ;  /* 0x0000000402007c0c */ /* 0x000fe2000c761270 */
[----:B------:R-:W-:Y:S01]  /*36da0*/  ULDC UR4, c[0x0][0x248] ;  /* 0x0000920000047ab9 */ /* 0x000fe20000000800 */
[CC--:B------:R-:W-:Y:S01]  /*36db0*/  LEA.HI.X.SX32 R9, R14.reuse, R64.reuse, 0x1, P6 ;  /* 0x000000400e097211 */ /* 0x0c0fe200030f0eff */
[----:B------:R-:W-:Y:S01]  /*36dc0*/  VIADD R14, R14, UR4 ;  /* 0x000000040e0e7c36 */ /* 0x000fe20008000000 */
[----:B--2---:R-:W-:Y:S01]  /*36dd0*/  PRMT R15, R4, 0x7771, RZ ;  /* 0x00007771040f7816 */ /* 0x004fe200000000ff */
[----:B------:R-:W-:Y:S01]  /*36de0*/  VIADD R11, R0, 0xf5 ;  /* 0x000000f5000b7836 */ /* 0x000fe20000000000 */
[----:B------:R-:W-:Y:S02]  /*36df0*/  ULDC UR4, c[0x0][0x248] ;  /* 0x0000920000047ab9 */ /* 0x000fe40000000800 */
[C---:B------:R-:W-:Y:S01]  /*36e00*/  IADD3 R10, P6, R14.reuse, R3, RZ ;  /* 0x000000030e0a7210 */ /* 0x040fe20007fde0ff */
[----:B------:R1:W-:Y:S01]  /*36e10*/  @P2 STG.E.U8 desc[UR16][R8.64], R15 ;  /* 0x0000000f08002986 */ /* 0x0003e2000c101110 */
[C---:B------:R-:W-:Y:S01]  /*36e20*/  VIADD R2, R14.reuse, UR4 ;  /* 0x000000040e027c36 */ /* 0x040fe20008000000 */
[----:B------:R-:W-:Y:S01]  /*36e30*/  ISETP.LT.AND P2, PT, R11, UR5, !P0 ;  /* 0x000000050b007c0c */ /* 0x000fe2000c741270 */
[----:B------:R-:W-:Y:S01]  /*36e40*/  ULDC UR4, c[0x0][0x22c] ;  /* 0x00008b0000047ab9 */ /* 0x000fe20000000800 */
[----:B------:R-:W-:Y:S01]  /*36e50*/  LEA.HI.X.SX32 R11, R14, R64, 0x1, P6 ;  /* 0x000000400e0b7211 */ /* 0x000fe200030f0eff */
[----:B------:R-:W-:Y:S01]  /*36e60*/  ULDC UR5, c[0x0][0x22c] ;  /* 0x00008b0000057ab9 */ /* 0x000fe20000000800 */
[----:B0-----:R-:W-:-:S02]  /*36e70*/  PRMT R17, R5, 0x7770, RZ ;  /* 0x0000777005117816 */ /* 0x001fc400000000ff */
[----:B------:R-:W-:Y:S01]  /*36e80*/  IADD3 R12, P6, R2, R3, RZ ;  /* 0x00000003020c7210 */ /* 0x000fe20007fde0ff */
[----:B-1----:R-:W-:Y:S02]  /*36e90*/  VIADD R8, R0, 0xf6 ;  /* 0x000000f600087836 */ /* 0x002fe40000000000 */
[----:B------:R0:W-:Y:S01]  /*36ea0*/  @P5 STG.E.U8 desc[UR16][R10.64], R17 ;  /* 0x000000110a005986 */ /* 0x0001e2000c101110 */
[----:B------:R-:W-:Y:S02]  /*36eb0*/  LEA.HI.X.SX32 R13, R2, R64, 0x1, P6 ;  /* 0x00000040020d7211 */ /* 0x000fe400030f0eff */
[----:B------:R-:W-:Y:S01]  /*36ec0*/  ISETP.LT.AND P5, PT, R8, UR4, !P0 ;  /* 0x0000000408007c0c */ /* 0x000fe2000c7a1270 */
[----:B------:R-:W-:Y:S02]  /*36ed0*/  ULDC UR4, c[0x0][0x248] ;  /* 0x0000920000047ab9 */ /* 0x000fe40000000800 */
[----:B------:R-:W-:Y:S01]  /*36ee0*/  VIADD R2, R2, UR4 ;  /* 0x0000000402027c36 */ /* 0x000fe20008000000 */
[----:B------:R-:W-:Y:S01]  /*36ef0*/  PRMT R15, R5, 0x7771, RZ ;  /* 0x00007771050f7816 */ /* 0x000fe200000000ff */
[----:B------:R-:W-:Y:S01]  /*36f00*/  VIADD R9, R0, 0xf7 ;  /* 0x000000f700097836 */ /* 0x000fe20000000000 */
[----:B------:R-:W-:-:S02]  /*36f10*/  ULDC UR4, c[0x0][0x248] ;  /* 0x0000920000047ab9 */ /* 0x000fc40000000800 */
        /* <DEDUP_REMOVED lines=9> */
[----:B------:R-:W-:-:S03]  /*36fb0*/  IADD3 R10, P6, R14, R3, RZ ;  /* 0x000000030e0a7210 */ /* 0x000fc60007fde0ff */
[----:B------:R0:W-:Y:S01]  /*36fc0*/  @P3 STG.E.U8 desc[UR16][R8.64], R17 ;  /* 0x0000001108003986 */ /* 0x0001e2000c101110 */
[----:B------:R-:W-:Y:S01]  /*36fd0*/  ISETP.LT.AND P3, PT, R2, UR4, !P0 ;  /* 0x0000000402007c0c */ /* 0x000fe2000c761270 */
[----:B------:R-:W-:Y:S01]  /*36fe0*/  ULDC UR4, c[0x0][0x248] ;  /* 0x0000920000047ab9 */ /* 0x000fe20000000800 */
[CC--:B------:R-:W-:Y:S01]  /*36ff0*/  LEA.HI.X.SX32 R11, R14.reuse, R64.reuse, 0x1, P6 ;  /* 0x000000400e0b7211 */ /* 0x0c0fe200030f0eff */
[----:B------:R-:W-:Y:S01]  /*37000*/  VIADD R14, R14, UR4 ;  /* 0x000000040e0e7c36 */ /* 0x000fe20008000000 */
[----:B-1----:R-:W-:Y:S01]  /*37010*/  PRMT R15, R6, 0x7771, RZ ;  /* 0x00007771060f7816 */ /* 0x002fe200000000ff */
        /* <DEDUP_REMOVED lines=25> */
[-C--:B------:R-:W-:Y:S01]  /*371b0*/  LEA.HI.X.SX32 R11, R2, R64.reuse, 0x1, P6 ;  /* 0x00000040020b7211 */ /* 0x080fe200030f0eff */
[----:B------:R-:W-:Y:S01]  /*371c0*/  VIADD R2, R0, 0xfc ;  /* 0x000000fc00027836 */ /* 0x000fe20000000000 */
[----:B0-----:R-:W-:Y:S01]  /*371d0*/  IADD3 R12, P6, R14, R3, RZ ;  /* 0x000000030e0c7210 */ /* 0x001fe20007fde0ff */
[----:B------:R-:W-:Y:S01]  /*371e0*/  ULDC UR5, c[0x0][0x248] ;  /* 0x0000920000057ab9 */ /* 0x000fe20000000800 */
[----:B-1----:R-:W-:Y:S02]  /*371f0*/  PRMT R9, R4, 0x7772, RZ ;  /* 0x0000777204097816 */ /* 0x002fe400000000ff */
[----:B------:R-:W-:-:S03]  /*37200*/  LEA.HI.X.SX32 R13, R14, R64, 0x1, P6 ;  /* 0x000000400e0d7211 */ /* 0x000fc600030f0eff */
[----:B------:R0:W-:Y:S01]  /*37210*/  @P3 STG.E.U8 desc[UR16][R10.64], R9 ;  /* 0x000000090a003986 */ /* 0x0001e2000c101110 */
[----:B------:R-:W-:Y:S01]  /*37220*/  ISETP.LT.AND P3, PT, R2, UR4, !P0 ;  /* 0x0000000402007c0c */ /* 0x000fe2000c761270 */
[----:B------:R-:W-:Y:S02]  /*37230*/  ULDC UR4, c[0x0][0x248] ;  /* 0x0000920000047ab9 */ /* 0x000fe40000000800 */
[----:B------:R-:W-:Y:S01]  /*37240*/  VIADD R14, R14, UR4 ;  /* 0x000000040e0e7c36 */ /* 0x000fe20008000000 */
[----:B------:R-:W-:Y:S01]  /*37250*/  ULDC UR4, c[0x0][0x248] ;  /* 0x0000920000047ab9 */ /* 0x000fe20000000800 */
[----:B------:R-:W-:Y:S02]  /*37260*/  PRMT R15, R4, 0x7773, RZ ;  /* 0x00007773040f7816 */ /* 0x000fe400000000ff */
[----:B------:R-:W-:Y:S01]  /*37270*/  VIADD R2, R14, UR4 ;  /* 0x000000040e027c36 */ /* 0x000fe20008000000 */
[----:B------:R-:W-:-:S03]  /*37280*/  ULDC UR4, c[0x0][0x248] ;  /* 0x0000920000047ab9 */ /* 0x000fc60000000800 */
[----:B------:R-:W-:Y:S01]  /*37290*/  VIADD R4, R2, UR5 ;  /* 0x0000000502047c36 */ /* 0x000fe20008000000 */
[----:B------:R1:W-:Y:S01]  /*372a0*/  @P2 STG.E.U8 desc[UR16][R12.64], R15 ;  /* 0x0000000f0c002986 */ /* 0x0003e2000c101110 */
[----:B------:R-:W-:Y:S01]  /*372b0*/  VIADD R18, R0, 0xfd ;  /* 0x000000fd00127836 */ /* 0x000fe20000000000 */
[-C--:B------:R-:W-:Y:S01]  /*372c0*/  IADD3 R8, P2, R14, R3.reuse, RZ ;  /* 0x000000030e087210 */ /* 0x080fe20007f5e0ff */
[----:B------:R-:W-:Y:S01]  /*372d0*/  VIADD R19, R0, 0xfe ;  /* 0x000000fe00137836 */ /* 0x000fe20000000000 */
[----:B------:R-:W-:Y:S01]  /*372e0*/  ULDC UR5, c[0x0][0x248] ;  /* 0x0000920000057ab9 */ /* 0x000fe20000000800 */
[----:B------:R-:W-:Y:S01]  /*372f0*/  VIADD R0, R4, UR6 ;  /* 0x0000000604007c36 */ /* 0x000fe20008000000 */
[----:B0-----:R-:W-:Y:S02]  /*37300*/  LEA.HI.X.SX32 R9, R14, R64, 0x1, P2 ;  /* 0x000000400e097211 */ /* 0x001fe400010f0eff */
[-C--:B------:R-:W-:Y:S01]  /*37310*/  IADD3 R10, P2, R2, R3.reuse, RZ ;  /* 0x00000003020a7210 */ /* 0x080fe20007f5e0ff */
[----:B------:R-:W-:Y:S01]  /*37320*/  VIADD R17, R0, UR4 ;  /* 0x0000000400117c36 */ /* 0x000fe20008000000 */
[----:B------:R-:W-:Y:S01]  /*37330*/  ULDC UR4, c[0x0][0x22c] ;  /* 0x00008b0000047ab9 */ /* 0x000fe20000000800 */
[----:B-1----:R-:W-:-:S02]  /*37340*/  IADD3 R12, P6, R4, R3, RZ ;  /* 0x00000003040c7210 */ /* 0x002fc40007fde0ff */
[-C--:B------:R-:W-:Y:S02]  /*37350*/  LEA.HI.X.SX32 R11, R2, R64.reuse, 0x1, P2 ;  /* 0x00000040020b7211 */ /* 0x080fe400010f0eff */
[-C--:B------:R-:W-:Y:S01]  /*37360*/  LEA.HI.X.SX32 R13, R4, R64.reuse, 0x1, P6 ;  /* 0x00000040040d7211 */ /* 0x080fe200030f0eff */
[C---:B------:R-:W-:Y:S01]  /*37370*/  VIADD R4, R17.reuse, UR5 ;  /* 0x0000000511047c36 */ /* 0x040fe20008000000 */
[CC--:B------:R-:W-:Y:S02]  /*37380*/  IADD3 R14, P6, R0.reuse, R3.reuse, RZ ;  /* 0x00000003000e7210 */ /* 0x0c0fe40007fde0ff */
[-C--:B------:R-:W-:Y:S02]  /*37390*/  IADD3 R2, P2, R17, R3.reuse, RZ ;  /* 0x0000000311027210 */ /* 0x080fe40007f5e0ff */
[----:B------:R-:W-:Y:S02]  /*373a0*/  LEA.HI.X.SX32 R15, R0, R64, 0x1, P6 ;  /* 0x00000040000f7211 */ /* 0x000fe400030f0eff */
[----:B------:R-:W-:-:S02]  /*373b0*/  IADD3 R16, P6, R4, R3, RZ ;  /* 0x0000000304107210 */ /* 0x000fc40007fde0ff */
[----:B------:R-:W-:Y:S02]  /*373c0*/  LEA.HI.X.SX32 R3, R17, R64, 0x1, P2 ;  /* 0x0000004011037211 */ /* 0x000fe400010f0eff */
[----:B------:R-:W-:Y:S02]  /*373d0*/  ISETP.LT.AND P2, PT, R18, UR7, !P0 ;  /* 0x0000000712007c0c */ /* 0x000fe4000c741270 */
[----:B------:R-:W-:Y:S02]  /*373e0*/  ISETP.LT.AND P0, PT, R19, UR4, !P0 ;  /* 0x0000000413007c0c */ /* 0x000fe4000c701270 */
[C---:B------:R-:W-:Y:S02]  /*373f0*/  PRMT R25, R5.reuse, 0x7772, RZ ;  /* 0x0000777205197816 */ /* 0x040fe400000000ff */
[----:B------:R-:W-:Y:S02]  /*37400*/  PRMT R23, R5, 0x7773, RZ ;  /* 0x0000777305177816 */ /* 0x000fe400000000ff */
[----:B------:R-:W-:-:S02]  /*37410*/  PRMT R21, R6, 0x7772, RZ ;  /* 0x0000777206157816 */ /* 0x000fc400000000ff */
[----:B------:R-:W-:Y:S02]  /*37420*/  PRMT R19, R6, 0x7773, RZ ;  /* 0x0000777306137816 */ /* 0x000fe400000000ff */
[C---:B------:R-:W-:Y:S01]  /*37430*/  PRMT R5, R7.reuse, 0x7773, RZ ;  /* 0x0000777307057816 */ /* 0x040fe200000000ff */
[----:B------:R0:W-:Y:S01]  /*37440*/  @P5 STG.E.U8 desc[UR16][R8.64], R25 ;  /* 0x0000001908005986 */ /* 0x0001e2000c101110 */
[----:B------:R-:W-:-:S03]  /*37450*/  PRMT R7, R7, 0x7772, RZ ;  /* 0x0000777207077816 */ /* 0x000fc600000000ff */
[----:B------:R0:W-:Y:S04]  /*37460*/  @P4 STG.E.U8 desc[UR16][R10.64], R23 ;  /* 0x000000170a004986 */ /* 0x0001e8000c101110 */
[----:B------:R0:W-:Y:S04]  /*37470*/  @P3 STG.E.U8 desc[UR16][R12.64], R21 ;  /* 0x000000150c003986 */ /* 0x0001e8000c101110 */
[----:B------:R0:W-:Y:S01]  /*37480*/  @P2 STG.E.U8 desc[UR16][R14.64], R19 ;  /* 0x000000130e002986 */ /* 0x0001e2000c101110 */
[----:B------:R-:W-:-:S03]  /*37490*/  LEA.HI.X.SX32 R17, R4, R64, 0x1, P6 ;  /* 0x0000004004117211 */ /* 0x000fc600030f0eff */
[----:B------:R0:W-:Y:S01]  /*374a0*/  @P0 STG.E.U8 desc[UR16][R2.64], R7 ;  /* 0x0000000702000986 */ /* 0x0001e2000c101110 */
[----:B------:R-:W-:Y:S05]  /*374b0*/  @!P1 EXIT ;  /* 0x000000000000994d */ /* 0x000fea0003800000 */
[----:B------:R-:W-:Y:S01]  /*374c0*/  STG.E.U8 desc[UR16][R16.64], R5 ;  /* 0x0000000510007986 */ /* 0x000fe2000c101110 */
[----:B------:R-:W-:Y:S05]  /*374d0*/  EXIT ;  /* 0x000000000000794d */ /* 0x000fea0003800000 */
.L_x_3:
[----:B------:R-:W-:-:S00]  /*374e0*/  BRA `(.L_x_3) ;  /* 0xfffffffc00fc7947 */ /* 0x000fc0000383ffff */
[----:B------:R-:W-:-:S00]  /*374f0*/  NOP ;  /* 0x0000000000007918 */ /* 0x000fc00000000000 */
        /* <DEDUP_REMOVED lines=8> */
.L_x_4:


//--------------------- .nv.shared.matmul_kernel  --------------------------
	.section	.nv.shared.matmul_kernel,"aw",@nobits
	.sectionflags	@""
	.align	16
	.zero		1024


//--------------------- .nv.shared.reserved.0     --------------------------
	.section	.nv.shared.reserved.0,"aw",@nobits
	.weak		__nv_reservedSMEM_offset_0_alias
	.size		__nv_reservedSMEM_offset_0_alias, 0, 0
	.other		__nv_reservedSMEM_offset_0_alias,@"STO_CUDA_RESERVED_SHARED STV_DEFAULT"
__nv_reservedSMEM_offset_0_alias:
	.zero		0


//--------------------- .nv.constant0.matmul_kernel --------------------------
	.section	.nv.constant0.matmul_kernel,"a",@progbits
	.sectionflags	@""
	.align	4
.nv.constant0.matmul_kernel:
	.zero		608


//--------------------- SYMBOLS --------------------------

	.type		.nv.reservedSmem.offset0,@object
	.size		.nv.reservedSmem.offset0,0x4
